def matmul_kernel(
    a_ptr,
    b_ptr,
    c_ptr,
    M,
    N,
    K,
    stride_am,
    stride_ak,
    stride_bk,
    stride_bn,
    stride_cm,
    stride_cn,
    BLOCK_M: tl.constexpr,
    BLOCK_N: tl.constexpr,
    BLOCK_K: tl.constexpr,
    GROUP_M: tl.constexpr,
):
    pid = tl.program_id(axis=0)
    num_pid_m = tl.cdiv(M, BLOCK_M)
    num_pid_n = tl.cdiv(N, BLOCK_N)
    num_pid_in_group = GROUP_M * num_pid_n
    group_id = pid // num_pid_in_group
    first_pid_m = group_id * GROUP_M
    group_size_m = min(num_pid_m - first_pid_m, GROUP_M)
    pid_m = first_pid_m + ((pid % num_pid_in_group) % group_size_m)
    pid_n = (pid % num_pid_in_group) // group_size_m

    offs_am = (pid_m * BLOCK_M + tl.arange(0, BLOCK_M)) % M
    offs_bn = (pid_n * BLOCK_N + tl.arange(0, BLOCK_N)) % N
    offs_k = tl.arange(0, BLOCK_K)
    a_ptrs = a_ptr + offs_am[:, None] * stride_am + offs_k[None, :] * stride_ak
    b_ptrs = b_ptr + offs_k[:, None] * stride_bk + offs_bn[None, :] * stride_bn

    acc = tl.zeros((BLOCK_M, BLOCK_N), dtype=tl.float32)
    for kk in range(0, tl.cdiv(K, BLOCK_K)):
        a = tl.load(a_ptrs, mask=offs_k[None, :] < K - kk * BLOCK_K, other=0.0)
        b = tl.load(b_ptrs, mask=offs_k[:, None] < K - kk * BLOCK_K, other=0.0)
        acc = tl.dot(a, b, acc)
        a_ptrs += BLOCK_K * stride_ak
        b_ptrs += BLOCK_K * stride_bk

    c = acc.to(c_ptr.dtype.element_ty)
    offs_cm = pid_m * BLOCK_M + tl.arange(0, BLOCK_M)
    offs_cn = pid_n * BLOCK_N + tl.arange(0, BLOCK_N)
    c_ptrs = c_ptr + offs_cm[:, None] * stride_cm + offs_cn[None, :] * stride_cn
    mask = (offs_cm[:, None] < M) & (offs_cn[None, :] < N)
    tl.store(c_ptrs, c, mask=mask)

# config = {"BLOCK_K": 128, "BLOCK_M": 256, "BLOCK_N": 128, "GROUP_M": 8, "arch": "sm_90", "dtype": "fp8e4m3", "num_ctas": 2, "num_stages": 3, "num_warps": 4}
# arch = sm_90


// ===== COMPILED SASS (sm_90a) =====

	.target	sm_90a

	.elftype	@"ET_EXEC"


//--------------------- .note.nv.tkinfo           --------------------------
	.section	.note.nv.tkinfo,"",@"SHT_NOTE"
	.sectionflags	@"SHF_NOTE_NV_TKINFO"
	.tkinfo
        /*0018*/ 	.word	0x00000002
        /*0030*/ 	.string	""
        /*0030*/ 	.string	"ptxas"
        /*0030*/ 	.string	"Cuda compilation tools, release 13.0, V13.0.88"
        /*0030*/ 	.string	"Build cuda_13.0.r13.0/compiler.36424714_0"
        /*0030*/ 	.string	"-v  -suppress-debug-info  -lineinfo  -arch sm_90a "



//--------------------- .note.nv.cuinfo           --------------------------
	.section	.note.nv.cuinfo,"",@"SHT_NOTE"
	.sectionflags	@"SHF_NOTE_NV_CUINFO"
        /*0018*/ 	.short	0x0002
        /*001a*/ 	.short	0x005a
        /*001c*/ 	.short	0x0082
	.zero		2


//--------------------- .nv.info                  --------------------------
	.section	.nv.info,"",@"SHT_CUDA_INFO"
	.align	4


	//----- nvinfo : EIATTR_REGCOUNT
	.align		4
        /*0000*/ 	.byte	0x04, 0x2f
        /*0002*/ 	.short	(.L_1 - .L_0)
	.align		4
.L_0:
        /*0004*/ 	.word	index@(matmul_kernel)
        /*0008*/ 	.word	0x000000ff


	//----- nvinfo : EIATTR_FRAME_SIZE
	.align		4
.L_1:
        /*000c*/ 	.byte	0x04, 0x11
        /*000e*/ 	.short	(.L_3 - .L_2)
	.align		4
.L_2:
        /*0010*/ 	.word	index@(matmul_kernel)
        /*0014*/ 	.word	0x000008e0


	//----- nvinfo : EIATTR_MIN_STACK_SIZE
	.align		4
.L_3:
        /*0018*/ 	.byte	0x04, 0x12
        /*001a*/ 	.short	(.L_5 - .L_4)
	.align		4
.L_4:
        /*001c*/ 	.word	index@(matmul_kernel)
        /*0020*/ 	.word	0x000008e0
.L_5:


//--------------------- .nv.compat                --------------------------
	.section	.nv.compat,"",@"SHT_CUDA_COMPAT_INFO"
	.align	4
        /*0000*/ 	.byte	0x02, 0x09, 0x01, 0x00, 0x02, 0x02, 0x04, 0x00, 0x02, 0x05, 0x05, 0x00, 0x03, 0x07, 0x01, 0x01
        /*0010*/ 	.byte	0x02, 0x03, 0x00, 0x00, 0x02, 0x06, 0x01, 0x00, 0x04, 0x0b, 0x08, 0x00, 0x00, 0x00, 0x00, 0x00
        /*0020*/ 	.byte	0x00, 0x00, 0x00, 0x00


//--------------------- .nv.info.matmul_kernel    --------------------------
	.section	.nv.info.matmul_kernel,"",@"SHT_CUDA_INFO"
	.sectionflags	@""
	.align	4


	//----- nvinfo : EIATTR_CUDA_API_VERSION
	.align		4
        /*0000*/ 	.byte	0x04, 0x37
        /*0002*/ 	.short	(.L_7 - .L_6)
.L_6:
        /*0004*/ 	.word	0x00000082


	//----- nvinfo : EIATTR_KPARAM_INFO
	.align		4
.L_7:
        /*0008*/ 	.byte	0x04, 0x17
        /*000a*/ 	.short	(.L_9 - .L_8)
.L_8:
        /*000c*/ 	.word	0x00000000
        /*0010*/ 	.short	0x000d
        /*0012*/ 	.short	0x0048
        /*0014*/ 	.byte	0x00, 0xf4, 0x21, 0x00


	//----- nvinfo : EIATTR_KPARAM_INFO
	.align		4
.L_9:
        /*0018*/ 	.byte	0x04, 0x17
        /*001a*/ 	.short	(.L_11 - .L_10)
.L_10:
        /*001c*/ 	.word	0x00000000
        /*0020*/ 	.short	0x000c
        /*0022*/ 	.short	0x0040
        /*0024*/ 	.byte	0x00, 0xf4, 0x21, 0x00


	//----- nvinfo : EIATTR_KPARAM_INFO
	.align		4
.L_11:
        /*0028*/ 	.byte	0x04, 0x17
        /*002a*/ 	.short	(.L_13 - .L_12)
.L_12:
        /*002c*/ 	.word	0x00000000
        /*0030*/ 	.short	0x000b
        /*0032*/ 	.short	0x0038
        /*0034*/ 	.byte	0x00, 0xf0, 0x11, 0x00


	//----- nvinfo : EIATTR_KPARAM_INFO
	.align		4
.L_13:
        /*0038*/ 	.byte	0x04, 0x17
        /*003a*/ 	.short	(.L_15 - .L_14)
.L_14:
        /*003c*/ 	.word	0x00000000
        /*0040*/ 	.short	0x000a
        /*0042*/ 	.short	0x0034
        /*0044*/ 	.byte	0x00, 0xf0, 0x11, 0x00


	//----- nvinfo : EIATTR_KPARAM_INFO
	.align		4
.L_15:
        /*0048*/ 	.byte	0x04, 0x17
        /*004a*/ 	.short	(.L_17 - .L_16)
.L_16:
        /*004c*/ 	.word	0x00000000
        /*0050*/ 	.short	0x0009
        /*0052*/ 	.short	0x0030
        /*0054*/ 	.byte	0x00, 0xf0, 0x11, 0x00


	//----- nvinfo : EIATTR_KPARAM_INFO
	.align		4
.L_17:
        /*0058*/ 	.byte	0x04, 0x17
        /*005a*/ 	.short	(.L_19 - .L_18)
.L_18:
        /*005c*/ 	.word	0x00000000
        /*0060*/ 	.short	0x0008
        /*0062*/ 	.short	0x002c
        /*0064*/ 	.byte	0x00, 0xf0, 0x11, 0x00


	//----- nvinfo : EIATTR_KPARAM_INFO
	.align		4
.L_19:
        /*0068*/ 	.byte	0x04, 0x17
        /*006a*/ 	.short	(.L_21 - .L_20)
.L_20:
        /*006c*/ 	.word	0x00000000
        /*0070*/ 	.short	0x0007
        /*0072*/ 	.short	0x0028
        /*0074*/ 	.byte	0x00, 0xf0, 0x11, 0x00


	//----- nvinfo : EIATTR_KPARAM_INFO
	.align		4
.L_21:
        /*0078*/ 	.byte	0x04, 0x17
        /*007a*/ 	.short	(.L_23 - .L_22)
.L_22:
        /*007c*/ 	.word	0x00000000
        /*0080*/ 	.short	0x0006
        /*0082*/ 	.short	0x0024
        /*0084*/ 	.byte	0x00, 0xf0, 0x11, 0x00


	//----- nvinfo : EIATTR_KPARAM_INFO
	.align		4
.L_23:
        /*0088*/ 	.byte	0x04, 0x17
        /*008a*/ 	.short	(.L_25 - .L_24)
.L_24:
        /*008c*/ 	.word	0x00000000
        /*0090*/ 	.short	0x0005
        /*0092*/ 	.short	0x0020
        /*0094*/ 	.byte	0x00, 0xf0, 0x11, 0x00


	//----- nvinfo : EIATTR_KPARAM_INFO
	.align		4
.L_25:
        /*0098*/ 	.byte	0x04, 0x17
        /*009a*/ 	.short	(.L_27 - .L_26)
.L_26:
        /*009c*/ 	.word	0x00000000
        /*00a0*/ 	.short	0x0004
        /*00a2*/ 	.short	0x001c
        /*00a4*/ 	.byte	0x00, 0xf0, 0x11, 0x00


	//----- nvinfo : EIATTR_KPARAM_INFO
	.align		4
.L_27:
        /*00a8*/ 	.byte	0x04, 0x17
        /*00aa*/ 	.short	(.L_29 - .L_28)
.L_28:
        /*00ac*/ 	.word	0x00000000
        /*00b0*/ 	.short	0x0003
        /*00b2*/ 	.short	0x0018
        /*00b4*/ 	.byte	0x00, 0xf0, 0x11, 0x00


	//----- nvinfo : EIATTR_KPARAM_INFO
	.align		4
.L_29:
        /*00b8*/ 	.byte	0x04, 0x17
        /*00ba*/ 	.short	(.L_31 - .L_30)
.L_30:
        /*00bc*/ 	.word	0x00000000
        /*00c0*/ 	.short	0x0002
        /*00c2*/ 	.short	0x0010
        /*00c4*/ 	.byte	0x00, 0xf4, 0x21, 0x00


	//----- nvinfo : EIATTR_KPARAM_INFO
	.align		4
.L_31:
        /*00c8*/ 	.byte	0x04, 0x17
        /*00ca*/ 	.short	(.L_33 - .L_32)
.L_32:
        /*00cc*/ 	.word	0x00000000
        /*00d0*/ 	.short	0x0001
        /*00d2*/ 	.short	0x0008
        /*00d4*/ 	.byte	0x00, 0xf4, 0x21, 0x00


	//----- nvinfo : EIATTR_KPARAM_INFO
	.align		4
.L_33:
        /*00d8*/ 	.byte	0x04, 0x17
        /*00da*/ 	.short	(.L_35 - .L_34)
.L_34:
        /*00dc*/ 	.word	0x00000000
        /*00e0*/ 	.short	0x0000
        /*00e2*/ 	.short	0x0000
        /*00e4*/ 	.byte	0x00, 0xf4, 0x21, 0x00


	//----- nvinfo : EIATTR_EXPLICIT_CLUSTER
	.align		4
.L_35:
        /*00e8*/ 	.byte	0x01, 0x3e
	.zero		2


	//----- nvinfo : EIATTR_CTA_PER_CLUSTER
	.align		4
        /*00ec*/ 	.byte	0x04, 0x3d
        /*00ee*/ 	.short	(.L_37 - .L_36)
.L_36:
        /*00f0*/ 	.word	0x00000002
        /*00f4*/ 	.word	0x00000001
        /*00f8*/ 	.word	0x00000001


	//----- nvinfo : EIATTR_SPARSE_MMA_MASK
	.align		4
.L_37:
        /*00fc*/ 	.byte	0x03, 0x50
        /*00fe*/ 	.short	0x0000


	//----- nvinfo : EIATTR_MAXREG_COUNT
	.align		4
        /*0100*/ 	.byte	0x03, 0x1b
        /*0102*/ 	.short	0x00ff


	//----- nvinfo : EIATTR_NUM_BARRIERS
	.align		4
        /*0104*/ 	.byte	0x02, 0x4c
        /*0106*/ 	.byte	0x01
	.zero		1


	//----- nvinfo : EIATTR_ANNOTATIONS
	.align		4
        /*0108*/ 	.byte	0x04, 0x55
        /*010a*/ 	.short	(.L_39 - .L_38)


	//   ....[0]....
.L_38:
        /*010c*/ 	.word	0x00000001
        /*0110*/ 	.byte	0x10, 0x06, 0x00, 0x00, 0x01, 0x00, 0x00, 0x00, 0xe0, 0x0d, 0x00, 0x00, 0x01, 0x00, 0x00, 0x00
        /* <DEDUP_REMOVED lines=1064> */
        /*43a0*/ 	.byte	0x30, 0xad, 0x01, 0x00


	//----- nvinfo : EIATTR_MERCURY_ISA_VERSION
	.align		4
.L_39:
        /*43a4*/ 	.byte	0x03, 0x5f
        /*43a6*/ 	.short	0x0101


	//----- nvinfo : EIATTR_EXIT_INSTR_OFFSETS
	.align		4
        /*43a8*/ 	.byte	0x04, 0x1c
        /*43aa*/ 	.short	(.L_41 - .L_40)


	//   ....[0]....
.L_40:
        /*43ac*/ 	.word	0x0001f600


	//   ....[1]....
        /*43b0*/ 	.word	0x0001f620


	//----- nvinfo : EIATTR_REQNTID
	.align		4
.L_41:
        /*43b4*/ 	.byte	0x04, 0x10
        /*43b6*/ 	.short	(.L_43 - .L_42)
.L_42:
        /*43b8*/ 	.word	0x00000080
        /*43bc*/ 	.word	0x00000001
        /*43c0*/ 	.word	0x00000001


	//----- nvinfo : EIATTR_CBANK_PARAM_SIZE
	.align		4
.L_43:
        /*43c4*/ 	.byte	0x03, 0x19
        /*43c6*/ 	.short	0x0050


	//----- nvinfo : EIATTR_PARAM_CBANK
	.align		4
        /*43c8*/ 	.byte	0x04, 0x0a
        /*43ca*/ 	.short	(.L_45 - .L_44)
	.align		4
.L_44:
        /*43cc*/ 	.word	index@(.nv.constant0.matmul_kernel)
        /*43d0*/ 	.short	0x0210
        /*43d2*/ 	.short	0x0050


	//----- nvinfo : EIATTR_SW_WAR
	.align		4
.L_45:
        /*43d4*/ 	.byte	0x04, 0x36
        /*43d6*/ 	.short	(.L_47 - .L_46)
.L_46:
        /*43d8*/ 	.word	0x00000008
.L_47:


//--------------------- .nv.callgraph             --------------------------
	.section	.nv.callgraph,"",@"SHT_CUDA_CALLGRAPH"
	.align	4
	.sectionentsize	8
	.align		4
        /*0000*/ 	.word	0x00000000
	.align		4
        /*0004*/ 	.word	0xffffffff
	.align		4
        /*0008*/ 	.word	0x00000000
	.align		4
        /*000c*/ 	.word	0xfffffffe
	.align		4
        /*0010*/ 	.word	0x00000000
	.align		4
        /*0014*/ 	.word	0xfffffffd
	.align		4
        /*0018*/ 	.word	0x00000000
	.align		4
        /*001c*/ 	.word	0xfffffffc


//--------------------- .text.matmul_kernel       --------------------------
	.section	.text.matmul_kernel,"ax",@progbits
	.align	128
        .global         matmul_kernel
        .type           matmul_kernel,@function
        .size           matmul_kernel,(.L_x_4 - matmul_kernel)
        .other          matmul_kernel,@"STO_CUDA_ENTRY STV_DEFAULT"
matmul_kernel:
.text.matmul_kernel:
[----:B------:R-:W0:Y:S08]  /*0000*/  LDC R1, c[0x0][0x28] ;  /* 0x00000a00ff017b82 */ /* 0x000e300000000800 */
[----:B------:R-:W1:Y:S01]  /*0010*/  LDC.64 R18, c[0x0][0x228] ;  /* 0x00008a00ff127b82 */ /* 0x000e620000000a00 */
[----:B------:R-:W2:Y:S01]  /*0020*/  S2R R24, SR_TID.X ;  /* 0x0000000000187919 */ /* 0x000ea20000002100 */
[----:B0-----:R-:W-:Y:S01]  /*0030*/  VIADD R1, R1, 0xfffff720 ;  /* 0xfffff72001017836 */ /* 0x001fe20000000000 */
[----:B------:R-:W-:Y:S01]  /*0040*/  UMOV UR8, 0x400 ;  /* 0x0000040000087882 */ /* 0x000fe20000000000 */
[----:B------:R-:W-:-:S04]  /*0050*/  ULDC.64 UR40, c[0x0][0x208] ;  /* 0x0000820000287ab9 */ /* 0x000fc80000000a00 */
[----:B------:R-:W0:Y:S08]  /*0060*/  S2UR UR4, SR_CTAID.X ;  /* 0x00000000000479c3 */ /* 0x000e300000002500 */
[----:B------:R-:W3:Y:S01]  /*0070*/  S2UR UR6, SR_CgaCtaId ;  /* 0x00000000000679c3 */ /* 0x000ee20000008800 */
[----:B-1----:R-:W-:-:S07]  /*0080*/  VIADD R0, R19, 0x7f ;  /* 0x0000007f13007836 */ /* 0x002fce0000000000 */
[----:B------:R-:W1:Y:S01]  /*0090*/  LDC R21, c[0x0][0x230] ;  /* 0x00008c00ff157b82 */ /* 0x000e620000000800 */
[----:B------:R-:W-:Y:S02]  /*00a0*/  SHF.R.S32.HI R3, RZ, 0x1f, R0 ;  /* 0x0000001fff037819 */ /* 0x000fe40000011400 */
[----:B0-----:R-:W-:Y:S01]  /*00b0*/  I2FP.F32.U32 R5, UR4 ;  /* 0x0000000400057c45 */ /* 0x001fe20008201000 */
[----:B------:R-:W-:Y:S01]  /*00c0*/  ULDC UR4, c[0x0][0x150] ;  /* 0x0000540000047ab9 */ /* 0x000fe20000000800 */
[----:B------:R-:W-:Y:S02]  /*00d0*/  LEA.HI R3, R3, R0, RZ, 0x7 ;  /* 0x0000000003037211 */ /* 0x000fe400078f38ff */
[----:B--2---:R-:W-:Y:S01]  /*00e0*/  LOP3.LUT R231, R24, 0x7f, RZ, 0xc0, !PT ;  /* 0x0000007f18e77812 */ /* 0x004fe200078ec0ff */
[----:B------:R-:W-:Y:S01]  /*00f0*/  FMUL R5, R5, UR4 ;  /* 0x0000000405057c20 */ /* 0x000fe20008400000 */
[----:B------:R-:W-:Y:S01]  /*0100*/  SHF.R.S32.HI R3, RZ, 0x7, R3 ;  /* 0x00000007ff037819 */ /* 0x000fe20000011403 */
[----:B---3--:R-:W-:-:S02]  /*0110*/  USHF.L.U32 UR5, UR6, 0x7, URZ ;  /* 0x0000000706057899 */ /* 0x008fc4000800063f */
[----:B------:R-:W-:Y:S02]  /*0120*/  ULEA UR8, UR6, UR8, 0x18 ;  /* 0x0000000806087291 */ /* 0x000fe4000f8ec03f */
[----:B------:R-:W-:Y:S01]  /*0130*/  IMAD.SHL.U32 R4, R3, 0x8, RZ ;  /* 0x0000000803047824 */ /* 0x000fe200078e00ff */
[----:B------:R-:W0:Y:S01]  /*0140*/  F2I.U32.TRUNC.NTZ R5, R5 ;  /* 0x0000000500057305 */ /* 0x000e22000020f000 */
[----:B------:R-:W-:-:S03]  /*0150*/  ULOP3.LUT UR5, UR5, 0x80, URZ, 0xc0, !UPT ;  /* 0x0000008005057892 */ /* 0x000fc6000f8ec03f */
[----:B------:R-:W-:Y:S01]  /*0160*/  IABS R7, R4 ;  /* 0x0000000400077213 */ /* 0x000fe20000000000 */
[----:B-1----:R-:W-:-:S03]  /*0170*/  VIADD R21, R21, 0x7f ;  /* 0x0000007f15157836 */ /* 0x002fc60000000000 */
[----:B------:R-:W1:Y:S01]  /*0180*/  I2F.RP R0, R7 ;  /* 0x0000000700007306 */ /* 0x000e620000209400 */
[----:B0-----:R-:W-:-:S07]  /*0190*/  IABS R11, R5 ;  /* 0x00000005000b7213 */ /* 0x001fce0000000000 */
[----:B-1----:R-:W0:Y:S02]  /*01a0*/  MUFU.RCP R0, R0 ;  /* 0x0000000000007308 */ /* 0x002e240000001000 */
[----:B0-----:R-:W-:Y:S01]  /*01b0*/  VIADD R2, R0, 0xffffffe ;  /* 0x0ffffffe00027836 */ /* 0x001fe20000000000 */
[----:B------:R-:W-:-:S05]  /*01c0*/  IABS R0, R4 ;  /* 0x0000000400007213 */ /* 0x000fca0000000000 */
[----:B------:R0:W1:Y:S01]  /*01d0*/  F2I.FTZ.U32.TRUNC.NTZ R3, R2 ;  /* 0x0000000200037305 */ /* 0x000062000021f000 */
[----:B------:R-:W-:Y:S02]  /*01e0*/  IMAD.MOV R0, RZ, RZ, -R0 ;  /* 0x000000ffff007224 */ /* 0x000fe400078e0a00 */
[----:B0-----:R-:W-:Y:S02]  /*01f0*/  IMAD.MOV.U32 R2, RZ, RZ, RZ ;  /* 0x000000ffff027224 */ /* 0x001fe400078e00ff */
[----:B-1----:R-:W-:-:S04]  /*0200*/  IMAD.MOV R6, RZ, RZ, -R3 ;  /* 0x000000ffff067224 */ /* 0x002fc800078e0a03 */
[----:B------:R-:W-:-:S04]  /*0210*/  IMAD R9, R6, R7, RZ ;  /* 0x0000000706097224 */ /* 0x000fc800078e02ff */
[----:B------:R-:W-:-:S06]  /*0220*/  IMAD.HI.U32 R2, R3, R9, R2 ;  /* 0x0000000903027227 */ /* 0x000fcc00078e0002 */
[----:B------:R-:W-:-:S04]  /*0230*/  IMAD.HI.U32 R2, R2, R11, RZ ;  /* 0x0000000b02027227 */ /* 0x000fc800078e00ff */
[----:B------:R-:W-:-:S05]  /*0240*/  IMAD R0, R2, R0, R11 ;  /* 0x0000000002007224 */ /* 0x000fca00078e020b */
[----:B------:R-:W-:-:S13]  /*0250*/  ISETP.GT.U32.AND P1, PT, R7, R0, PT ;  /* 0x000000000700720c */ /* 0x000fda0003f24070 */
[----:B------:R-:W-:Y:S02]  /*0260*/  @!P1 IMAD.IADD R0, R0, 0x1, -R7 ;  /* 0x0000000100009824 */ /* 0x000fe400078e0a07 */
[----:B------:R-:W-:Y:S01]  /*0270*/  @!P1 VIADD R2, R2, 0x1 ;  /* 0x0000000102029836 */ /* 0x000fe20000000000 */
[----:B------:R-:W-:Y:S02]  /*0280*/  ISETP.NE.AND P1, PT, R4, RZ, PT ;  /* 0x000000ff0400720c */ /* 0x000fe40003f25270 */
[----:B------:R-:W-:Y:S02]  /*0290*/  ISETP.GE.U32.AND P0, PT, R0, R7, PT ;  /* 0x000000070000720c */ /* 0x000fe40003f06070 */
[----:B------:R-:W-:-:S04]  /*02a0*/  LOP3.LUT R0, R5, R4, RZ, 0x3c, !PT ;  /* 0x0000000405007212 */ /* 0x000fc800078e3cff */
[----:B------:R-:W-:Y:S01]  /*02b0*/  ISETP.GE.AND P2, PT, R0, RZ, PT ;  /* 0x000000ff0000720c */ /* 0x000fe20003f46270 */
[----:B------:R-:W-:-:S05]  /*02c0*/  VIADD R0, R18, 0xff ;  /* 0x000000ff12007836 */ /* 0x000fca0000000000 */
[----:B------:R-:W-:Y:S01]  /*02d0*/  SHF.R.S32.HI R3, RZ, 0x1f, R0 ;  /* 0x0000001fff037819 */ /* 0x000fe20000011400 */
[----:B------:R-:W-:-:S03]  /*02e0*/  @P0 VIADD R2, R2, 0x1 ;  /* 0x0000000102020836 */ /* 0x000fc60000000000 */
[----:B------:R-:W-:-:S03]  /*02f0*/  LEA.HI R3, R3, R0, RZ, 0x8 ;  /* 0x0000000003037211 */ /* 0x000fc600078f40ff */
[----:B------:R-:W-:Y:S01]  /*0300*/  @!P2 IMAD.MOV R2, RZ, RZ, -R2 ;  /* 0x000000ffff02a224 */ /* 0x000fe200078e0a02 */
[----:B------:R-:W-:-:S05]  /*0310*/  @!P1 LOP3.LUT R2, RZ, R4, RZ, 0x33, !PT ;  /* 0x00000004ff029212 */ /* 0x000fca00078e33ff */
[----:B------:R-:W-:Y:S02]  /*0320*/  IMAD.SHL.U32 R6, R2, 0x8, RZ ;  /* 0x0000000802067824 */ /* 0x000fe400078e00ff */
[----:B------:R-:W-:-:S03]  /*0330*/  IMAD.MOV R2, RZ, RZ, -R2 ;  /* 0x000000ffff027224 */ /* 0x000fc600078e0a02 */
[----:B------:R-:W-:Y:S01]  /*0340*/  LEA.HI.SX32 R3, R3, -R6, 0x18 ;  /* 0x8000000603037211 */ /* 0x000fe200078fc2ff */
[----:B------:R-:W-:-:S03]  /*0350*/  IMAD R4, R4, R2, R5 ;  /* 0x0000000204047224 */ /* 0x000fc600078e0205 */
[----:B------:R-:W-:Y:S02]  /*0360*/  VIMNMX R11, R3, 0x8, PT ;  /* 0x00000008030b7848 */ /* 0x000fe40003fe0100 */
[----:B------:R-:W-:Y:S02]  /*0370*/  IABS R9, R4 ;  /* 0x0000000400097213 */ /* 0x000fe40000000000 */
[----:B------:R-:W-:-:S04]  /*0380*/  IABS R7, R11 ;  /* 0x0000000b00077213 */ /* 0x000fc80000000000 */
[----:B------:R-:W0:Y:S08]  /*0390*/  I2F.RP R0, R7 ;  /* 0x0000000700007306 */ /* 0x000e300000209400 */
[----:B0-----:R-:W0:Y:S02]  /*03a0*/  MUFU.RCP R0, R0 ;  /* 0x0000000000007308 */ /* 0x001e240000001000 */
[----:B0-----:R-:W-:-:S06]  /*03b0*/  VIADD R3, R0, 0xffffffe ;  /* 0x0ffffffe00037836 */ /* 0x001fcc0000000000 */
[----:B------:R-:W0:Y:S02]  /*03c0*/  F2I.FTZ.U32.TRUNC.NTZ R3, R3 ;  /* 0x0000000300037305 */ /* 0x000e24000021f000 */
[----:B0-----:R-:W-:-:S04]  /*03d0*/  IMAD.MOV R8, RZ, RZ, -R3 ;  /* 0x000000ffff087224 */ /* 0x001fc800078e0a03 */
[----:B------:R-:W-:Y:S01]  /*03e0*/  IMAD.MOV.U32 R2, RZ, RZ, R8 ;  /* 0x000000ffff027224 */ /* 0x000fe200078e0008 */
[----:B------:R-:W-:-:S03]  /*03f0*/  IABS R8, R11 ;  /* 0x0000000b00087213 */ /* 0x000fc60000000000 */
[----:B------:R-:W-:Y:S02]  /*0400*/  IMAD R5, R2, R7, RZ ;  /* 0x0000000702057224 */ /* 0x000fe400078e02ff */
[----:B------:R-:W-:Y:S02]  /*0410*/  IMAD.MOV.U32 R2, RZ, RZ, RZ ;  /* 0x000000ffff027224 */ /* 0x000fe400078e00ff */
[----:B------:R-:W-:Y:S02]  /*0420*/  IMAD.MOV R0, RZ, RZ, -R8 ;  /* 0x000000ffff007224 */ /* 0x000fe400078e0a08 */
        /* <DEDUP_REMOVED lines=9> */
[----:B------:R-:W-:-:S07]  /*04c0*/  ISETP.GE.AND P2, PT, R0, RZ, PT ;  /* 0x000000ff0000720c */ /* 0x000fce0003f46270 */
[----:B------:R-:W-:Y:S01]  /*04d0*/  @P0 VIADD R2, R2, 0x1 ;  /* 0x0000000102020836 */ /* 0x000fe20000000000 */
[----:B------:R-:W-:-:S05]  /*04e0*/  ISETP.GT.AND P0, PT, R21, 0x7f, PT ;  /* 0x0000007f1500780c */ /* 0x000fca0003f04270 */
[----:B------:R-:W-:Y:S01]  /*04f0*/  @!P2 IMAD.MOV R2, RZ, RZ, -R2 ;  /* 0x000000ffff02a224 */ /* 0x000fe200078e0a02 */
[----:B------:R-:W-:-:S05]  /*0500*/  @!P1 LOP3.LUT R2, RZ, R11, RZ, 0x33, !PT ;  /* 0x0000000bff029212 */ /* 0x000fca00078e33ff */
[----:B------:R-:W-:-:S04]  /*0510*/  IMAD.MOV R0, RZ, RZ, -R2 ;  /* 0x000000ffff007224 */ /* 0x000fc800078e0a02 */
[----:B------:R-:W-:-:S04]  /*0520*/  IMAD R0, R11, R0, R4 ;  /* 0x000000000b007224 */ /* 0x000fc800078e0204 */
[----:B------:R-:W-:-:S05]  /*0530*/  IMAD.IADD R0, R6, 0x1, R0 ;  /* 0x0000000106007824 */ /* 0x000fca00078e0200 */
[----:B------:R-:W-:Y:S01]  /*0540*/  R2UR UR4, R0 ;  /* 0x00000000000472ca */ /* 0x000fe200000e0000 */
[----:B------:R-:W-:-:S04]  /*0550*/  IMAD.SHL.U32 R0, R2, 0x80, RZ ;  /* 0x0000008002007824 */ /* 0x000fc800078e00ff */
[C---:B------:R-:W-:Y:S02]  /*0560*/  VIADD R31, R0.reuse, 0x1 ;  /* 0x00000001001f7836 */ /* 0x040fe40000000000 */
[C---:B------:R-:W-:Y:S02]  /*0570*/  VIADD R29, R0.reuse, 0x2 ;  /* 0x00000002001d7836 */ /* 0x040fe40000000000 */
[C---:B------:R-:W-:Y:S02]  /*0580*/  VIADD R27, R0.reuse, 0x3 ;  /* 0x00000003001b7836 */ /* 0x040fe40000000000 */
[C---:B------:R-:W-:Y:S02]  /*0590*/  VIADD R25, R0.reuse, 0x4 ;  /* 0x0000000400197836 */ /* 0x040fe40000000000 */
[----:B------:R-:W-:Y:S01]  /*05a0*/  ULEA UR4, UR4, UR5, 0x8 ;  /* 0x0000000504047291 */ /* 0x000fe2000f8e403f */
[C---:B------:R-:W-:Y:S02]  /*05b0*/  VIADD R23, R0.reuse, 0x5 ;  /* 0x0000000500177836 */ /* 0x040fe40000000000 */
[----:B------:R-:W-:-:S02]  /*05c0*/  VIADD R17, R0, 0x6 ;  /* 0x0000000600117836 */ /* 0x000fc40000000000 */
[C---:B------:R-:W-:Y:S02]  /*05d0*/  VIADD R33, R0.reuse, 0x7 ;  /* 0x0000000700217836 */ /* 0x040fe40000000000 */
[----:B------:R-:W-:Y:S02]  /*05e0*/  VIADD R152, R231, UR4 ;  /* 0x00000004e7987c36 */ /* 0x000fe40008000000 */
[C---:B------:R-:W-:Y:S02]  /*05f0*/  VIADD R41, R0.reuse, 0x8 ;  /* 0x0000000800297836 */ /* 0x040fe40000000000 */
[C---:B------:R-:W-:Y:S01]  /*0600*/  VIADD R43, R0.reuse, 0x9 ;  /* 0x00000009002b7836 */ /* 0x040fe20000000000 */
[----:B------:R0:W-:Y:S01]  /*0610*/  STL [R1+0x87c], R152 ;  /* 0x00087c9801007387 */ /* 0x0001e20000100800 */
[C---:B------:R-:W-:Y:S02]  /*0620*/  VIADD R37, R0.reuse, 0xa ;  /* 0x0000000a00257836 */ /* 0x040fe40000000000 */
[----:B------:R-:W-:-:S02]  /*0630*/  VIADD R35, R0, 0xb ;  /* 0x0000000b00237836 */ /* 0x000fc40000000000 */
[C---:B------:R-:W-:Y:S02]  /*0640*/  VIADD R39, R0.reuse, 0xc ;  /* 0x0000000c00277836 */ /* 0x040fe40000000000 */
[C---:B------:R-:W-:Y:S02]  /*0650*/  VIADD R45, R0.reuse, 0xd ;  /* 0x0000000d002d7836 */ /* 0x040fe40000000000 */
[C---:B------:R-:W-:Y:S02]  /*0660*/  VIADD R22, R0.reuse, 0xe ;  /* 0x0000000e00167836 */ /* 0x040fe40000000000 */
[C---:B------:R-:W-:Y:S02]  /*0670*/  VIADD R20, R0.reuse, 0xf ;  /* 0x0000000f00147836 */ /* 0x040fe40000000000 */
        /* <DEDUP_REMOVED lines=111> */
[----:B------:R-:W-:Y:S01]  /*0d70*/  VIADD R48, R0, 0x7f ;  /* 0x0000007f00307836 */ /* 0x000fe20000000000 */
[----:B0-----:R-:W-:Y:S06]  /*0d80*/  @P0 BRA `(.L_x_0) ;  /* 0x00000004000c0947 */ /* 0x001fec0003800000 */
[----:B------:R-:W-:Y:S01]  /*0d90*/  IMAD.SHL.U32 R2, R24, 0x10, RZ ;  /* 0x0000001018027824 */ /* 0x000fe200078e00ff */
[----:B------:R-:W-:Y:S02]  /*0da0*/  CS2R R88, SRZ ;  /* 0x0000000000587805 */ /* 0x000fe4000001ff00 */
[----:B------:R-:W-:Y:S02]  /*0db0*/  CS2R R90, SRZ ;  /* 0x00000000005a7805 */ /* 0x000fe4000001ff00 */
[----:B------:R-:W-:Y:S02]  /*0dc0*/  CS2R R92, SRZ ;  /* 0x00000000005c7805 */ /* 0x000fe4000001ff00 */
[----:B------:R-:W-:Y:S01]  /*0dd0*/  CS2R R94, SRZ ;  /* 0x00000000005e7805 */ /* 0x000fe2000001ff00 */
[----:B------:R0:W-:Y:S01]  /*0de0*/  STL [R1+0x880], R2 ;  /* 0x0008800201007387 */ /* 0x0001e20000100800 */
[----:B------:R-:W-:Y:S02]  /*0df0*/  CS2R R96, SRZ ;  /* 0x0000000000607805 */ /* 0x000fe4000001ff00 */
[----:B------:R-:W-:-:S02]  /*0e00*/  CS2R R98, SRZ ;  /* 0x0000000000627805 */ /* 0x000fc4000001ff00 */
[----:B------:R-:W-:Y:S02]  /*0e10*/  CS2R R100, SRZ ;  /* 0x0000000000647805 */ /* 0x000fe4000001ff00 */
[----:B------:R-:W-:Y:S02]  /*0e20*/  CS2R R102, SRZ ;  /* 0x0000000000667805 */ /* 0x000fe4000001ff00 */
[----:B------:R-:W-:Y:S02]  /*0e30*/  CS2R R104, SRZ ;  /* 0x0000000000687805 */ /* 0x000fe4000001ff00 */
[----:B------:R-:W-:Y:S02]  /*0e40*/  CS2R R106, SRZ ;  /* 0x00000000006a7805 */ /* 0x000fe4000001ff00 */
        /* <DEDUP_REMOVED lines=53> */
[----:B------:R-:W-:Y:S01]  /*11a0*/  CS2R R86, SRZ ;  /* 0x0000000000567805 */ /* 0x000fe2000001ff00 */
[----:B0-----:R-:W-:Y:S06]  /*11b0*/  BRA `(.L_x_1) ;  /* 0x0000019800c87947 */ /* 0x001fec0003800000 */
.L_x_0:
[----:B------:R-:W-:Y:S01]  /*11c0*/  IABS R46, R18 ;  /* 0x00000012002e7213 */ /* 0x000fe20000000000 */
[----:B------:R-:W-:Y:S01]  /*11d0*/  ULDC UR9, c[0x0][0x23c] ;  /* 0x00008f0000097ab9 */ /* 0x000fe20000000800 */
[----:B------:R-:W-:Y:S01]  /*11e0*/  IABS R2, R19 ;  /* 0x0000001300027213 */ /* 0x000fe20000000000 */
[----:B------:R-:W-:Y:S01]  /*11f0*/  ULDC.64 UR4, c[0x0][0x218] ;  /* 0x0000860000047ab9 */ /* 0x000fe20000000a00 */
[----:B------:R-:W0:Y:S01]  /*1200*/  I2F.RP R3, R46 ;  /* 0x0000002e00037306 */ /* 0x000e220000209400 */
[----:B------:R-:W-:Y:S01]  /*1210*/  IABS R134, R0 ;  /* 0x0000000000867213 */ /* 0x000fe20000000000 */
[----:B------:R-:W-:Y:S01]  /*1220*/  ULDC.64 UR6, c[0x0][0x210] ;  /* 0x0000840000067ab9 */ /* 0x000fe20000000a00 */
[----:B------:R-:W-:Y:S01]  /*1230*/  IABS R40, R48 ;  /* 0x0000003000287213 */ /* 0x000fe20000000000 */
[----:B------:R-:W-:Y:S01]  /*1240*/  USHF.R.U32.HI UR12, URZ, 0x4, UR8 ;  /* 0x000000043f0c7899 */ /* 0x000fe20008011608 */
[----:B------:R-:W-:Y:S01]  /*1250*/  ISETP.GE.AND P1, PT, R42, RZ, PT ;  /* 0x000000ff2a00720c */ /* 0x000fe20003f26270 */
[----:B------:R-:W-:Y:S01]  /*1260*/  UMOV UR15, 0x40000040 ;  /* 0x40000040000f7882 */ /* 0x000fe20000000000 */
[----:B------:R-:W-:Y:S01]  /*1270*/  IABS R42, R42 ;  /* 0x0000002a002a7213 */ /* 0x000fe20000000000 */
[----:B------:R-:W1:Y:S01]  /*1280*/  I2F.RP R5, R2 ;  /* 0x0000000200057306 */ /* 0x000e620000209400 */
[----:B------:R-:W-:Y:S01]  /*1290*/  IABS R132, R44 ;  /* 0x0000002c00847213 */ /* 0x000fe20000000000 */
[----:B------:R-:W-:Y:S01]  /*12a0*/  USGXT.U32 UR12, UR12, 0xe ;  /* 0x0000000e0c0c789a */ /* 0x000fe20008000000 */
[----:B------:R-:W-:-:S02]  /*12b0*/  ISETP.GE.AND P2, PT, R152, RZ, PT ;  /* 0x000000ff9800720c */ /* 0x000fc40003f46270 */
[----:B------:R-:W-:Y:S02]  /*12c0*/  ISETP.GE.AND P4, PT, R44, RZ, PT ;  /* 0x000000ff2c00720c */ /* 0x000fe40003f86270 */
[----:B------:R-:W-:Y:S01]  /*12d0*/  IABS R130, R150 ;  /* 0x0000009600827213 */ /* 0x000fe20000000000 */
[----:B0-----:R-:W0:Y:S01]  /*12e0*/  MUFU.RCP R3, R3 ;  /* 0x0000000300037308 */ /* 0x001e220000001000 */
[----:B------:R-:W-:Y:S02]  /*12f0*/  IABS R44, R122 ;  /* 0x0000007a002c7213 */ /* 0x000fe40000000000 */
[----:B------:R-:W-:Y:S02]  /*1300*/  IABS R128, R120 ;  /* 0x0000007800807213 */ /* 0x000fe40000000000 */
[----:B------:R-:W-:Y:S02]  /*1310*/  ISETP.GE.AND P3, PT, R48, RZ, PT ;  /* 0x000000ff3000720c */ /* 0x000fe40003f66270 */
[----:B------:R-:W-:Y:S01]  /*1320*/  IABS R48, R114 ;  /* 0x0000007200307213 */ /* 0x000fe20000000000 */
[----:B-1----:R-:W1:Y:S01]  /*1330*/  MUFU.RCP R5, R5 ;  /* 0x0000000500057308 */ /* 0x002e620000001000 */
[----:B------:R-:W-:-:S02]  /*1340*/  IABS R126, R116 ;  /* 0x00000074007e7213 */ /* 0x000fc40000000000 */
[----:B------:R-:W-:Y:S02]  /*1350*/  IABS R124, R112 ;  /* 0x00000070007c7213 */ /* 0x000fe40000000000 */
[----:B------:R-:W-:Y:S02]  /*1360*/  IABS R50, R110 ;  /* 0x0000006e00327213 */ /* 0x000fe40000000000 */
[----:B------:R-:W-:Y:S01]  /*1370*/  IABS R250, R144 ;  /* 0x0000009000fa7213 */ /* 0x000fe20000000000 */
[----:B0-----:R-:W-:Y:S01]  /*1380*/  VIADD R14, R3, 0xffffffe ;  /* 0x0ffffffe030e7836 */ /* 0x001fe20000000000 */
[----:B------:R-:W-:Y:S02]  /*1390*/  IABS R252, R142 ;  /* 0x0000008e00fc7213 */ /* 0x000fe40000000000 */
[----:B------:R-:W-:Y:S01]  /*13a0*/  IABS R246, R137 ;  /* 0x0000008900f67213 */ /* 0x000fe20000000000 */
[----:B------:R0:W2:Y:S01]  /*13b0*/  F2I.FTZ.U32.TRUNC.NTZ R15, R14 ;  /* 0x0000000e000f7305 */ /* 0x0000a2000021f000 */
[----:B------:R-:W-:-:S02]  /*13c0*/  IABS R248, R140 ;  /* 0x0000008c00f87213 */ /* 0x000fc40000000000 */
[----:B------:R-:W-:Y:S01]  /*13d0*/  IABS R244, R138 ;  /* 0x0000008a00f47213 */ /* 0x000fe20000000000 */
[----:B-1----:R-:W-:Y:S01]  /*13e0*/  VIADD R12, R5, 0xffffffe ;  /* 0x0ffffffe050c7836 */ /* 0x002fe20000000000 */
[----:B------:R-:W-:Y:S02]  /*13f0*/  IABS R5, R152 ;  /* 0x0000009800057213 */ /* 0x000fe40000000000 */
[----:B------:R-:W-:Y:S01]  /*1400*/  IABS R242, R135 ;  /* 0x0000008700f27213 */ /* 0x000fe20000000000 */
[----:B------:R1:W3:Y:S01]  /*1410*/  F2I.FTZ.U32.TRUNC.NTZ R13, R12 ;  /* 0x0000000c000d7305 */ /* 0x0002e2000021f000 */
[----:B0-----:R-:W-:Y:S01]  /*1420*/  IMAD.MOV.U32 R14, RZ, RZ, RZ ;  /* 0x000000ffff0e7224 */ /* 0x001fe200078e00ff */
[----:B------:R-:W-:Y:S02]  /*1430*/  IABS R240, R136 ;  /* 0x0000008800f07213 */ /* 0x000fe40000000000 */
[----:B------:R-:W-:Y:S02]  /*1440*/  IABS R236, R131 ;  /* 0x0000008300ec7213 */ /* 0x000fe40000000000 */
[----:B------:R-:W-:Y:S01]  /*1450*/  IABS R232, R133 ;  /* 0x0000008500e87213 */ /* 0x000fe20000000000 */
[----:B--2---:R-:W-:Y:S01]  /*1460*/  IMAD.MOV R9, RZ, RZ, -R15 ;  /* 0x000000ffff097224 */ /* 0x004fe200078e0a0f */
[----:B------:R-:W-:Y:S01]  /*1470*/  IABS R238, R127 ;  /* 0x0000007f00ee7213 */ /* 0x000fe20000000000 */
[----:B-1----:R-:W-:Y:S01]  /*1480*/  IMAD.MOV.U32 R12, RZ, RZ, RZ ;  /* 0x000000ffff0c7224 */ /* 0x002fe200078e00ff */
[----:B------:R-:W-:Y:S01]  /*1490*/  IABS R234, R129 ;  /* 0x0000008100ea7213 */ /* 0x000fe20000000000 */
[----:B------:R-:W-:Y:S01]  /*14a0*/  IMAD R9, R9, R46, RZ ;  /* 0x0000002e09097224 */ /* 0x000fe200078e02ff */
[----:B------:R-:W-:-:S02]  /*14b0*/  IABS R230, R125 ;  /* 0x0000007d00e67213 */ /* 0x000fc40000000000 */
[----:B------:R-:W-:Y:S01]  /*14c0*/  IABS R228, R123 ;  /* 0x0000007b00e47213 */ /* 0x000fe20000000000 */
[----:B------:R-:W-:Y:S01]  /*14d0*/  IMAD.HI.U32 R15, R15, R9, R14 ;  /* 0x000000090f0f7227 */ /* 0x000fe200078e000e */
[----:B------:R-:W-:Y:S02]  /*14e0*/  IABS R226, R8 ;  /* 0x0000000800e27213 */ /* 0x000fe40000000000 */
[----:B------:R-:W-:Y:S01]  /*14f0*/  IABS R224, R10 ;  /* 0x0000000a00e07213 */ /* 0x000fe20000000000 */
[----:B---3--:R-:W-:Y:S01]  /*1500*/  IMAD.MOV R3, RZ, RZ, -R13 ;  /* 0x000000ffff037224 */ /* 0x008fe200078e0a0d */
[----:B------:R-:W-:Y:S01]  /*1510*/  IABS R222, R121 ;  /* 0x0000007900de7213 */ /* 0x000fe20000000000 */
[----:B------:R-:W-:Y:S01]  /*1520*/  IMAD.HI.U32 R15, R15, R5, RZ ;  /* 0x000000050f0f7227 */ /* 0x000fe200078e00ff */
[----:B------:R-:W-:Y:S02]  /*1530*/  IABS R220, R115 ;  /* 0x0000007300dc7213 */ /* 0x000fe40000000000 */
[----:B------:R-:W-:Y:S01]  /*1540*/  IABS R218, R117 ;  /* 0x0000007500da7213 */ /* 0x000fe20000000000 */
[----:B------:R-:W-:Y:S01]  /*1550*/  IMAD.MOV R15, RZ, RZ, -R15 ;  /* 0x000000ffff0f7224 */ /* 0x000fe200078e0a0f */
[----:B------:R-:W-:Y:S01]  /*1560*/  IABS R216, R119 ;  /* 0x0000007700d87213 */ /* 0x000fe20000000000 */
[----:B------:R-:W-:Y:S01]  /*1570*/  IMAD R3, R3, R2, RZ ;  /* 0x0000000203037224 */ /* 0x000fe200078e02ff */
[----:B------:R-:W-:Y:S01]  /*1580*/  IABS R214, R111 ;  /* 0x0000006f00d67213 */ /* 0x000fe20000000000 */
[----:B------:R-:W-:Y:S01]  /*1590*/  IMAD R5, R46, R15, R5 ;  /* 0x0000000f2e057224 */ /* 0x000fe200078e0205 */
[----:B------:R-:W-:Y:S01]  /*15a0*/  IABS R212, R107 ;  /* 0x0000006b00d47213 */ /* 0x000fe20000000000 */
[----:B------:R-:W-:Y:S01]  /*15b0*/  IMAD.HI.U32 R3, R13, R3, R12 ;  /* 0x000000030d037227 */ /* 0x000fe200078e000c */
[----:B------:R-:W-:-:S02]  /*15c0*/  IABS R210, R109 ;  /* 0x0000006d00d27213 */ /* 0x000fc40000000000 */
[----:B------:R-:W-:Y:S02]  /*15d0*/  ISETP.GT.U32.AND P0, PT, R46, R5, PT ;  /* 0x000000052e00720c */ /* 0x000fe40003f04070 */
[----:B------:R-:W-:Y:S01]  /*15e0*/  IABS R208, R62 ;  /* 0x0000003e00d07213 */ /* 0x000fe20000000000 */
[C---:B------:R-:W-:Y:S01]  /*15f0*/  IMAD.HI.U32 R12, R3.reuse, R134, RZ ;  /* 0x00000086030c7227 */ /* 0x040fe200078e00ff */
[----:B------:R-:W-:Y:S02]  /*1600*/  IABS R206, R105 ;  /* 0x0000006900ce7213 */ /* 0x000fe40000000000 */
[----:B------:R-:W-:Y:S01]  /*1610*/  IABS R204, R6 ;  /* 0x0000000600cc7213 */ /* 0x000fe20000000000 */
[----:B------:R-:W-:Y:S01]  /*1620*/  IMAD.HI.U32 R9, R3, R40, RZ ;  /* 0x0000002803097227 */ /* 0x000fe200078e00ff */
[----:B------:R-:W-:Y:S02]  /*1630*/  IABS R202, R103 ;  /* 0x0000006700ca7213 */ /* 0x000fe40000000000 */
[----:B------:R-:W-:Y:S01]  /*1640*/  IABS R200, R101 ;  /* 0x0000006500c87213 */ /* 0x000fe20000000000 */
[----:B------:R-:W-:Y:S01]  /*1650*/  IMAD.MOV R13, RZ, RZ, -R12 ;  /* 0x000000ffff0d7224 */ /* 0x000fe200078e0a0c */
[----:B------:R-:W-:Y:S01]  /*1660*/  IABS R198, R97 ;  /* 0x0000006100c67213 */ /* 0x000fe20000000000 */
[----:B------:R-:W-:Y:S01]  /*1670*/  @!P0 IMAD.IADD R5, R5, 0x1, -R46 ;  /* 0x0000000105058824 */ /* 0x000fe200078e0a2e */
[----:B------:R-:W-:Y:S01]  /*1680*/  IABS R196, R99 ;  /* 0x0000006300c47213 */ /* 0x000fe20000000000 */
[----:B------:R-:W-:Y:S01]  /*1690*/  IMAD.MOV R9, RZ, RZ, -R9 ;  /* 0x000000ffff097224 */ /* 0x000fe200078e0a09 */
[----:B------:R-:W-:Y:S01]  /*16a0*/  IABS R194, R91 ;  /* 0x0000005b00c27213 */ /* 0x000fe20000000000 */
[----:B------:R-:W-:Y:S01]  /*16b0*/  IMAD R134, R2, R13, R134 ;  /* 0x0000000d02867224 */ /* 0x000fe200078e0286 */
[----:B------:R-:W-:Y:S01]  /*16c0*/  ISETP.GT.U32.AND P6, PT, R46, R5, PT ;  /* 0x000000052e00720c */ /* 0x000fe20003fc4070 */
[C---:B------:R-:W-:Y:S01]  /*16d0*/  IMAD R40, R2.reuse, R9, R40 ;  /* 0x0000000902287224 */ /* 0x040fe200078e0228 */
[----:B------:R-:W-:Y:S01]  /*16e0*/  IABS R192, R93 ;  /* 0x0000005d00c07213 */ /* 0x000fe20000000000 */
[----:B------:R-:W-:Y:S01]  /*16f0*/  IMAD.HI.U32 R9, R3, R42, RZ ;  /* 0x0000002a03097227 */ /* 0x000fe200078e00ff */
[----:B------:R-:W-:-:S02]  /*1700*/  ISETP.GT.U32.AND P0, PT, R2, R134, PT ;  /* 0x000000860200720c */ /* 0x000fc40003f04070 */
[----:B------:R-:W-:Y:S01]  /*1710*/  ISETP.GT.U32.AND P5, PT, R2, R40, PT ;  /* 0x000000280200720c */ /* 0x000fe20003fa4070 */
[----:B------:R-:W-:Y:S01]  /*1720*/  IMAD.HI.U32 R11, R3, R132, RZ ;  /* 0x00000084030b7227 */ /* 0x000fe200078e00ff */
[----:B------:R-:W-:Y:S02]  /*1730*/  IABS R190, R95 ;  /* 0x0000005f00be7213 */ /* 0x000fe40000000000 */
[----:B------:R-:W-:Y:S01]  /*1740*/  IABS R188, R83 ;  /* 0x0000005300bc7213 */ /* 0x000fe20000000000 */
[----:B------:R-:W-:Y:S01]  /*1750*/  IMAD.MOV R13, RZ, RZ, -R9 ;  /* 0x000000ffff0d7224 */ /* 0x000fe200078e0a09 */
[----:B------:R-:W-:Y:S01]  /*1760*/  IABS R186, R89 ;  /* 0x0000005900ba7213 */ /* 0x000fe20000000000 */
[----:B------:R-:W-:Y:S01]  /*1770*/  @!P6 IMAD.IADD R5, R5, 0x1, -R46 ;  /* 0x000000010505e824 */ /* 0x000fe200078e0a2e */
[----:B------:R-:W-:Y:S01]  /*1780*/  ISETP.NE.AND P6, PT, R18, RZ, PT ;  /* 0x000000ff1200720c */ /* 0x000fe20003fc5270 */
[----:B------:R-:W-:Y:S01]  /*1790*/  IMAD.MOV R11, RZ, RZ, -R11 ;  /* 0x000000ffff0b7224 */ /* 0x000fe200078e0a0b */
[----:B------:R-:W-:Y:S01]  /*17a0*/  IABS R46, R118 ;  /* 0x00000076002e7213 */ /* 0x000fe20000000000 */
[--C-:B------:R-:W-:Y:S01]  /*17b0*/  @!P0 IMAD.IADD R134, R134, 0x1, -R2.reuse ;  /* 0x0000000186868824 */ /* 0x100fe200078e0a02 */
[----:B------:R-:W-:Y:S01]  /*17c0*/  IABS R184, R79 ;  /* 0x0000004f00b87213 */ /* 0x000fe20000000000 */
[----:B------:R-:W-:Y:S01]  /*17d0*/  @!P5 IMAD.IADD R40, R40, 0x1, -R2 ;  /* 0x000000012828d824 */ /* 0x000fe200078e0a02 */
[----:B------:R-:W-:Y:S01]  /*17e0*/  IABS R182, R77 ;  /* 0x0000004d00b67213 */ /* 0x000fe20000000000 */
[C---:B------:R-:W-:Y:S01]  /*17f0*/  IMAD R42, R2.reuse, R13, R42 ;  /* 0x0000000d022a7224 */ /* 0x040fe200078e022a */
[C---:B------:R-:W-:Y:S01]  /*1800*/  ISETP.GT.U32.AND P5, PT, R2.reuse, R134, PT ;  /* 0x000000860200720c */ /* 0x040fe20003fa4070 */
[C---:B------:R-:W-:Y:S01]  /*1810*/  IMAD R132, R2.reuse, R11, R132 ;  /* 0x0000000b02847224 */ /* 0x040fe200078e0284 */
[----:B------:R-:W-:Y:S01]  /*1820*/  ISETP.GT.U32.AND P0, PT, R2, R40, PT ;  /* 0x000000280200720c */ /* 0x000fe20003f04070 */
[----:B------:R-:W-:Y:S01]  /*1830*/  IMAD.HI.U32 R11, R3, R130, RZ ;  /* 0x00000082030b7227 */ /* 0x000fe200078e00ff */
[----:B------:R-:W-:-:S02]  /*1840*/  IABS R180, R81 ;  /* 0x0000005100b47213 */ /* 0x000fc40000000000 */
[----:B------:R-:W-:Y:S01]  /*1850*/  IABS R178, R71 ;  /* 0x0000004700b27213 */ /* 0x000fe20000000000 */
[C---:B------:R-:W-:Y:S01]  /*1860*/  IMAD.HI.U32 R12, R3.reuse, R44, RZ ;  /* 0x0000002c030c7227 */ /* 0x040fe200078e00ff */
[----:B------:R-:W-:Y:S02]  /*1870*/  IABS R174, R75 ;  /* 0x0000004b00ae7213 */ /* 0x000fe40000000000 */
[----:B------:R-:W-:Y:S01]  /*1880*/  IABS R176, R73 ;  /* 0x0000004900b07213 */ /* 0x000fe20000000000 */
[----:B------:R-:W-:Y:S01]  /*1890*/  @!P2 IMAD.MOV R5, RZ, RZ, -R5 ;  /* 0x000000ffff05a224 */ /* 0x000fe200078e0a05 */
[----:B------:R-:W-:Y:S01]  /*18a0*/  @!P6 LOP3.LUT R5, RZ, R18, RZ, 0x33, !PT ;  /* 0x00000012ff05e212 */ /* 0x000fe200078e33ff */
[----:B------:R-:W-:Y:S01]  /*18b0*/  IMAD.MOV R11, RZ, RZ, -R11 ;  /* 0x000000ffff0b7224 */ /* 0x000fe200078e0a0b */
[C---:B------:R-:W-:Y:S01]  /*18c0*/  ISETP.GT.U32.AND P6, PT, R2.reuse, R42, PT ;  /* 0x0000002a0200720c */ /* 0x040fe20003fc4070 */
[----:B------:R-:W-:Y:S01]  /*18d0*/  IMAD.HI.U32 R9, R3, R128, RZ ;  /* 0x0000008003097227 */ /* 0x000fe200078e00ff */
[----:B------:R-:W-:-:S02]  /*18e0*/  ISETP.GT.U32.AND P2, PT, R2, R132, PT ;  /* 0x000000840200720c */ /* 0x000fc40003f44070 */
[----:B------:R-:W-:Y:S01]  /*18f0*/  IABS R18, R64 ;  /* 0x0000004000127213 */ /* 0x000fe20000000000 */
[----:B------:R-:W-:Y:S01]  /*1900*/  IMAD.MOV R15, RZ, RZ, -R12 ;  /* 0x000000ffff0f7224 */ /* 0x000fe200078e0a0c */
[----:B------:R-:W-:Y:S01]  /*1910*/  IABS R12, R74 ;  /* 0x0000004a000c7213 */ /* 0x000fe20000000000 */
[C---:B------:R-:W-:Y:S01]  /*1920*/  IMAD R130, R2.reuse, R11, R130 ;  /* 0x0000000b02827224 */ /* 0x040fe200078e0282 */
[----:B------:R-:W-:Y:S01]  /*1930*/  IABS R172, R4 ;  /* 0x0000000400ac7213 */ /* 0x000fe20000000000 */
[----:B------:R-:W-:Y:S01]  /*1940*/  IMAD.MOV R9, RZ, RZ, -R9 ;  /* 0x000000ffff097224 */ /* 0x000fe200078e0a09 */
[----:B------:R-:W-:Y:S01]  /*1950*/  IABS R170, R69 ;  /* 0x0000004500aa7213 */ /* 0x000fe20000000000 */
[C---:B------:R-:W-:Y:S01]  /*1960*/  IMAD R44, R2.reuse, R15, R44 ;  /* 0x0000000f022c7224 */ /* 0x040fe200078e022c */
[----:B------:R-:W-:Y:S01]  /*1970*/  IABS R166, R67 ;  /* 0x0000004300a67213 */ /* 0x000fe20000000000 */
[----:B------:R-:W-:Y:S01]  /*1980*/  IMAD R128, R2, R9, R128 ;  /* 0x0000000902807224 */ /* 0x000fe200078e0280 */
[----:B------:R-:W-:Y:S01]  /*1990*/  IABS R168, R65 ;  /* 0x0000004100a87213 */ /* 0x000fe20000000000 */
[--C-:B------:R-:W-:Y:S01]  /*19a0*/  @!P5 IMAD.IADD R134, R134, 0x1, -R2.reuse ;  /* 0x000000018686d824 */ /* 0x100fe200078e0a02 */
[----:B------:R-:W-:Y:S01]  /*19b0*/  ISETP.GT.U32.AND P5, PT, R2, R130, PT ;  /* 0x000000820200720c */ /* 0x000fe20003fa4070 */
[--C-:B------:R-:W-:Y:S01]  /*19c0*/  @!P0 IMAD.IADD R40, R40, 0x1, -R2.reuse ;  /* 0x0000000128288824 */ /* 0x100fe200078e0a02 */
[----:B------:R-:W-:Y:S01]  /*19d0*/  ISETP.GT.U32.AND P0, PT, R2, R44, PT ;  /* 0x0000002c0200720c */ /* 0x000fe20003f04070 */
[--C-:B------:R-:W-:Y:S01]  /*19e0*/  @!P6 IMAD.IADD R42, R42, 0x1, -R2.reuse ;  /* 0x000000012a2ae824 */ /* 0x100fe200078e0a02 */
[----:B------:R-:W-:Y:S01]  /*19f0*/  ISETP.GT.U32.AND P6, PT, R2, R128, PT ;  /* 0x000000800200720c */ /* 0x000fe20003fc4070 */
[----:B------:R-:W-:Y:S01]  /*1a00*/  @!P2 IMAD.IADD R132, R132, 0x1, -R2 ;  /* 0x000000018484a824 */ /* 0x000fe200078e0a02 */
[----:B------:R-:W-:Y:S01]  /*1a10*/  ISETP.GE.AND P2, PT, R0, RZ, PT ;  /* 0x000000ff0000720c */ /* 0x000fe20003f46270 */
[----:B------:R-:W-:Y:S01]  /*1a20*/  IMAD.HI.U32 R9, R3, R46, RZ ;  /* 0x0000002e03097227 */ /* 0x000fe200078e00ff */
[----:B------:R-:W-:-:S02]  /*1a30*/  IABS R164, R63 ;  /* 0x0000003f00a47213 */ /* 0x000fc40000000000 */
[----:B------:R-:W-:Y:S01]  /*1a40*/  IABS R162, R38 ;  /* 0x0000002600a27213 */ /* 0x000fe20000000000 */
[----:B------:R-:W-:Y:S01]  /*1a50*/  IMAD.MOV R13, RZ, RZ, -R9 ;  /* 0x000000ffff0d7224 */ /* 0x000fe200078e0a09 */
[----:B------:R-:W-:Y:S01]  /*1a60*/  IABS R160, R36 ;  /* 0x0000002400a07213 */ /* 0x000fe20000000000 */
[--C-:B------:R-:W-:Y:S01]  /*1a70*/  @!P5 IMAD.IADD R130, R130, 0x1, -R2.reuse ;  /* 0x000000018282d824 */ /* 0x100fe200078e0a02 */
[----:B------:R-:W-:Y:S01]  /*1a80*/  ISETP.GT.U32.AND P5, PT, R2, R132, PT ;  /* 0x000000840200720c */ /* 0x000fe20003fa4070 */
[--C-:B------:R-:W-:Y:S01]  /*1a90*/  @!P0 IMAD.IADD R44, R44, 0x1, -R2.reuse ;  /* 0x000000012c2c8824 */ /* 0x100fe200078e0a02 */
[----:B------:R-:W-:Y:S01]  /*1aa0*/  IABS R158, R32 ;  /* 0x00000020009e7213 */ /* 0x000fe20000000000 */
[----:B------:R-:W-:Y:S01]  /*1ab0*/  @!P6 IMAD.IADD R128, R128, 0x1, -R2 ;  /* 0x000000018080e824 */ /* 0x000fe200078e0a02 */
[C---:B------:R-:W-:Y:S01]  /*1ac0*/  ISETP.GT.U32.AND P0, PT, R2.reuse, R130, PT ;  /* 0x000000820200720c */ /* 0x040fe20003f04070 */
[----:B------:R-:W-:Y:S01]  /*1ad0*/  @!P2 IMAD.MOV R134, RZ, RZ, -R134 ;  /* 0x000000ffff86a224 */ /* 0x000fe200078e0a86 */
[C---:B------:R-:W-:Y:S01]  /*1ae0*/  ISETP.GT.U32.AND P6, PT, R2.reuse, R44, PT ;  /* 0x0000002c0200720c */ /* 0x040fe20003fc4070 */
[----:B------:R-:W-:Y:S01]  /*1af0*/  IMAD.HI.U32 R9, R3, R48, RZ ;  /* 0x0000003003097227 */ /* 0x000fe200078e00ff */
[----:B------:R-:W-:-:S02]  /*1b00*/  ISETP.GT.U32.AND P2, PT, R2, R42, PT ;  /* 0x0000002a0200720c */ /* 0x000fc40003f44070 */
[----:B------:R-:W-:Y:S01]  /*1b10*/  IABS R156, R51 ;  /* 0x00000033009c7213 */ /* 0x000fe20000000000 */
[----:B------:R-:W-:Y:S01]  /*1b20*/  IMAD.HI.U32 R11, R3, R126, RZ ;  /* 0x0000007e030b7227 */ /* 0x000fe200078e00ff */
[----:B------:R-:W-:Y:S02]  /*1b30*/  IABS R154, R30 ;  /* 0x0000001e009a7213 */ /* 0x000fe40000000000 */
[----:B------:R-:W-:Y:S01]  /*1b40*/  IABS R152, R49 ;  /* 0x0000003100987213 */ /* 0x000fe20000000000 */
[C---:B------:R-:W-:Y:S02]  /*1b50*/  IMAD R46, R2.reuse, R13, R46 ;  /* 0x0000000d022e7224 */ /* 0x040fe400078e022e */
[----:B------:R-:W-:Y:S02]  /*1b60*/  IMAD.MOV R9, RZ, RZ, -R9 ;  /* 0x000000ffff097224 */ /* 0x000fe400078e0a09 */
[----:B------:R-:W-:Y:S02]  /*1b70*/  IMAD.MOV R11, RZ, RZ, -R11 ;  /* 0x000000ffff0b7224 */ /* 0x000fe400078e0a0b */
[----:B------:R-:W-:Y:S01]  /*1b80*/  @!P3 IMAD.MOV R40, RZ, RZ, -R40 ;  /* 0x000000ffff28b224 */ /* 0x000fe200078e0a28 */
[C---:B------:R-:W-:Y:S01]  /*1b90*/  ISETP.GT.U32.AND P3, PT, R2.reuse, R128, PT ;  /* 0x000000800200720c */ /* 0x040fe20003f64070 */
[----:B------:R-:W-:-:S02]  /*1ba0*/  IMAD R48, R2, R9, R48 ;  /* 0x0000000902307224 */ /* 0x000fc400078e0230 */
[----:B------:R-:W-:Y:S01]  /*1bb0*/  @!P5 IMAD.IADD R132, R132, 0x1, -R2 ;  /* 0x000000018484d824 */ /* 0x000fe200078e0a02 */
[C---:B------:R-:W-:Y:S01]  /*1bc0*/  ISETP.GT.U32.AND P5, PT, R2.reuse, R46, PT ;  /* 0x0000002e0200720c */ /* 0x040fe20003fa4070 */
[----:B------:R-:W-:Y:S02]  /*1bd0*/  IMAD R126, R2, R11, R126 ;  /* 0x0000000b027e7224 */ /* 0x000fe400078e027e */
[--C-:B------:R-:W-:Y:S01]  /*1be0*/  @!P6 IMAD.IADD R44, R44, 0x1, -R2.reuse ;  /* 0x000000012c2ce824 */ /* 0x100fe200078e0a02 */
[----:B------:R-:W-:Y:S01]  /*1bf0*/  ISETP.GT.U32.AND P6, PT, R2, R48, PT ;  /* 0x000000300200720c */ /* 0x000fe20003fc4070 */
[----:B------:R-:W-:Y:S01]  /*1c00*/  @!P2 IMAD.IADD R42, R42, 0x1, -R2 ;  /* 0x000000012a2aa824 */ /* 0x000fe200078e0a02 */
[----:B------:R-:W-:Y:S01]  /*1c10*/  ISETP.GT.U32.AND P2, PT, R2, R126, PT ;  /* 0x0000007e0200720c */ /* 0x000fe20003f44070 */
[----:B------:R-:W-:-:S04]  /*1c20*/  IMAD.HI.U32 R9, R3, R124, RZ ;  /* 0x0000007c03097227 */ /* 0x000fc800078e00ff */
[--C-:B------:R-:W-:Y:S01]  /*1c30*/  @!P3 IMAD.IADD R128, R128, 0x1, -R2.reuse ;  /* 0x000000018080b824 */ /* 0x100fe200078e0a02 */
[----:B------:R-:W-:Y:S01]  /*1c40*/  ISETP.GE.AND P3, PT, R122, RZ, PT ;  /* 0x000000ff7a00720c */ /* 0x000fe20003f66270 */
[--C-:B------:R-:W-:Y:S01]  /*1c50*/  @!P0 IMAD.IADD R130, R130, 0x1, -R2.reuse ;  /* 0x0000000182828824 */ /* 0x100fe200078e0a02 */
[----:B------:R-:W-:Y:S01]  /*1c60*/  ISETP.GE.AND P0, PT, R150, RZ, PT ;  /* 0x000000ff9600720c */ /* 0x000fe20003f06270 */
[--C-:B------:R-:W-:Y:S01]  /*1c70*/  @!P5 IMAD.IADD R46, R46, 0x1, -R2.reuse ;  /* 0x000000012e2ed824 */ /* 0x100fe200078e0a02 */
[----:B------:R-:W-:Y:S01]  /*1c80*/  ISETP.GE.AND P5, PT, R120, RZ, PT ;  /* 0x000000ff7800720c */ /* 0x000fe20003fa6270 */
[----:B------:R-:W-:Y:S01]  /*1c90*/  IMAD.MOV R9, RZ, RZ, -R9 ;  /* 0x000000ffff097224 */ /* 0x000fe200078e0a09 */
[----:B------:R-:W-:Y:S01]  /*1ca0*/  IABS R122, R54 ;  /* 0x00000036007a7213 */ /* 0x000fe20000000000 */
[--C-:B------:R-:W-:Y:S01]  /*1cb0*/  @!P6 IMAD.IADD R48, R48, 0x1, -R2.reuse ;  /* 0x000000013030e824 */ /* 0x100fe200078e0a02 */
[----:B------:R-:W-:Y:S01]  /*1cc0*/  ISETP.GT.U32.AND P6, PT, R2, R46, PT ;  /* 0x0000002e0200720c */ /* 0x000fe20003fc4070 */
[----:B------:R-:W-:Y:S01]  /*1cd0*/  @!P2 IMAD.IADD R126, R126, 0x1, -R2 ;  /* 0x000000017e7ea824 */ /* 0x000fe200078e0a02 */
[----:B------:R-:W-:Y:S01]  /*1ce0*/  ISETP.GE.AND P2, PT, R118, RZ, PT ;  /* 0x000000ff7600720c */ /* 0x000fe20003f46270 */
[----:B------:R-:W-:Y:S01]  /*1cf0*/  IMAD R124, R2, R9, R124 ;  /* 0x00000009027c7224 */ /* 0x000fe200078e027c */
[----:B------:R-:W-:Y:S01]  /*1d00*/  IABS R120, R58 ;  /* 0x0000003a00787213 */ /* 0x000fe20000000000 */
[----:B------:R-:W-:Y:S01]  /*1d10*/  IMAD.HI.U32 R11, R3, R50, RZ ;  /* 0x00000032030b7227 */ /* 0x000fe200078e00ff */
[----:B------:R-:W-:-:S02]  /*1d20*/  IABS R118, R108 ;  /* 0x0000006c00767213 */ /* 0x000fc40000000000 */
[----:B------:R-:W-:Y:S01]  /*1d30*/  IABS R150, R47 ;  /* 0x0000002f00967213 */ /* 0x000fe20000000000 */
[----:B------:R-:W-:Y:S01]  /*1d40*/  @!P4 IMAD.MOV R132, RZ, RZ, -R132 ;  /* 0x000000ffff84c224 */ /* 0x000fe200078e0a84 */
[C---:B------:R-:W-:Y:S01]  /*1d50*/  ISETP.GT.U32.AND P4, PT, R2.reuse, R126, PT ;  /* 0x0000007e0200720c */ /* 0x040fe20003f84070 */
[----:B------:R-:W-:Y:S01]  /*1d60*/  @!P1 IMAD.MOV R42, RZ, RZ, -R42 ;  /* 0x000000ffff2a9224 */ /* 0x000fe200078e0a2a */
[----:B------:R-:W-:Y:S01]  /*1d70*/  ISETP.GT.U32.AND P1, PT, R2, R124, PT ;  /* 0x0000007c0200720c */ /* 0x000fe20003f24070 */
[----:B------:R-:W-:Y:S02]  /*1d80*/  IMAD.MOV R11, RZ, RZ, -R11 ;  /* 0x000000ffff0b7224 */ /* 0x000fe400078e0a0b */
[----:B------:R-:W-:Y:S01]  /*1d90*/  @!P3 IMAD.MOV R44, RZ, RZ, -R44 ;  /* 0x000000ffff2cb224 */ /* 0x000fe200078e0a2c */
[----:B------:R-:W-:Y:S01]  /*1da0*/  ISETP.GE.AND P3, PT, R116, RZ, PT ;  /* 0x000000ff7400720c */ /* 0x000fe20003f66270 */
[----:B------:R-:W-:Y:S01]  /*1db0*/  @!P0 IMAD.MOV R130, RZ, RZ, -R130 ;  /* 0x000000ffff828224 */ /* 0x000fe200078e0a82 */
[C---:B------:R-:W-:Y:S01]  /*1dc0*/  ISETP.GT.U32.AND P0, PT, R2.reuse, R48, PT ;  /* 0x000000300200720c */ /* 0x040fe20003f04070 */
[----:B------:R-:W-:Y:S01]  /*1dd0*/  IMAD R50, R2, R11, R50 ;  /* 0x0000000b02327224 */ /* 0x000fe200078e0232 */
[----:B------:R-:W-:Y:S01]  /*1de0*/  IABS R116, R106 ;  /* 0x0000006a00747213 */ /* 0x000fe20000000000 */
[----:B------:R-:W-:Y:S01]  /*1df0*/  @!P6 IMAD.IADD R46, R46, 0x1, -R2 ;  /* 0x000000012e2ee824 */ /* 0x000fe200078e0a02 */
[----:B------:R-:W-:Y:S01]  /*1e00*/  ISETP.GE.AND P6, PT, R114, RZ, PT ;  /* 0x000000ff7200720c */ /* 0x000fe20003fc6270 */
[----:B------:R-:W-:Y:S01]  /*1e10*/  IMAD.HI.U32 R9, R3, R122, RZ ;  /* 0x0000007a03097227 */ /* 0x000fe200078e00ff */
[----:B------:R-:W-:-:S03]  /*1e20*/  IABS R114, R102 ;  /* 0x0000006600727213 */ /* 0x000fc60000000000 */
[----:B------:R-:W-:Y:S01]  /*1e30*/  @!P5 IMAD.MOV R128, RZ, RZ, -R128 ;  /* 0x000000ffff80d224 */ /* 0x000fe200078e0a80 */
[----:B------:R-:W-:Y:S01]  /*1e40*/  ISETP.GT.U32.AND P5, PT, R2, R50, PT ;  /* 0x000000320200720c */ /* 0x000fe20003fa4070 */
[--C-:B------:R-:W-:Y:S01]  /*1e50*/  @!P4 IMAD.IADD R126, R126, 0x1, -R2.reuse ;  /* 0x000000017e7ec824 */ /* 0x100fe200078e0a02 */
[----:B------:R-:W-:Y:S01]  /*1e60*/  ISETP.GE.AND P4, PT, R112, RZ, PT ;  /* 0x000000ff7000720c */ /* 0x000fe20003f86270 */
[----:B------:R-:W-:Y:S01]  /*1e70*/  IMAD.MOV R9, RZ, RZ, -R9 ;  /* 0x000000ffff097224 */ /* 0x000fe200078e0a09 */
[----:B------:R-:W-:Y:S01]  /*1e80*/  IABS R112, R100 ;  /* 0x0000006400707213 */ /* 0x000fe20000000000 */
[----:B------:R-:W-:Y:S01]  /*1e90*/  @!P1 IMAD.IADD R124, R124, 0x1, -R2 ;  /* 0x000000017c7c9824 */ /* 0x000fe200078e0a02 */
[----:B------:R-:W-:Y:S01]  /*1ea0*/  ISETP.GE.AND P1, PT, R54, RZ, PT ;  /* 0x000000ff3600720c */ /* 0x000fe20003f26270 */
[----:B------:R-:W-:Y:S01]  /*1eb0*/  @!P3 IMAD.MOV R126, RZ, RZ, -R126 ;  /* 0x000000ffff7eb224 */ /* 0x000fe200078e0a7e */
[----:B------:R-:W-:Y:S01]  /*1ec0*/  ISETP.GE.AND P3, PT, R52, RZ, PT ;  /* 0x000000ff3400720c */ /* 0x000fe20003f66270 */
[----:B------:R-:W-:Y:S01]  /*1ed0*/  @!P0 IMAD.IADD R48, R48, 0x1, -R2 ;  /* 0x0000000130308824 */ /* 0x000fe200078e0a02 */
[----:B------:R-:W-:Y:S01]  /*1ee0*/  IABS R52, R52 ;  /* 0x0000003400347213 */ /* 0x000fe20000000000 */
[C---:B------:R-:W-:Y:S01]  /*1ef0*/  IMAD R122, R2.reuse, R9, R122 ;  /* 0x00000009027a7224 */ /* 0x040fe200078e027a */
[----:B------:R-:W-:Y:S01]  /*1f00*/  IABS R54, R56 ;  /* 0x0000003800367213 */ /* 0x000fe20000000000 */
[----:B------:R-:W-:Y:S01]  /*1f10*/  @!P2 IMAD.MOV R46, RZ, RZ, -R46 ;  /* 0x000000ffff2ea224 */ /* 0x000fe200078e0a2e */
[C---:B------:R-:W-:Y:S01]  /*1f20*/  ISETP.GT.U32.AND P2, PT, R2.reuse, R124, PT ;  /* 0x0000007c0200720c */ /* 0x040fe20003f44070 */
[----:B------:R-:W-:Y:S01]  /*1f30*/  @!P6 IMAD.MOV R48, RZ, RZ, -R48 ;  /* 0x000000ffff30e224 */ /* 0x000fe200078e0a30 */
[----:B------:R-:W-:Y:S01]  /*1f40*/  ISETP.GT.U32.AND P6, PT, R2, R122, PT ;  /* 0x0000007a0200720c */ /* 0x000fe20003fc4070 */
[----:B------:R-:W-:Y:S01]  /*1f50*/  @!P5 IMAD.IADD R50, R50, 0x1, -R2 ;  /* 0x000000013232d824 */ /* 0x000fe200078e0a02 */
[----:B------:R-:W-:Y:S01]  /*1f60*/  ISETP.GE.AND P0, PT, R110, RZ, PT ;  /* 0x000000ff6e00720c */ /* 0x000fe20003f06270 */
[----:B------:R-:W-:Y:S01]  /*1f70*/  IMAD.HI.U32 R9, R3, R52, RZ ;  /* 0x0000003403097227 */ /* 0x000fe200078e00ff */
[----:B------:R-:W-:-:S02]  /*1f80*/  IABS R110, R78 ;  /* 0x0000004e006e7213 */ /* 0x000fc40000000000 */
[----:B------:R-:W-:Y:S01]  /*1f90*/  ISETP.GT.U32.AND P5, PT, R2, R50, PT ;  /* 0x000000320200720c */ /* 0x000fe20003fa4070 */
[----:B------:R-:W-:Y:S02]  /*1fa0*/  IMAD.MOV R13, RZ, RZ, -R9 ;  /* 0x000000ffff0d7224 */ /* 0x000fe400078e0a09 */
[----:B------:R-:W-:-:S04]  /*1fb0*/  IMAD.HI.U32 R9, R3, R54, RZ ;  /* 0x0000003603097227 */ /* 0x000fc800078e00ff */
[----:B------:R-:W-:Y:S01]  /*1fc0*/  @!P2 IMAD.IADD R124, R124, 0x1, -R2 ;  /* 0x000000017c7ca824 */ /* 0x000fe200078e0a02 */
[----:B------:R-:W-:Y:S01]  /*1fd0*/  ISETP.GE.AND P2, PT, R58, RZ, PT ;  /* 0x000000ff3a00720c */ /* 0x000fe20003f46270 */
[----:B------:R-:W-:Y:S01]  /*1fe0*/  IMAD R52, R2, R13, R52 ;  /* 0x0000000d02347224 */ /* 0x000fe200078e0234 */
[----:B------:R-:W-:Y:S01]  /*1ff0*/  IABS R58, R104 ;  /* 0x00000068003a7213 */ /* 0x000fe20000000000 */
[----:B------:R-:W-:Y:S02]  /*2000*/  IMAD.MOV R9, RZ, RZ, -R9 ;  /* 0x000000ffff097224 */ /* 0x000fe400078e0a09 */
[----:B------:R-:W-:-:S04]  /*2010*/  IMAD.HI.U32 R11, R3, R120, RZ ;  /* 0x00000078030b7227 */ /* 0x000fc800078e00ff */
[----:B------:R-:W-:Y:S02]  /*2020*/  @!P6 IMAD.IADD R122, R122, 0x1, -R2 ;  /* 0x000000017a7ae824 */ /* 0x000fe400078e0a02 */
[----:B------:R-:W-:Y:S01]  /*2030*/  @!P4 IMAD.MOV R124, RZ, RZ, -R124 ;  /* 0x000000ffff7cc224 */ /* 0x000fe200078e0a7c */
[C---:B------:R-:W-:Y:S01]  /*2040*/  ISETP.GT.U32.AND P4, PT, R2.reuse, R52, PT ;  /* 0x000000340200720c */ /* 0x040fe20003f84070 */
[C---:B------:R-:W-:Y:S01]  /*2050*/  IMAD R54, R2.reuse, R9, R54 ;  /* 0x0000000902367224 */ /* 0x040fe200078e0236 */
[----:B------:R-:W-:Y:S01]  /*2060*/  ISETP.GT.U32.AND P6, PT, R2, R122, PT ;  /* 0x0000007a0200720c */ /* 0x000fe20003fc4070 */
[----:B------:R-:W-:Y:S02]  /*2070*/  IMAD.MOV R11, RZ, RZ, -R11 ;  /* 0x000000ffff0b7224 */ /* 0x000fe400078e0a0b */
[----:B------:R-:W-:-:S04]  /*2080*/  IMAD.HI.U32 R9, R3, R118, RZ ;  /* 0x0000007603097227 */ /* 0x000fc800078e00ff */
[----:B------:R-:W-:Y:S01]  /*2090*/  @!P5 IMAD.IADD R50, R50, 0x1, -R2 ;  /* 0x000000013232d824 */ /* 0x000fe200078e0a02 */
[----:B------:R-:W-:Y:S01]  /*20a0*/  ISETP.GE.AND P5, PT, R56, RZ, PT ;  /* 0x000000ff3800720c */ /* 0x000fe20003fa6270 */
[C---:B------:R-:W-:Y:S01]  /*20b0*/  IMAD R120, R2.reuse, R11, R120 ;  /* 0x0000000b02787224 */ /* 0x040fe200078e0278 */
[----:B------:R-:W-:Y:S01]  /*20c0*/  IABS R56, R60 ;  /* 0x0000003c00387213 */ /* 0x000fe20000000000 */
[----:B------:R-:W-:Y:S02]  /*20d0*/  IMAD.MOV R9, RZ, RZ, -R9 ;  /* 0x000000ffff097224 */ /* 0x000fe400078e0a09 */
[----:B------:R-:W-:Y:S01]  /*20e0*/  @!P0 IMAD.MOV R50, RZ, RZ, -R50 ;  /* 0x000000ffff328224 */ /* 0x000fe200078e0a32 */
[C---:B------:R-:W-:Y:S01]  /*20f0*/  ISETP.GT.U32.AND P0, PT, R2.reuse, R120, PT ;  /* 0x000000780200720c */ /* 0x040fe20003f04070 */
[----:B------:R-:W-:Y:S02]  /*2100*/  IMAD R118, R2, R9, R118 ;  /* 0x0000000902767224 */ /* 0x000fe400078e0276 */
[----:B------:R-:W-:-:S02]  /*2110*/  @!P4 IMAD.IADD R52, R52, 0x1, -R2 ;  /* 0x000000013434c824 */ /* 0x000fc400078e0a02 */
[----:B------:R-:W-:Y:S01]  /*2120*/  @!P6 IMAD.IADD R122, R122, 0x1, -R2 ;  /* 0x000000017a7ae824 */ /* 0x000fe200078e0a02 */
[C---:B------:R-:W-:Y:S01]  /*2130*/  ISETP.GT.U32.AND P4, PT, R2.reuse, R118, PT ;  /* 0x000000760200720c */ /* 0x040fe20003f84070 */
[----:B------:R-:W-:Y:S01]  /*2140*/  IMAD.HI.U32 R9, R3, R56, RZ ;  /* 0x0000003803097227 */ /* 0x000fe200078e00ff */
[----:B------:R-:W-:-:S03]  /*2150*/  ISETP.GT.U32.AND P6, PT, R2, R54, PT ;  /* 0x000000360200720c */ /* 0x000fc60003fc4070 */
[----:B------:R-:W-:Y:S02]  /*2160*/  @!P1 IMAD.MOV R122, RZ, RZ, -R122 ;  /* 0x000000ffff7a9224 */ /* 0x000fe400078e0a7a */
[----:B------:R-:W-:Y:S01]  /*2170*/  @!P0 IMAD.IADD R120, R120, 0x1, -R2 ;  /* 0x0000000178788824 */ /* 0x000fe200078e0a02 */
[C---:B------:R-:W-:Y:S01]  /*2180*/  ISETP.GT.U32.AND P0, PT, R2.reuse, R52, PT ;  /* 0x000000340200720c */ /* 0x040fe20003f04070 */
[----:B------:R-:W-:Y:S02]  /*2190*/  IMAD.MOV R9, RZ, RZ, -R9 ;  /* 0x000000ffff097224 */ /* 0x000fe400078e0a09 */
[----:B------:R-:W-:Y:S01]  /*21a0*/  IMAD.HI.U32 R11, R3, R116, RZ ;  /* 0x00000074030b7227 */ /* 0x000fe200078e00ff */
[----:B------:R-:W-:-:S03]  /*21b0*/  ISETP.GT.U32.AND P1, PT, R2, R120, PT ;  /* 0x000000780200720c */ /* 0x000fc60003f24070 */
[--C-:B------:R-:W-:Y:S02]  /*21c0*/  @!P4 IMAD.IADD R118, R118, 0x1, -R2.reuse ;  /* 0x000000017676c824 */ /* 0x100fe400078e0a02 */
[----:B------:R-:W-:Y:S02]  /*21d0*/  @!P6 IMAD.IADD R54, R54, 0x1, -R2 ;  /* 0x000000013636e824 */ /* 0x000fe400078e0a02 */
[C---:B------:R-:W-:Y:S01]  /*21e0*/  IMAD R56, R2.reuse, R9, R56 ;  /* 0x0000000902387224 */ /* 0x040fe200078e0238 */
[C---:B------:R-:W-:Y:S01]  /*21f0*/  ISETP.GT.U32.AND P4, PT, R2.reuse, R118, PT ;  /* 0x000000760200720c */ /* 0x040fe20003f84070 */
[----:B------:R-:W-:Y:S01]  /*2200*/  IMAD.MOV R11, RZ, RZ, -R11 ;  /* 0x000000ffff0b7224 */ /* 0x000fe200078e0a0b */
[----:B------:R-:W-:Y:S01]  /*2210*/  ISETP.GT.U32.AND P6, PT, R2, R54, PT ;  /* 0x000000360200720c */ /* 0x000fe20003fc4070 */
[----:B------:R-:W-:-:S04]  /*2220*/  IMAD.HI.U32 R9, R3, R58, RZ ;  /* 0x0000003a03097227 */ /* 0x000fc800078e00ff */
[----:B------:R-:W-:Y:S01]  /*2230*/  IMAD R116, R2, R11, R116 ;  /* 0x0000000b02747224 */ /* 0x000fe200078e0274 */
[----:B------:R-:W-:Y:S01]  /*2240*/  IABS R11, R68 ;  /* 0x00000044000b7213 */ /* 0x000fe20000000000 */
[----:B------:R-:W-:Y:S02]  /*2250*/  IMAD.MOV R9, RZ, RZ, -R9 ;  /* 0x000000ffff097224 */ /* 0x000fe400078e0a09 */
[--C-:B------:R-:W-:Y:S01]  /*2260*/  @!P0 IMAD.IADD R52, R52, 0x1, -R2.reuse ;  /* 0x0000000134348824 */ /* 0x100fe200078e0a02 */
[----:B------:R-:W-:Y:S01]  /*2270*/  ISETP.GT.U32.AND P0, PT, R2, R56, PT ;  /* 0x000000380200720c */ /* 0x000fe20003f04070 */
[----:B------:R-:W-:Y:S01]  /*2280*/  @!P1 IMAD.IADD R120, R120, 0x1, -R2 ;  /* 0x0000000178789824 */ /* 0x000fe200078e0a02 */
[C---:B------:R-:W-:Y:S01]  /*2290*/  ISETP.GT.U32.AND P1, PT, R2.reuse, R116, PT ;  /* 0x000000740200720c */ /* 0x040fe20003f24070 */
[----:B------:R-:W-:Y:S02]  /*22a0*/  IMAD R58, R2, R9, R58 ;  /* 0x00000009023a7224 */ /* 0x000fe400078e023a */
[----:B------:R-:W-:-:S02]  /*22b0*/  @!P4 IMAD.IADD R118, R118, 0x1, -R2 ;  /* 0x000000017676c824 */ /* 0x000fc400078e0a02 */
[--C-:B------:R-:W-:Y:S01]  /*22c0*/  @!P6 IMAD.IADD R54, R54, 0x1, -R2.reuse ;  /* 0x000000013636e824 */ /* 0x100fe200078e0a02 */
[----:B------:R-:W-:Y:S01]  /*22d0*/  ISETP.GT.U32.AND P4, PT, R2, R58, PT ;  /* 0x0000003a0200720c */ /* 0x000fe20003f84070 */
[----:B------:R-:W-:Y:S01]  /*22e0*/  IMAD.HI.U32 R9, R3, R114, RZ ;  /* 0x0000007203097227 */ /* 0x000fe200078e00ff */
[----:B------:R-:W-:Y:S02]  /*22f0*/  ISETP.GE.AND P6, PT, R108, RZ, PT ;  /* 0x000000ff6c00720c */ /* 0x000fe40003fc6270 */
[----:B------:R-:W-:Y:S01]  /*2300*/  IABS R108, R72 ;  /* 0x00000048006c7213 */ /* 0x000fe20000000000 */
[--C-:B------:R-:W-:Y:S01]  /*2310*/  @!P0 IMAD.IADD R56, R56, 0x1, -R2.reuse ;  /* 0x0000000138388824 */ /* 0x100fe200078e0a02 */
[----:B------:R-:W-:Y:S01]  /*2320*/  ISETP.GE.AND P0, PT, R60, RZ, PT ;  /* 0x000000ff3c00720c */ /* 0x000fe20003f06270 */
[----:B------:R-:W-:Y:S02]  /*2330*/  IMAD.MOV R9, RZ, RZ, -R9 ;  /* 0x000000ffff097224 */ /* 0x000fe400078e0a09 */
[----:B------:R-:W-:Y:S01]  /*2340*/  @!P1 IMAD.IADD R116, R116, 0x1, -R2 ;  /* 0x0000000174749824 */ /* 0x000fe200078e0a02 */
[----:B------:R-:W-:Y:S01]  /*2350*/  ISETP.GE.AND P1, PT, R106, RZ, PT ;  /* 0x000000ff6a00720c */ /* 0x000fe20003f26270 */
[----:B------:R-:W-:Y:S01]  /*2360*/  IMAD.MOV.U32 R60, RZ, RZ, R11 ;  /* 0x000000ffff3c7224 */ /* 0x000fe200078e000b */
[----:B------:R-:W-:Y:S01]  /*2370*/  IABS R106, R149 ;  /* 0x00000095006a7213 */ /* 0x000fe20000000000 */
[----:B------:R-:W-:-:S02]  /*2380*/  IMAD R114, R2, R9, R114 ;  /* 0x0000000902727224 */ /* 0x000fc400078e0272 */
[----:B------:R-:W-:Y:S01]  /*2390*/  @!P4 IMAD.IADD R58, R58, 0x1, -R2 ;  /* 0x000000013a3ac824 */ /* 0x000fe200078e0a02 */
[----:B------:R-:W-:Y:S01]  /*23a0*/  ISETP.GT.U32.AND P4, PT, R2, R116, PT ;  /* 0x000000740200720c */ /* 0x000fe20003f84070 */
[----:B------:R-:W-:-:S04]  /*23b0*/  IMAD.HI.U32 R9, R3, R60, RZ ;  /* 0x0000003c03097227 */ /* 0x000fc800078e00ff */
[----:B------:R-:W-:Y:S01]  /*23c0*/  @!P6 IMAD.MOV R118, RZ, RZ, -R118 ;  /* 0x000000ffff76e224 */ /* 0x000fe200078e0a76 */
[----:B------:R-:W-:Y:S01]  /*23d0*/  ISETP.GT.U32.AND P6, PT, R2, R114, PT ;  /* 0x000000720200720c */ /* 0x000fe20003fc4070 */
[----:B------:R-:W-:-:S04]  /*23e0*/  IMAD.HI.U32 R11, R3, R112, RZ ;  /* 0x00000070030b7227 */ /* 0x000fc800078e00ff */
[----:B------:R-:W-:Y:S02]  /*23f0*/  IMAD.MOV R9, RZ, RZ, -R9 ;  /* 0x000000ffff097224 */ /* 0x000fe400078e0a09 */
[----:B------:R-:W-:Y:S02]  /*2400*/  IMAD.MOV R11, RZ, RZ, -R11 ;  /* 0x000000ffff0b7224 */ /* 0x000fe400078e0a0b */
[C---:B------:R-:W-:Y:S01]  /*2410*/  IMAD R60, R2.reuse, R9, R60 ;  /* 0x00000009023c7224 */ /* 0x040fe200078e023c */
[----:B------:R-:W-:Y:S01]  /*2420*/  IABS R9, R70 ;  /* 0x0000004600097213 */ /* 0x000fe20000000000 */
[----:B------:R-:W-:Y:S02]  /*2430*/  IMAD R112, R2, R11, R112 ;  /* 0x0000000b02707224 */ /* 0x000fe400078e0270 */
[--C-:B------:R-:W-:Y:S01]  /*2440*/  @!P4 IMAD.IADD R116, R116, 0x1, -R2.reuse ;  /* 0x000000017474c824 */ /* 0x100fe200078e0a02 */
[----:B------:R-:W-:Y:S01]  /*2450*/  ISETP.GT.U32.AND P4, PT, R2, R60, PT ;  /* 0x0000003c0200720c */ /* 0x000fe20003f84070 */
[----:B------:R-:W-:Y:S01]  /*2460*/  @!P6 IMAD.IADD R114, R114, 0x1, -R2 ;  /* 0x000000017272e824 */ /* 0x000fe200078e0a02 */
[C---:B------:R-:W-:Y:S01]  /*2470*/  ISETP.GT.U32.AND P6, PT, R2.reuse, R112, PT ;  /* 0x000000700200720c */ /* 0x040fe20003fc4070 */
[----:B------:R-:W-:Y:S01]  /*2480*/  @!P2 IMAD.MOV R120, RZ, RZ, -R120 ;  /* 0x000000ffff78a224 */ /* 0x000fe200078e0a78 */
[----:B------:R-:W-:Y:S01]  /*2490*/  ISETP.GT.U32.AND P2, PT, R2, R58, PT ;  /* 0x0000003a0200720c */ /* 0x000fe20003f44070 */
[----:B------:R-:W-:-:S04]  /*24a0*/  IMAD.HI.U32 R11, R3, R110, RZ ;  /* 0x0000006e030b7227 */ /* 0x000fc800078e00ff */
[----:B------:R-:W-:Y:S02]  /*24b0*/  IMAD.MOV R11, RZ, RZ, -R11 ;  /* 0x000000ffff0b7224 */ /* 0x000fe400078e0a0b */
[----:B------:R-:W-:Y:S01]  /*24c0*/  @!P5 IMAD.MOV R54, RZ, RZ, -R54 ;  /* 0x000000ffff36d224 */ /* 0x000fe200078e0a36 */
[----:B------:R-:W-:Y:S01]  /*24d0*/  ISETP.GE.AND P5, PT, R104, RZ, PT ;  /* 0x000000ff6800720c */ /* 0x000fe20003fa6270 */
[--C-:B------:R-:W-:Y:S01]  /*24e0*/  @!P4 IMAD.IADD R60, R60, 0x1, -R2.reuse ;  /* 0x000000013c3cc824 */ /* 0x100fe200078e0a02 */
[----:B------:R-:W-:Y:S01]  /*24f0*/  ISETP.GT.U32.AND P4, PT, R2, R114, PT ;  /* 0x000000720200720c */ /* 0x000fe20003f84070 */
[--C-:B------:R-:W-:Y:S01]  /*2500*/  @!P6 IMAD.IADD R112, R112, 0x1, -R2.reuse ;  /* 0x000000017070e824 */ /* 0x100fe200078e0a02 */
[----:B------:R-:W-:Y:S01]  /*2510*/  IABS R104, R148 ;  /* 0x0000009400687213 */ /* 0x000fe20000000000 */
[----:B------:R-:W-:Y:S01]  /*2520*/  @!P2 IMAD.IADD R58, R58, 0x1, -R2 ;  /* 0x000000013a3aa824 */ /* 0x000fe200078e0a02 */
[C---:B------:R-:W-:Y:S01]  /*2530*/  ISETP.GT.U32.AND P6, PT, R2.reuse, R60, PT ;  /* 0x0000003c0200720c */ /* 0x040fe20003fc4070 */
[----:B------:R-:W-:Y:S01]  /*2540*/  IMAD R110, R2, R11, R110 ;  /* 0x0000000b026e7224 */ /* 0x000fe200078e026e */
[----:B------:R-:W-:Y:S01]  /*2550*/  ISETP.GE.AND P2, PT, R68, RZ, PT ;  /* 0x000000ff4400720c */ /* 0x000fe20003f46270 */
[----:B------:R-:W-:-:S02]  /*2560*/  IMAD.MOV.U32 R68, RZ, RZ, R9 ;  /* 0x000000ffff447224 */ /* 0x000fc400078e0009 */
[----:B------:R-:W-:Y:S01]  /*2570*/  @!P1 IMAD.MOV R116, RZ, RZ, -R116 ;  /* 0x000000ffff749224 */ /* 0x000fe200078e0a74 */
[----:B------:R-:W-:Y:S01]  /*2580*/  ISETP.GT.U32.AND P1, PT, R2, R112, PT ;  /* 0x000000700200720c */ /* 0x000fe20003f24070 */
[----:B------:R-:W-:-:S04]  /*2590*/  IMAD.HI.U32 R9, R3, R68, RZ ;  /* 0x0000004403097227 */ /* 0x000fc800078e00ff */
[----:B------:R-:W-:Y:S02]  /*25a0*/  IMAD.MOV R9, RZ, RZ, -R9 ;  /* 0x000000ffff097224 */ /* 0x000fe400078e0a09 */
[----:B------:R-:W-:Y:S01]  /*25b0*/  @!P6 IMAD.IADD R60, R60, 0x1, -R2 ;  /* 0x000000013c3ce824 */ /* 0x000fe200078e0a02 */
[C---:B------:R-:W-:Y:S01]  /*25c0*/  ISETP.GT.U32.AND P6, PT, R2.reuse, R110, PT ;  /* 0x0000006e0200720c */ /* 0x040fe20003fc4070 */
[----:B------:R-:W-:Y:S02]  /*25d0*/  IMAD R68, R2, R9, R68 ;  /* 0x0000000902447224 */ /* 0x000fe400078e0244 */
[----:B------:R-:W-:-:S04]  /*25e0*/  IMAD.HI.U32 R9, R3, R12, RZ ;  /* 0x0000000c03097227 */ /* 0x000fc800078e00ff */
[----:B------:R-:W-:Y:S02]  /*25f0*/  IMAD.MOV R9, RZ, RZ, -R9 ;  /* 0x000000ffff097224 */ /* 0x000fe400078e0a09 */
[----:B------:R-:W-:Y:S01]  /*2600*/  @!P4 IMAD.IADD R114, R114, 0x1, -R2 ;  /* 0x000000017272c824 */ /* 0x000fe200078e0a02 */
[----:B------:R-:W-:Y:S01]  /*2610*/  ISETP.GT.U32.AND P4, PT, R2, R68, PT ;  /* 0x000000440200720c */ /* 0x000fe20003f84070 */
[----:B------:R-:W-:Y:S01]  /*2620*/  @!P5 IMAD.MOV R58, RZ, RZ, -R58 ;  /* 0x000000ffff3ad224 */ /* 0x000fe200078e0a3a */
[----:B------:R-:W-:Y:S01]  /*2630*/  ISETP.GE.AND P5, PT, R70, RZ, PT ;  /* 0x000000ff4600720c */ /* 0x000fe20003fa6270 */
[----:B------:R-:W-:Y:S02]  /*2640*/  @!P6 IMAD.IADD R110, R110, 0x1, -R2 ;  /* 0x000000016e6ee824 */ /* 0x000fe400078e0a02 */
[C---:B------:R-:W-:Y:S01]  /*2650*/  IMAD R70, R2.reuse, R9, R12 ;  /* 0x0000000902467224 */ /* 0x040fe200078e020c */
[----:B------:R-:W-:Y:S01]  /*2660*/  IABS R12, R76 ;  /* 0x0000004c000c7213 */ /* 0x000fe20000000000 */
[----:B------:R-:W-:Y:S01]  /*2670*/  IMAD.HI.U32 R9, R3, R108, RZ ;  /* 0x0000006c03097227 */ /* 0x000fe200078e00ff */
[----:B------:R-:W-:-:S03]  /*2680*/  ISETP.GT.U32.AND P6, PT, R2, R110, PT ;  /* 0x0000006e0200720c */ /* 0x000fc60003fc4070 */
[----:B------:R-:W-:Y:S01]  /*2690*/  @!P1 IMAD.IADD R112, R112, 0x1, -R2 ;  /* 0x0000000170709824 */ /* 0x000fe200078e0a02 */
[----:B------:R-:W-:Y:S01]  /*26a0*/  ISETP.GT.U32.AND P1, PT, R2, R70, PT ;  /* 0x000000460200720c */ /* 0x000fe20003f24070 */
[----:B------:R-:W-:Y:S02]  /*26b0*/  IMAD.MOV R11, RZ, RZ, -R9 ;  /* 0x000000ffff0b7224 */ /* 0x000fe400078e0a09 */
[----:B------:R-:W-:-:S04]  /*26c0*/  IMAD.HI.U32 R9, R3, R12, RZ ;  /* 0x0000000c03097227 */ /* 0x000fc800078e00ff */
[----:B------:R-:W-:Y:S02]  /*26d0*/  IMAD R108, R2, R11, R108 ;  /* 0x0000000b026c7224 */ /* 0x000fe400078e026c */
[--C-:B------:R-:W-:Y:S02]  /*26e0*/  @!P4 IMAD.IADD R68, R68, 0x1, -R2.reuse ;  /* 0x000000014444c824 */ /* 0x100fe400078e0a02 */
[----:B------:R-:W-:Y:S01]  /*26f0*/  @!P6 IMAD.IADD R110, R110, 0x1, -R2 ;  /* 0x000000016e6ee824 */ /* 0x000fe200078e0a02 */
[C---:B------:R-:W-:Y:S01]  /*2700*/  ISETP.GT.U32.AND P6, PT, R2.reuse, R108, PT ;  /* 0x0000006c0200720c */ /* 0x040fe20003fc4070 */
[----:B------:R-:W-:Y:S01]  /*2710*/  IMAD.MOV R13, RZ, RZ, -R9 ;  /* 0x000000ffff0d7224 */ /* 0x000fe200078e0a09 */
[----:B------:R-:W-:Y:S01]  /*2720*/  ISETP.GT.U32.AND P4, PT, R2, R68, PT ;  /* 0x000000440200720c */ /* 0x000fe20003f84070 */
[----:B------:R-:W-:-:S04]  /*2730*/  IMAD.HI.U32 R9, R3, R106, RZ ;  /* 0x0000006a03097227 */ /* 0x000fc800078e00ff */
[----:B------:R-:W-:Y:S02]  /*2740*/  @!P1 IMAD.IADD R70, R70, 0x1, -R2 ;  /* 0x0000000146469824 */ /* 0x000fe400078e0a02 */
[----:B------:R-:W-:Y:S02]  /*2750*/  IMAD.MOV R9, RZ, RZ, -R9 ;  /* 0x000000ffff097224 */ /* 0x000fe400078e0a09 */
[----:B------:R-:W-:Y:S01]  /*2760*/  @!P3 IMAD.MOV R52, RZ, RZ, -R52 ;  /* 0x000000ffff34b224 */ /* 0x000fe200078e0a34 */
[C---:B------:R-:W-:Y:S01]  /*2770*/  ISETP.GT.U32.AND P1, PT, R2.reuse, R70, PT ;  /* 0x000000460200720c */ /* 0x040fe20003f24070 */
[C---:B------:R-:W-:Y:S01]  /*2780*/  IMAD R106, R2.reuse, R9, R106 ;  /* 0x00000009026a7224 */ /* 0x040fe200078e026a */
[----:B------:R-:W-:Y:S01]  /*2790*/  ISETP.GT.U32.AND P3, PT, R2, R56, PT ;  /* 0x000000380200720c */ /* 0x000fe20003f64070 */
[--C-:B------:R-:W-:Y:S02]  /*27a0*/  @!P6 IMAD.IADD R108, R108, 0x1, -R2.reuse ;  /* 0x000000016c6ce824 */ /* 0x100fe400078e0a02 */
[----:B------:R-:W-:Y:S01]  /*27b0*/  @!P4 IMAD.IADD R68, R68, 0x1, -R2 ;  /* 0x000000014444c824 */ /* 0x000fe200078e0a02 */
[----:B------:R-:W-:Y:S01]  /*27c0*/  ISETP.GT.U32.AND P6, PT, R2, R106, PT ;  /* 0x0000006a0200720c */ /* 0x000fe20003fc4070 */
[----:B------:R-:W-:Y:S01]  /*27d0*/  IMAD.HI.U32 R9, R3, R104, RZ ;  /* 0x0000006803097227 */ /* 0x000fe200078e00ff */
[----:B------:R-:W-:-:S03]  /*27e0*/  ISETP.GE.AND P4, PT, R72, RZ, PT ;  /* 0x000000ff4800720c */ /* 0x000fc60003f86270 */
[----:B------:R-:W-:Y:S01]  /*27f0*/  @!P2 IMAD.MOV R60, RZ, RZ, -R60 ;  /* 0x000000ffff3ca224 */ /* 0x000fe200078e0a3c */
[----:B------:R-:W-:Y:S01]  /*2800*/  ISETP.GE.AND P2, PT, R74, RZ, PT ;  /* 0x000000ff4a00720c */ /* 0x000fe20003f46270 */
[----:B------:R-:W-:Y:S01]  /*2810*/  IMAD R72, R2, R13, R12 ;  /* 0x0000000d02487224 */ /* 0x000fe200078e020c */
[----:B------:R-:W-:Y:S01]  /*2820*/  IABS R74, R80 ;  /* 0x00000050004a7213 */ /* 0x000fe20000000000 */
[----:B------:R-:W-:Y:S01]  /*2830*/  IMAD.MOV R9, RZ, RZ, -R9 ;  /* 0x000000ffff097224 */ /* 0x000fe200078e0a09 */
[----:B------:R-:W-:Y:S01]  /*2840*/  IABS R13, R98 ;  /* 0x00000062000d7213 */ /* 0x000fe20000000000 */
[--C-:B------:R-:W-:Y:S01]  /*2850*/  @!P1 IMAD.IADD R70, R70, 0x1, -R2.reuse ;  /* 0x0000000146469824 */ /* 0x100fe200078e0a02 */
[----:B------:R-:W-:Y:S01]  /*2860*/  ISETP.GT.U32.AND P1, PT, R2, R72, PT ;  /* 0x000000480200720c */ /* 0x000fe20003f24070 */
[----:B------:R-:W-:Y:S01]  /*2870*/  @!P3 IMAD.IADD R56, R56, 0x1, -R2 ;  /* 0x000000013838b824 */ /* 0x000fe200078e0a02 */
[----:B------:R-:W-:Y:S01]  /*2880*/  ISETP.GE.AND P3, PT, R102, RZ, PT ;  /* 0x000000ff6600720c */ /* 0x000fe20003f66270 */
[----:B------:R-:W-:Y:S01]  /*2890*/  IMAD.HI.U32 R11, R3, R74, RZ ;  /* 0x0000004a030b7227 */ /* 0x000fe200078e00ff */
[----:B------:R-:W-:-:S03]  /*28a0*/  IABS R102, R147 ;  /* 0x0000009300667213 */ /* 0x000fc60000000000 */
[----:B------:R-:W-:Y:S02]  /*28b0*/  IMAD R104, R2, R9, R104 ;  /* 0x0000000902687224 */ /* 0x000fe400078e0268 */
[----:B------:R-:W-:Y:S01]  /*28c0*/  @!P0 IMAD.MOV R56, RZ, RZ, -R56 ;  /* 0x000000ffff388224 */ /* 0x000fe200078e0a38 */
[----:B------:R-:W-:Y:S01]  /*28d0*/  ISETP.GE.AND P0, PT, R100, RZ, PT ;  /* 0x000000ff6400720c */ /* 0x000fe20003f06270 */
[----:B------:R-:W-:Y:S01]  /*28e0*/  IMAD.MOV R11, RZ, RZ, -R11 ;  /* 0x000000ffff0b7224 */ /* 0x000fe200078e0a0b */
[----:B------:R-:W-:Y:S01]  /*28f0*/  IABS R100, R94 ;  /* 0x0000005e00647213 */ /* 0x000fe20000000000 */
[----:B------:R-:W-:Y:S01]  /*2900*/  @!P6 IMAD.IADD R106, R106, 0x1, -R2 ;  /* 0x000000016a6ae824 */ /* 0x000fe200078e0a02 */
[C---:B------:R-:W-:Y:S01]  /*2910*/  ISETP.GT.U32.AND P6, PT, R2.reuse, R104, PT ;  /* 0x000000680200720c */ /* 0x040fe20003fc4070 */
[----:B------:R-:W-:Y:S02]  /*2920*/  IMAD R74, R2, R11, R74 ;  /* 0x0000000b024a7224 */ /* 0x000fe400078e024a */
[----:B------:R-:W-:-:S02]  /*2930*/  @!P1 IMAD.IADD R72, R72, 0x1, -R2 ;  /* 0x0000000148489824 */ /* 0x000fc400078e0a02 */
[----:B------:R-:W-:Y:S01]  /*2940*/  @!P3 IMAD.MOV R114, RZ, RZ, -R114 ;  /* 0x000000ffff72b224 */ /* 0x000fe200078e0a72 */
[----:B------:R-:W-:Y:S01]  /*2950*/  ISETP.GT.U32.AND P1, PT, R2, R74, PT ;  /* 0x0000004a0200720c */ /* 0x000fe20003f24070 */
[----:B------:R-:W-:Y:S01]  /*2960*/  IMAD.HI.U32 R9, R3, R13, RZ ;  /* 0x0000000d03097227 */ /* 0x000fe200078e00ff */
[----:B------:R-:W-:Y:S02]  /*2970*/  ISETP.GE.AND P3, PT, R78, RZ, PT ;  /* 0x000000ff4e00720c */ /* 0x000fe40003f66270 */
[----:B------:R-:W-:Y:S01]  /*2980*/  IABS R78, R82 ;  /* 0x00000052004e7213 */ /* 0x000fe20000000000 */
[----:B------:R-:W-:Y:S01]  /*2990*/  @!P0 IMAD.MOV R112, RZ, RZ, -R112 ;  /* 0x000000ffff708224 */ /* 0x000fe200078e0a70 */
[----:B------:R-:W-:Y:S01]  /*29a0*/  ISETP.GT.U32.AND P0, PT, R2, R108, PT ;  /* 0x0000006c0200720c */ /* 0x000fe20003f04070 */
[----:B------:R-:W-:Y:S02]  /*29b0*/  @!P6 IMAD.IADD R104, R104, 0x1, -R2 ;  /* 0x000000016868e824 */ /* 0x000fe400078e0a02 */
[----:B------:R-:W-:-:S02]  /*29c0*/  IMAD.MOV R14, RZ, RZ, -R9 ;  /* 0x000000ffff0e7224 */ /* 0x000fc400078e0a09 */
[----:B------:R-:W-:Y:S01]  /*29d0*/  IMAD.HI.U32 R9, R3, R100, RZ ;  /* 0x0000006403097227 */ /* 0x000fe200078e00ff */
[----:B------:R-:W-:-:S03]  /*29e0*/  ISETP.GT.U32.AND P6, PT, R2, R104, PT ;  /* 0x000000680200720c */ /* 0x000fc60003fc4070 */
[----:B------:R-:W-:Y:S01]  /*29f0*/  @!P1 IMAD.IADD R74, R74, 0x1, -R2 ;  /* 0x000000014a4a9824 */ /* 0x000fe200078e0a02 */
[----:B------:R-:W-:Y:S01]  /*2a00*/  ISETP.GE.AND P1, PT, R76, RZ, PT ;  /* 0x000000ff4c00720c */ /* 0x000fe20003f26270 */
[----:B------:R-:W-:Y:S01]  /*2a10*/  @!P5 IMAD.MOV R68, RZ, RZ, -R68 ;  /* 0x000000ffff44d224 */ /* 0x000fe200078e0a44 */
[----:B------:R-:W-:Y:S01]  /*2a20*/  ISETP.GT.U32.AND P5, PT, R2, R72, PT ;  /* 0x000000480200720c */ /* 0x000fe20003fa4070 */
[----:B------:R-:W-:-:S04]  /*2a30*/  IMAD.HI.U32 R11, R3, R102, RZ ;  /* 0x00000066030b7227 */ /* 0x000fc800078e00ff */
[C---:B------:R-:W-:Y:S01]  /*2a40*/  IMAD R76, R2.reuse, R14, R13 ;  /* 0x0000000e024c7224 */ /* 0x040fe200078e020d */
[----:B------:R-:W-:Y:S01]  /*2a50*/  IABS R13, R146 ;  /* 0x00000092000d7213 */ /* 0x000fe20000000000 */
[----:B------:R-:W-:Y:S01]  /*2a60*/  IMAD.MOV R9, RZ, RZ, -R9 ;  /* 0x000000ffff097224 */ /* 0x000fe200078e0a09 */
[----:B------:R-:W-:Y:S01]  /*2a70*/  IABS R14, R113 ;  /* 0x00000071000e7213 */ /* 0x000fe20000000000 */
[----:B------:R-:W-:Y:S01]  /*2a80*/  @!P3 IMAD.MOV R110, RZ, RZ, -R110 ;  /* 0x000000ffff6eb224 */ /* 0x000fe200078e0a6e */
[----:B------:R-:W-:Y:S01]  /*2a90*/  ISETP.GT.U32.AND P3, PT, R2, R106, PT ;  /* 0x0000006a0200720c */ /* 0x000fe20003f64070 */
[----:B------:R-:W-:-:S04]  /*2aa0*/  IMAD.HI.U32 R12, R3, R78, RZ ;  /* 0x0000004e030c7227 */ /* 0x000fc800078e00ff */
[----:B------:R-:W-:Y:S02]  /*2ab0*/  IMAD.MOV R11, RZ, RZ, -R11 ;  /* 0x000000ffff0b7224 */ /* 0x000fe400078e0a0b */
[----:B------:R-:W-:Y:S02]  /*2ac0*/  IMAD R100, R2, R9, R100 ;  /* 0x0000000902647224 */ /* 0x000fe400078e0264 */
[----:B------:R-:W-:Y:S01]  /*2ad0*/  @!P0 IMAD.IADD R108, R108, 0x1, -R2 ;  /* 0x000000016c6c8824 */ /* 0x000fe200078e0a02 */
[C---:B------:R-:W-:Y:S01]  /*2ae0*/  ISETP.GT.U32.AND P0, PT, R2.reuse, R76, PT ;  /* 0x0000004c0200720c */ /* 0x040fe20003f04070 */
[----:B------:R-:W-:Y:S01]  /*2af0*/  IMAD.MOV R15, RZ, RZ, -R12 ;  /* 0x000000ffff0f7224 */ /* 0x000fe200078e0a0c */
[----:B------:R-:W-:Y:S01]  /*2b00*/  IABS R12, R96 ;  /* 0x00000060000c7213 */ /* 0x000fe20000000000 */
[----:B------:R-:W-:Y:S02]  /*2b10*/  IMAD R102, R2, R11, R102 ;  /* 0x0000000b02667224 */ /* 0x000fe400078e0266 */
[----:B------:R-:W-:Y:S01]  /*2b20*/  @!P6 IMAD.IADD R104, R104, 0x1, -R2 ;  /* 0x000000016868e824 */ /* 0x000fe200078e0a02 */
[C---:B------:R-:W-:Y:S01]  /*2b30*/  ISETP.GT.U32.AND P6, PT, R2.reuse, R100, PT ;  /* 0x000000640200720c */ /* 0x040fe20003fc4070 */
[----:B------:R-:W-:-:S02]  /*2b40*/  IMAD R78, R2, R15, R78 ;  /* 0x0000000f024e7224 */ /* 0x000fc400078e024e */
[--C-:B------:R-:W-:Y:S01]  /*2b50*/  @!P5 IMAD.IADD R72, R72, 0x1, -R2.reuse ;  /* 0x000000014848d824 */ /* 0x100fe200078e0a02 */
[----:B------:R-:W-:Y:S01]  /*2b60*/  ISETP.GT.U32.AND P5, PT, R2, R102, PT ;  /* 0x000000660200720c */ /* 0x000fe20003fa4070 */
[--C-:B------:R-:W-:Y:S01]  /*2b70*/  @!P3 IMAD.IADD R106, R106, 0x1, -R2.reuse ;  /* 0x000000016a6ab824 */ /* 0x100fe200078e0a02 */
[----:B------:R-:W-:Y:S01]  /*2b80*/  ISETP.GT.U32.AND P3, PT, R2, R78, PT ;  /* 0x0000004e0200720c */ /* 0x000fe20003f64070 */
[----:B------:R-:W-:Y:S01]  /*2b90*/  @!P0 IMAD.IADD R76, R76, 0x1, -R2 ;  /* 0x000000014c4c8824 */ /* 0x000fe200078e0a02 */
[----:B------:R-:W-:Y:S01]  /*2ba0*/  ISETP.GE.AND P0, PT, R80, RZ, PT ;  /* 0x000000ff5000720c */ /* 0x000fe20003f06270 */
[----:B------:R-:W-:Y:S01]  /*2bb0*/  @!P2 IMAD.MOV R70, RZ, RZ, -R70 ;  /* 0x000000ffff46a224 */ /* 0x000fe200078e0a46 */
[----:B------:R-:W-:Y:S01]  /*2bc0*/  ISETP.GT.U32.AND P2, PT, R2, R74, PT ;  /* 0x0000004a0200720c */ /* 0x000fe20003f44070 */
[----:B------:R-:W-:-:S04]  /*2bd0*/  IMAD.HI.U32 R11, R3, R13, RZ ;  /* 0x0000000d030b7227 */ /* 0x000fc800078e00ff */
[--C-:B------:R-:W-:Y:S01]  /*2be0*/  @!P6 IMAD.IADD R100, R100, 0x1, -R2.reuse ;  /* 0x000000016464e824 */ /* 0x100fe200078e0a02 */
[----:B------:R-:W-:Y:S01]  /*2bf0*/  ISETP.GT.U32.AND P6, PT, R2, R76, PT ;  /* 0x0000004c0200720c */ /* 0x000fe20003fc4070 */
[----:B------:R-:W-:Y:S01]  /*2c00*/  @!P5 IMAD.IADD R102, R102, 0x1, -R2 ;  /* 0x000000016666d824 */ /* 0x000fe200078e0a02 */
[----:B------:R-:W-:Y:S01]  /*2c10*/  ISETP.GE.AND P5, PT, R148, RZ, PT ;  /* 0x000000ff9400720c */ /* 0x000fe20003fa6270 */
[----:B------:R-:W-:Y:S01]  /*2c20*/  IMAD.MOV R11, RZ, RZ, -R11 ;  /* 0x000000ffff0b7224 */ /* 0x000fe200078e0a0b */
[----:B------:R-:W-:Y:S01]  /*2c30*/  IABS R148, R23 ;  /* 0x0000001700947213 */ /* 0x000fe20000000000 */
[----:B------:R-:W-:-:S04]  /*2c40*/  IMAD.HI.U32 R9, R3, R12, RZ ;  /* 0x0000000c03097227 */ /* 0x000fc800078e00ff */
[----:B------:R-:W-:Y:S01]  /*2c50*/  @!P3 IMAD.IADD R78, R78, 0x1, -R2 ;  /* 0x000000014e4eb824 */ /* 0x000fe200078e0a02 */
[----:B------:R-:W-:Y:S01]  /*2c60*/  ISETP.GE.AND P3, PT, R98, RZ, PT ;  /* 0x000000ff6200720c */ /* 0x000fe20003f66270 */
[----:B------:R-:W-:Y:S01]  /*2c70*/  @!P1 IMAD.MOV R72, RZ, RZ, -R72 ;  /* 0x000000ffff489224 */ /* 0x000fe200078e0a48 */
[C---:B------:R-:W-:Y:S01]  /*2c80*/  ISETP.GT.U32.AND P1, PT, R2.reuse, R102, PT ;  /* 0x000000660200720c */ /* 0x040fe20003f24070 */
[----:B------:R-:W-:Y:S01]  /*2c90*/  @!P4 IMAD.MOV R108, RZ, RZ, -R108 ;  /* 0x000000ffff6cc224 */ /* 0x000fe200078e0a6c */
[C---:B------:R-:W-:Y:S01]  /*2ca0*/  ISETP.GT.U32.AND P4, PT, R2.reuse, R100, PT ;  /* 0x000000640200720c */ /* 0x040fe20003f84070 */
        /* <DEDUP_REMOVED lines=10> */
[----:B------:R-:W-:-:S04]  /*2d50*/  IMAD.HI.U32 R9, R3, R11, RZ ;  /* 0x0000000b03097227 */ /* 0x000fc800078e00ff */
[----:B------:R-:W-:Y:S01]  /*2d60*/  @!P0 IMAD.MOV R74, RZ, RZ, -R74 ;  /* 0x000000ffff4a8224 */ /* 0x000fe200078e0a4a */
[----:B------:R-:W-:Y:S01]  /*2d70*/  ISETP.GT.U32.AND P0, PT, R2, R80, PT ;  /* 0x000000500200720c */ /* 0x000fe20003f04070 */
[----:B------:R-:W-:Y:S02]  /*2d80*/  IMAD.MOV R9, RZ, RZ, -R9 ;  /* 0x000000ffff097224 */ /* 0x000fe400078e0a09 */
[----:B------:R-:W-:Y:S01]  /*2d90*/  @!P1 IMAD.IADD R102, R102, 0x1, -R2 ;  /* 0x0000000166669824 */ /* 0x000fe200078e0a02 */
[----:B------:R-:W-:Y:S01]  /*2da0*/  ISETP.GE.AND P1, PT, R82, RZ, PT ;  /* 0x000000ff5200720c */ /* 0x000fe20003f26270 */
[----:B------:R-:W-:Y:S01]  /*2db0*/  @!P5 IMAD.MOV R104, RZ, RZ, -R104 ;  /* 0x000000ffff68d224 */ /* 0x000fe200078e0a68 */
[----:B------:R-:W-:Y:S01]  /*2dc0*/  ISETP.GE.AND P5, PT, R147, RZ, PT ;  /* 0x000000ff9300720c */ /* 0x000fe20003fa6270 */
[--C-:B------:R-:W-:Y:S01]  /*2dd0*/  @!P4 IMAD.IADD R100, R100, 0x1, -R2.reuse ;  /* 0x000000016464c824 */ /* 0x100fe200078e0a02 */
[----:B------:R-:W-:Y:S01]  /*2de0*/  ISETP.GE.AND P4, PT, R96, RZ, PT ;  /* 0x000000ff6000720c */ /* 0x000fe20003f86270 */
[----:B------:R-:W-:Y:S01]  /*2df0*/  IMAD R82, R2, R9, R11 ;  /* 0x0000000902527224 */ /* 0x000fe200078e020b */
[----:B------:R-:W-:Y:S01]  /*2e00*/  IABS R96, R88 ;  /* 0x0000005800607213 */ /* 0x000fe20000000000 */
[--C-:B------:R-:W-:Y:S01]  /*2e10*/  @!P6 IMAD.IADD R98, R98, 0x1, -R2.reuse ;  /* 0x000000016262e824 */ /* 0x100fe200078e0a02 */
[----:B------:R-:W-:Y:S01]  /*2e20*/  IABS R11, R86 ;  /* 0x00000056000b7213 */ /* 0x000fe20000000000 */
[----:B------:R-:W-:Y:S01]  /*2e30*/  @!P0 IMAD.IADD R80, R80, 0x1, -R2 ;  /* 0x0000000150508824 */ /* 0x000fe200078e0a02 */
[----:B------:R-:W-:Y:S01]  /*2e40*/  ISETP.GT.U32.AND P6, PT, R2, R82, PT ;  /* 0x000000520200720c */ /* 0x000fe20003fc4070 */
[----:B------:R-:W-:Y:S01]  /*2e50*/  IMAD.HI.U32 R9, R3, R96, RZ ;  /* 0x0000006003097227 */ /* 0x000fe200078e00ff */
[----:B------:R-:W-:-:S02]  /*2e60*/  ISETP.GE.AND P0, PT, R146, RZ, PT ;  /* 0x000000ff9200720c */ /* 0x000fc40003f06270 */
[----:B------:R-:W-:Y:S01]  /*2e70*/  IABS R146, R25 ;  /* 0x0000001900927213 */ /* 0x000fe20000000000 */
[----:B------:R-:W-:Y:S02]  /*2e80*/  IMAD.MOV R9, RZ, RZ, -R9 ;  /* 0x000000ffff097224 */ /* 0x000fe400078e0a09 */
[----:B------:R-:W-:Y:S01]  /*2e90*/  @!P2 IMAD.MOV R106, RZ, RZ, -R106 ;  /* 0x000000ffff6aa224 */ /* 0x000fe200078e0a6a */
[C---:B------:R-:W-:Y:S01]  /*2ea0*/  ISETP.GT.U32.AND P2, PT, R2.reuse, R78, PT ;  /* 0x0000004e0200720c */ /* 0x040fe20003f44070 */
[----:B------:R-:W-:Y:S01]  /*2eb0*/  @!P3 IMAD.MOV R76, RZ, RZ, -R76 ;  /* 0x000000ffff4cb224 */ /* 0x000fe200078e0a4c */
[C---:B------:R-:W-:Y:S01]  /*2ec0*/  ISETP.GT.U32.AND P3, PT, R2.reuse, R80, PT ;  /* 0x000000500200720c */ /* 0x040fe20003f64070 */
[----:B------:R-:W-:Y:S01]  /*2ed0*/  @!P5 IMAD.MOV R102, RZ, RZ, -R102 ;  /* 0x000000ffff66d224 */ /* 0x000fe200078e0a66 */
[C---:B------:R-:W-:Y:S01]  /*2ee0*/  ISETP.GT.U32.AND P5, PT, R2.reuse, R98, PT ;  /* 0x000000620200720c */ /* 0x040fe20003fa4070 */
[----:B------:R-:W-:Y:S02]  /*2ef0*/  IMAD R96, R2, R9, R96 ;  /* 0x0000000902607224 */ /* 0x000fe400078e0260 */
[----:B------:R-:W-:-:S02]  /*2f00*/  @!P6 IMAD.IADD R82, R82, 0x1, -R2 ;  /* 0x000000015252e824 */ /* 0x000fc400078e0a02 */
[----:B------:R-:W-:Y:S01]  /*2f10*/  IMAD.MOV.U32 R9, RZ, RZ, R11 ;  /* 0x000000ffff097224 */ /* 0x000fe200078e000b */
[----:B------:R-:W-:-:S03]  /*2f20*/  ISETP.GT.U32.AND P6, PT, R2, R96, PT ;  /* 0x000000600200720c */ /* 0x000fc60003fc4070 */
[--C-:B------:R-:W-:Y:S01]  /*2f30*/  @!P2 IMAD.IADD R78, R78, 0x1, -R2.reuse ;  /* 0x000000014e4ea824 */ /* 0x100fe200078e0a02 */
[----:B------:R-:W-:Y:S01]  /*2f40*/  ISETP.GE.AND P2, PT, R94, RZ, PT ;  /* 0x000000ff5e00720c */ /* 0x000fe20003f46270 */
[--C-:B------:R-:W-:Y:S01]  /*2f50*/  @!P3 IMAD.IADD R80, R80, 0x1, -R2.reuse ;  /* 0x000000015050b824 */ /* 0x100fe200078e0a02 */
[----:B------:R-:W-:Y:S01]  /*2f60*/  IABS R94, R7 ;  /* 0x00000007005e7213 */ /* 0x000fe20000000000 */
[----:B------:R-:W-:Y:S01]  /*2f70*/  @!P5 IMAD.IADD R98, R98, 0x1, -R2 ;  /* 0x000000016262d824 */ /* 0x000fe200078e0a02 */
[----:B------:R-:W-:Y:S01]  /*2f80*/  ISETP.GE.AND P5, PT, R7, RZ, PT ;  /* 0x000000ff0700720c */ /* 0x000fe20003fa6270 */
[----:B------:R-:W-:Y:S01]  /*2f90*/  IMAD.HI.U32 R7, R3, R9, RZ ;  /* 0x0000000903077227 */ /* 0x000fe200078e00ff */
[----:B------:R-:W-:Y:S02]  /*2fa0*/  ISETP.GE.AND P3, PT, R86, RZ, PT ;  /* 0x000000ff5600720c */ /* 0x000fe40003f66270 */
[----:B------:R-:W-:Y:S01]  /*2fb0*/  IABS R86, R84 ;  /* 0x0000005400567213 */ /* 0x000fe20000000000 */
[----:B------:R-:W-:Y:S01]  /*2fc0*/  @!P4 IMAD.MOV R80, RZ, RZ, -R80 ;  /* 0x000000ffff50c224 */ /* 0x000fe200078e0a50 */
[----:B------:R-:W-:Y:S01]  /*2fd0*/  ISETP.GT.U32.AND P4, PT, R2, R82, PT ;  /* 0x000000520200720c */ /* 0x000fe20003f84070 */
[----:B------:R-:W-:-:S02]  /*2fe0*/  @!P6 IMAD.IADD R96, R96, 0x1, -R2 ;  /* 0x000000016060e824 */ /* 0x000fc400078e0a02 */
[----:B------:R-:W-:Y:S02]  /*2ff0*/  IMAD.MOV R7, RZ, RZ, -R7 ;  /* 0x000000ffff077224 */ /* 0x000fe400078e0a07 */
[----:B------:R-:W-:Y:S01]  /*3000*/  @!P0 IMAD.MOV R98, RZ, RZ, -R98 ;  /* 0x000000ffff628224 */ /* 0x000fe200078e0a62 */
[----:B------:R-:W-:Y:S01]  /*3010*/  ISETP.GE.AND P0, PT, R84, RZ, PT ;  /* 0x000000ff5400720c */ /* 0x000fe20003f06270 */
[C---:B------:R-:W-:Y:S01]  /*3020*/  IMAD R84, R2.reuse, R7, R9 ;  /* 0x0000000702547224 */ /* 0x040fe200078e0209 */
[----:B------:R-:W-:Y:S01]  /*3030*/  ISETP.GT.U32.AND P6, PT, R2, R96, PT ;  /* 0x000000600200720c */ /* 0x000fe20003fc4070 */
[----:B------:R-:W-:-:S04]  /*3040*/  IMAD.HI.U32 R7, R3, R94, RZ ;  /* 0x0000005e03077227 */ /* 0x000fc800078e00ff */
[----:B------:R-:W-:Y:S01]  /*3050*/  @!P1 IMAD.MOV R78, RZ, RZ, -R78 ;  /* 0x000000ffff4e9224 */ /* 0x000fe200078e0a4e */
[----:B------:R-:W-:Y:S01]  /*3060*/  ISETP.GE.AND P1, PT, R92, RZ, PT ;  /* 0x000000ff5c00720c */ /* 0x000fe20003f26270 */
[----:B------:R-:W-:Y:S01]  /*3070*/  IMAD.MOV R11, RZ, RZ, -R7 ;  /* 0x000000ffff0b7224 */ /* 0x000fe200078e0a07 */
[----:B------:R-:W-:Y:S01]  /*3080*/  IABS R92, R90 ;  /* 0x0000005a005c7213 */ /* 0x000fe20000000000 */
[----:B------:R-:W-:Y:S01]  /*3090*/  @!P2 IMAD.MOV R100, RZ, RZ, -R100 ;  /* 0x000000ffff64a224 */ /* 0x000fe200078e0a64 */
[----:B------:R-:W-:Y:S01]  /*30a0*/  ISETP.GE.AND P2, PT, R88, RZ, PT ;  /* 0x000000ff5800720c */ /* 0x000fe20003f46270 */
[----:B------:R-:W-:Y:S01]  /*30b0*/  @!P4 IMAD.IADD R82, R82, 0x1, -R2 ;  /* 0x000000015252c824 */ /* 0x000fe200078e0a02 */
[C---:B------:R-:W-:Y:S01]  /*30c0*/  ISETP.GT.U32.AND P4, PT, R2.reuse, R84, PT ;  /* 0x000000540200720c */ /* 0x040fe20003f84070 */
[----:B------:R-:W-:Y:S01]  /*30d0*/  IMAD R94, R2, R11, R94 ;  /* 0x0000000b025e7224 */ /* 0x000fe200078e025e */
[----:B------:R-:W-:Y:S01]  /*30e0*/  IABS R88, R145 ;  /* 0x0000009100587213 */ /* 0x000fe20000000000 */
[----:B------:R-:W-:-:S04]  /*30f0*/  IMAD.HI.U32 R7, R3, R86, RZ ;  /* 0x0000005603077227 */ /* 0x000fc800078e00ff */
[----:B------:R-:W-:-:S04]  /*3100*/  IMAD.HI.U32 R9, R3, R92, RZ ;  /* 0x0000005c03097227 */ /* 0x000fc800078e00ff */
[----:B------:R-:W-:Y:S01]  /*3110*/  @!P6 IMAD.IADD R96, R96, 0x1, -R2 ;  /* 0x000000016060e824 */ /* 0x000fe200078e0a02 */
[----:B------:R-:W-:Y:S01]  /*3120*/  ISETP.GT.U32.AND P6, PT, R2, R94, PT ;  /* 0x0000005e0200720c */ /* 0x000fe20003fc4070 */
[----:B------:R-:W-:Y:S02]  /*3130*/  IMAD.MOV R11, RZ, RZ, -R7 ;  /* 0x000000ffff0b7224 */ /* 0x000fe400078e0a07 */
[----:B------:R-:W-:Y:S02]  /*3140*/  IMAD.MOV R9, RZ, RZ, -R9 ;  /* 0x000000ffff097224 */ /* 0x000fe400078e0a09 */
[----:B------:R-:W-:-:S04]  /*3150*/  IMAD.HI.U32 R7, R3, R88, RZ ;  /* 0x0000005803077227 */ /* 0x000fc800078e00ff */
[C---:B------:R-:W-:Y:S02]  /*3160*/  IMAD R92, R2.reuse, R9, R92 ;  /* 0x00000009025c7224 */ /* 0x040fe400078e025c */
[----:B------:R-:W-:Y:S02]  /*3170*/  IMAD R86, R2, R11, R86 ;  /* 0x0000000b02567224 */ /* 0x000fe400078e0256 */
[----:B------:R-:W-:Y:S02]  /*3180*/  IMAD.MOV R9, RZ, RZ, -R7 ;  /* 0x000000ffff097224 */ /* 0x000fe400078e0a07 */
[----:B------:R-:W-:Y:S02]  /*3190*/  @!P4 IMAD.IADD R84, R84, 0x1, -R2 ;  /* 0x000000015454c824 */ /* 0x000fe400078e0a02 */
[C---:B------:R-:W-:Y:S02]  /*31a0*/  IMAD R88, R2.reuse, R9, R88 ;  /* 0x0000000902587224 */ /* 0x040fe400078e0258 */
[----:B------:R-:W-:Y:S01]  /*31b0*/  @!P1 IMAD.MOV R82, RZ, RZ, -R82 ;  /* 0x000000ffff529224 */ /* 0x000fe200078e0a52 */
[C---:B------:R-:W-:Y:S01]  /*31c0*/  ISETP.GT.U32.AND P1, PT, R2.reuse, R86, PT ;  /* 0x000000560200720c */ /* 0x040fe20003f24070 */
[----:B------:R-:W-:Y:S01]  /*31d0*/  @!P2 IMAD.MOV R96, RZ, RZ, -R96 ;  /* 0x000000ffff60a224 */ /* 0x000fe200078e0a60 */
[----:B------:R-:W-:Y:S01]  /*31e0*/  ISETP.GT.U32.AND P2, PT, R2, R92, PT ;  /* 0x0000005c0200720c */ /* 0x000fe20003f44070 */
[----:B------:R-:W-:Y:S01]  /*31f0*/  @!P6 IMAD.IADD R94, R94, 0x1, -R2 ;  /* 0x000000015e5ee824 */ /* 0x000fe200078e0a02 */
[C---:B------:R-:W-:Y:S01]  /*3200*/  ISETP.GT.U32.AND P4, PT, R2.reuse, R84, PT ;  /* 0x000000540200720c */ /* 0x040fe20003f84070 */
[----:B------:R-:W-:Y:S01]  /*3210*/  IMAD.MOV.U32 R11, RZ, RZ, R12 ;  /* 0x000000ffff0b7224 */ /* 0x000fe200078e000c */
[----:B------:R-:W-:-:S02]  /*3220*/  ISETP.GT.U32.AND P6, PT, R2, R88, PT ;  /* 0x000000580200720c */ /* 0x000fc40003fc4070 */
[----:B------:R-:W-:Y:S01]  /*3230*/  IABS R12, R143 ;  /* 0x0000008f000c7213 */ /* 0x000fe20000000000 */
[----:B------:R-:W-:-:S04]  /*3240*/  IMAD.HI.U32 R7, R3, R11, RZ ;  /* 0x0000000b03077227 */ /* 0x000fc800078e00ff */
[--C-:B------:R-:W-:Y:S01]  /*3250*/  @!P1 IMAD.IADD R86, R86, 0x1, -R2.reuse ;  /* 0x0000000156569824 */ /* 0x100fe200078e0a02 */
[----:B------:R-:W-:Y:S01]  /*3260*/  ISETP.GT.U32.AND P1, PT, R2, R94, PT ;  /* 0x0000005e0200720c */ /* 0x000fe20003f24070 */
[--C-:B------:R-:W-:Y:S02]  /*3270*/  @!P2 IMAD.IADD R92, R92, 0x1, -R2.reuse ;  /* 0x000000015c5ca824 */ /* 0x100fe400078e0a02 */
[----:B------:R-:W-:Y:S01]  /*3280*/  IMAD.MOV R7, RZ, RZ, -R7 ;  /* 0x000000ffff077224 */ /* 0x000fe200078e0a07 */
[----:B------:R-:W-:Y:S01]  /*3290*/  ISETP.GT.U32.AND P2, PT, R2, R86, PT ;  /* 0x000000560200720c */ /* 0x000fe20003f44070 */
[--C-:B------:R-:W-:Y:S01]  /*32a0*/  @!P4 IMAD.IADD R84, R84, 0x1, -R2.reuse ;  /* 0x000000015454c824 */ /* 0x100fe200078e0a02 */
[----:B------:R-:W-:Y:S01]  /*32b0*/  ISETP.GE.AND P4, PT, R90, RZ, PT ;  /* 0x000000ff5a00720c */ /* 0x000fe20003f86270 */
[----:B------:R-:W-:Y:S01]  /*32c0*/  @!P6 IMAD.IADD R88, R88, 0x1, -R2 ;  /* 0x000000015858e824 */ /* 0x000fe200078e0a02 */
[C---:B------:R-:W-:Y:S01]  /*32d0*/  ISETP.GT.U32.AND P6, PT, R2.reuse, R92, PT ;  /* 0x0000005c0200720c */ /* 0x040fe20003fc4070 */
[----:B------:R-:W-:-:S02]  /*32e0*/  IMAD R90, R2, R7, R11 ;  /* 0x00000007025a7224 */ /* 0x000fc400078e020b */
[----:B------:R-:W-:-:S04]  /*32f0*/  IMAD.HI.U32 R7, R3, R250, RZ ;  /* 0x000000fa03077227 */ /* 0x000fc800078e00ff */
[----:B------:R-:W-:Y:S02]  /*3300*/  IMAD.MOV R7, RZ, RZ, -R7 ;  /* 0x000000ffff077224 */ /* 0x000fe400078e0a07 */
[----:B------:R-:W-:Y:S01]  /*3310*/  @!P1 IMAD.IADD R94, R94, 0x1, -R2 ;  /* 0x000000015e5e9824 */ /* 0x000fe200078e0a02 */
[C---:B------:R-:W-:Y:S01]  /*3320*/  ISETP.GT.U32.AND P1, PT, R2.reuse, R90, PT ;  /* 0x0000005a0200720c */ /* 0x040fe20003f24070 */
[----:B------:R-:W-:Y:S02]  /*3330*/  IMAD R250, R2, R7, R250 ;  /* 0x0000000702fa7224 */ /* 0x000fe400078e02fa */
[----:B------:R-:W-:Y:S02]  /*3340*/  @!P6 IMAD.IADD R92, R92, 0x1, -R2 ;  /* 0x000000015c5ce824 */ /* 0x000fe400078e0a02 */
[----:B------:R-:W-:Y:S01]  /*3350*/  @!P3 IMAD.MOV R84, RZ, RZ, -R84 ;  /* 0x000000ffff54b224 */ /* 0x000fe200078e0a54 */
[C---:B------:R-:W-:Y:S01]  /*3360*/  ISETP.GT.U32.AND P6, PT, R2.reuse, R250, PT ;  /* 0x000000fa0200720c */ /* 0x040fe20003fc4070 */
[----:B------:R-:W-:Y:S01]  /*3370*/  IMAD.HI.U32 R9, R3, R12, RZ ;  /* 0x0000000c03097227 */ /* 0x000fe200078e00ff */
[----:B------:R-:W-:-:S03]  /*3380*/  ISETP.GT.U32.AND P3, PT, R2, R88, PT ;  /* 0x000000580200720c */ /* 0x000fc60003f64070 */
[----:B------:R-:W-:-:S04]  /*3390*/  IMAD.HI.U32 R7, R3, R252, RZ ;  /* 0x000000fc03077227 */ /* 0x000fc800078e00ff */
[----:B------:R-:W-:Y:S01]  /*33a0*/  @!P1 IMAD.IADD R90, R90, 0x1, -R2 ;  /* 0x000000015a5a9824 */ /* 0x000fe200078e0a02 */
[----:B------:R-:W-:Y:S01]  /*33b0*/  ISETP.GE.AND P1, PT, R144, RZ, PT ;  /* 0x000000ff9000720c */ /* 0x000fe20003f26270 */
[----:B------:R-:W-:Y:S01]  /*33c0*/  IMAD.HI.U32 R11, R3, R13, RZ ;  /* 0x0000000d030b7227 */ /* 0x000fe200078e00ff */
[----:B------:R-:W-:-:S03]  /*33d0*/  IABS R144, R17 ;  /* 0x0000001100907213 */ /* 0x000fc60000000000 */
[--C-:B------:R-:W-:Y:S01]  /*33e0*/  @!P6 IMAD.IADD R250, R250, 0x1, -R2.reuse ;  /* 0x00000001fafae824 */ /* 0x100fe200078e0a02 */
[----:B------:R-:W-:Y:S01]  /*33f0*/  ISETP.GT.U32.AND P6, PT, R2, R90, PT ;  /* 0x0000005a0200720c */ /* 0x000fe20003fc4070 */
[----:B------:R-:W-:Y:S02]  /*3400*/  IMAD.MOV R9, RZ, RZ, -R9 ;  /* 0x000000ffff097224 */ /* 0x000fe400078e0a09 */
[----:B------:R-:W-:Y:S01]  /*3410*/  @!P3 IMAD.IADD R88, R88, 0x1, -R2 ;  /* 0x000000015858b824 */ /* 0x000fe200078e0a02 */
[----:B------:R-:W-:Y:S01]  /*3420*/  ISETP.GE.AND P3, PT, R87, RZ, PT ;  /* 0x000000ff5700720c */ /* 0x000fe20003f66270 */
[----:B------:R-:W-:Y:S02]  /*3430*/  IMAD.MOV R7, RZ, RZ, -R7 ;  /* 0x000000ffff077224 */ /* 0x000fe400078e0a07 */
[----:B------:R-:W-:Y:S02]  /*3440*/  IMAD.MOV R11, RZ, RZ, -R11 ;  /* 0x000000ffff0b7224 */ /* 0x000fe400078e0a0b */
[C---:B------:R-:W-:Y:S01]  /*3450*/  IMAD R87, R2.reuse, R9, R12 ;  /* 0x0000000902577224 */ /* 0x040fe200078e020c */
[----:B------:R-:W-:Y:S01]  /*3460*/  IABS R12, R139 ;  /* 0x0000008b000c7213 */ /* 0x000fe20000000000 */
[----:B------:R-:W-:-:S02]  /*3470*/  IMAD R252, R2, R7, R252 ;  /* 0x0000000702fc7224 */ /* 0x000fc400078e02fc */
[C---:B------:R-:W-:Y:S01]  /*3480*/  IMAD R7, R2.reuse, R11, R13 ;  /* 0x0000000b02077224 */ /* 0x040fe200078e020d */
[----:B------:R-:W-:Y:S01]  /*3490*/  IABS R11, R141 ;  /* 0x0000008d000b7213 */ /* 0x000fe20000000000 */
[----:B------:R-:W-:Y:S01]  /*34a0*/  @!P4 IMAD.MOV R92, RZ, RZ, -R92 ;  /* 0x000000ffff5cc224 */ /* 0x000fe200078e0a5c */
[C---:B------:R-:W-:Y:S01]  /*34b0*/  ISETP.GT.U32.AND P4, PT, R2.reuse, R87, PT ;  /* 0x000000570200720c */ /* 0x040fe20003f84070 */
[----:B------:R-:W-:Y:S01]  /*34c0*/  @!P5 IMAD.MOV R94, RZ, RZ, -R94 ;  /* 0x000000ffff5ed224 */ /* 0x000fe200078e0a5e */
[----:B------:R-:W-:Y:S01]  /*34d0*/  ISETP.GT.U32.AND P5, PT, R2, R252, PT ;  /* 0x000000fc0200720c */ /* 0x000fe20003fa4070 */
[--C-:B------:R-:W-:Y:S01]  /*34e0*/  @!P6 IMAD.IADD R90, R90, 0x1, -R2.reuse ;  /* 0x000000015a5ae824 */ /* 0x100fe200078e0a02 */
[----:B------:R-:W-:Y:S01]  /*34f0*/  ISETP.GT.U32.AND P6, PT, R2, R7, PT ;  /* 0x000000070200720c */ /* 0x000fe20003fc4070 */
[----:B------:R-:W-:Y:S01]  /*3500*/  @!P2 IMAD.IADD R86, R86, 0x1, -R2 ;  /* 0x000000015656a824 */ /* 0x000fe200078e0a02 */
[----:B------:R-:W-:Y:S01]  /*3510*/  ISETP.GE.AND P2, PT, R145, RZ, PT ;  /* 0x000000ff9100720c */ /* 0x000fe20003f46270 */
[----:B------:R-:W-:-:S04]  /*3520*/  IMAD.HI.U32 R9, R3, R11, RZ ;  /* 0x0000000b03097227 */ /* 0x000fc800078e00ff */
[----:B------:R-:W-:Y:S01]  /*3530*/  @!P0 IMAD.MOV R86, RZ, RZ, -R86 ;  /* 0x000000ffff568224 */ /* 0x000fe200078e0a56 */
[----:B------:R-:W-:Y:S01]  /*3540*/  ISETP.GT.U32.AND P0, PT, R2, R250, PT ;  /* 0x000000fa0200720c */ /* 0x000fe20003f04070 */
[--C-:B------:R-:W-:Y:S02]  /*3550*/  @!P4 IMAD.IADD R87, R87, 0x1, -R2.reuse ;  /* 0x000000015757c824 */ /* 0x100fe400078e0a02 */
[----:B------:R-:W-:Y:S02]  /*3560*/  IMAD.MOV R9, RZ, RZ, -R9 ;  /* 0x000000ffff097224 */ /* 0x000fe400078e0a09 */
[--C-:B------:R-:W-:Y:S01]  /*3570*/  @!P5 IMAD.IADD R252, R252, 0x1, -R2.reuse ;  /* 0x00000001fcfcd824 */ /* 0x100fe200078e0a02 */
[----:B------:R-:W-:Y:S01]  /*3580*/  ISETP.GE.AND P5, PT, R85, RZ, PT ;  /* 0x000000ff5500720c */ /* 0x000fe20003fa6270 */
[----:B------:R-:W-:Y:S01]  /*3590*/  @!P6 IMAD.IADD R7, R7, 0x1, -R2 ;  /* 0x000000010707e824 */ /* 0x000fe200078e0a02 */
[C---:B------:R-:W-:Y:S01]  /*35a0*/  ISETP.GT.U32.AND P6, PT, R2.reuse, R87, PT ;  /* 0x000000570200720c */ /* 0x040fe20003fc4070 */
[C---:B------:R-:W-:Y:S01]  /*35b0*/  IMAD R85, R2.reuse, R9, R11 ;  /* 0x0000000902557224 */ /* 0x040fe200078e020b */
[----:B------:R-:W-:Y:S01]  /*35c0*/  ISETP.GT.U32.AND P4, PT, R2, R252, PT ;  /* 0x000000fc0200720c */ /* 0x000fe20003f84070 */
[----:B------:R-:W-:-:S04]  /*35d0*/  IMAD.HI.U32 R9, R3, R12, RZ ;  /* 0x0000000c03097227 */ /* 0x000fc800078e00ff */
[----:B------:R-:W-:Y:S01]  /*35e0*/  @!P0 IMAD.IADD R250, R250, 0x1, -R2 ;  /* 0x00000001fafa8824 */ /* 0x000fe200078e0a02 */
[----:B------:R-:W-:Y:S01]  /*35f0*/  ISETP.GE.AND P0, PT, R143, RZ, PT ;  /* 0x000000ff8f00720c */ /* 0x000fe20003f06270 */
[----:B------:R-:W-:Y:S02]  /*3600*/  IMAD.MOV R9, RZ, RZ, -R9 ;  /* 0x000000ffff097224 */ /* 0x000fe400078e0a09 */
[----:B------:R-:W-:Y:S01]  /*3610*/  @!P3 IMAD.MOV R90, RZ, RZ, -R90 ;  /* 0x000000ffff5ab224 */ /* 0x000fe200078e0a5a */
[C---:B------:R-:W-:Y:S01]  /*3620*/  ISETP.GT.U32.AND P3, PT, R2.reuse, R7, PT ;  /* 0x000000070200720c */ /* 0x040fe20003f64070 */
[C---:B------:R-:W-:Y:S02]  /*3630*/  IMAD R9, R2.reuse, R9, R12 ;  /* 0x0000000902097224 */ /* 0x040fe400078e020c */
[----:B------:R-:W-:Y:S01]  /*3640*/  @!P1 IMAD.MOV R250, RZ, RZ, -R250 ;  /* 0x000000fffffa9224 */ /* 0x000fe200078e0afa */
[C---:B------:R-:W-:Y:S01]  /*3650*/  ISETP.GT.U32.AND P1, PT, R2.reuse, R85, PT ;  /* 0x000000550200720c */ /* 0x040fe20003f24070 */
[----:B------:R-:W-:Y:S01]  /*3660*/  @!P6 IMAD.IADD R87, R87, 0x1, -R2 ;  /* 0x000000015757e824 */ /* 0x000fe200078e0a02 */
[----:B------:R-:W-:Y:S01]  /*3670*/  ISETP.GT.U32.AND P6, PT, R2, R9, PT ;  /* 0x000000090200720c */ /* 0x000fe20003fc4070 */
[----:B------:R-:W-:-:S04]  /*3680*/  IMAD.HI.U32 R12, R3, R246, RZ ;  /* 0x000000f6030c7227 */ /* 0x000fc800078e00ff */
[----:B------:R-:W-:Y:S02]  /*3690*/  IMAD.MOV R13, RZ, RZ, -R12 ;  /* 0x000000ffff0d7224 */ /* 0x000fe400078e0a0c */
[----:B------:R-:W-:-:S04]  /*36a0*/  IMAD.HI.U32 R11, R3, R248, RZ ;  /* 0x000000f8030b7227 */ /* 0x000fc800078e00ff */
[--C-:B------:R-:W-:Y:S01]  /*36b0*/  @!P3 IMAD.IADD R7, R7, 0x1, -R2.reuse ;  /* 0x000000010707b824 */ /* 0x100fe200078e0a02 */
[----:B------:R-:W-:Y:S01]  /*36c0*/  ISETP.GE.AND P3, PT, R139, RZ, PT ;  /* 0x000000ff8b00720c */ /* 0x000fe20003f66270 */
[----:B------:R-:W-:Y:S01]  /*36d0*/  @!P1 IMAD.IADD R85, R85, 0x1, -R2 ;  /* 0x0000000155559824 */ /* 0x000fe200078e0a02 */
[----:B------:R-:W-:Y:S01]  /*36e0*/  ISETP.GE.AND P1, PT, R140, RZ, PT ;  /* 0x000000ff8c00720c */ /* 0x000fe20003f26270 */
[C---:B------:R-:W-:Y:S01]  /*36f0*/  IMAD R246, R2.reuse, R13, R246 ;  /* 0x0000000d02f67224 */ /* 0x040fe200078e02f6 */
[----:B------:R-:W-:Y:S01]  /*3700*/  IABS R140, R27 ;  /* 0x0000001b008c7213 */ /* 0x000fe20000000000 */
[----:B------:R-:W-:Y:S02]  /*3710*/  IMAD.MOV R11, RZ, RZ, -R11 ;  /* 0x000000ffff0b7224 */ /* 0x000fe400078e0a0b */
[----:B------:R-:W-:Y:S01]  /*3720*/  @!P6 IMAD.IADD R9, R9, 0x1, -R2 ;  /* 0x000000010909e824 */ /* 0x000fe200078e0a02 */
[C---:B------:R-:W-:Y:S01]  /*3730*/  ISETP.GT.U32.AND P6, PT, R2.reuse, R85, PT ;  /* 0x000000550200720c */ /* 0x040fe20003fc4070 */
[----:B------:R-:W-:Y:S01]  /*3740*/  @!P5 IMAD.MOV R7, RZ, RZ, -R7 ;  /* 0x000000ffff07d224 */ /* 0x000fe200078e0a07 */
[C---:B------:R-:W-:Y:S01]  /*3750*/  ISETP.GT.U32.AND P5, PT, R2.reuse, R246, PT ;  /* 0x000000f60200720c */ /* 0x040fe20003fa4070 */
[----:B------:R-:W-:-:S02]  /*3760*/  IMAD R248, R2, R11, R248 ;  /* 0x0000000b02f87224 */ /* 0x000fc400078e02f8 */
[----:B------:R-:W-:-:S04]  /*3770*/  IMAD.HI.U32 R11, R3, R244, RZ ;  /* 0x000000f4030b7227 */ /* 0x000fc800078e00ff */
[----:B------:R-:W-:Y:S01]  /*3780*/  @!P4 IMAD.IADD R252, R252, 0x1, -R2 ;  /* 0x00000001fcfcc824 */ /* 0x000fe200078e0a02 */
[----:B------:R-:W-:Y:S01]  /*3790*/  ISETP.GE.AND P4, PT, R141, RZ, PT ;  /* 0x000000ff8d00720c */ /* 0x000fe20003f86270 */
[----:B------:R-:W-:Y:S02]  /*37a0*/  IMAD.MOV R11, RZ, RZ, -R11 ;  /* 0x000000ffff0b7224 */ /* 0x000fe400078e0a0b */
[----:B------:R-:W-:Y:S01]  /*37b0*/  @!P2 IMAD.MOV R88, RZ, RZ, -R88 ;  /* 0x000000ffff58a224 */ /* 0x000fe200078e0a58 */
[----:B------:R-:W-:Y:S01]  /*37c0*/  ISETP.GE.AND P2, PT, R142, RZ, PT ;  /* 0x000000ff8e00720c */ /* 0x000fe20003f46270 */
[----:B------:R-:W-:Y:S01]  /*37d0*/  IMAD R244, R2, R11, R244 ;  /* 0x0000000b02f47224 */ /* 0x000fe200078e02f4 */
[----:B------:R-:W-:Y:S01]  /*37e0*/  IABS R142, R33 ;  /* 0x00000021008e7213 */ /* 0x000fe20000000000 */
[----:B------:R-:W-:-:S04]  /*37f0*/  IMAD.HI.U32 R11, R3, R242, RZ ;  /* 0x000000f2030b7227 */ /* 0x000fc800078e00ff */
[--C-:B------:R-:W-:Y:S01]  /*3800*/  @!P6 IMAD.IADD R85, R85, 0x1, -R2.reuse ;  /* 0x000000015555e824 */ /* 0x100fe200078e0a02 */
[----:B------:R-:W-:Y:S01]  /*3810*/  ISETP.GE.AND P6, PT, R137, RZ, PT ;  /* 0x000000ff8900720c */ /* 0x000fe20003fc6270 */
[----:B------:R-:W-:Y:S02]  /*3820*/  @!P5 IMAD.IADD R246, R246, 0x1, -R2 ;  /* 0x00000001f6f6d824 */ /* 0x000fe400078e0a02 */
[----:B------:R-:W-:Y:S02]  /*3830*/  IMAD.MOV R11, RZ, RZ, -R11 ;  /* 0x000000ffff0b7224 */ /* 0x000fe400078e0a0b */
[----:B------:R-:W-:Y:S01]  /*3840*/  @!P4 IMAD.MOV R85, RZ, RZ, -R85 ;  /* 0x000000ffff55c224 */ /* 0x000fe200078e0a55 */
[C---:B------:R-:W-:Y:S01]  /*3850*/  ISETP.GT.U32.AND P4, PT, R2.reuse, R246, PT ;  /* 0x000000f60200720c */ /* 0x040fe20003f84070 */
[----:B------:R-:W-:Y:S02]  /*3860*/  IMAD R242, R2, R11, R242 ;  /* 0x0000000b02f27224 */ /* 0x000fe400078e02f2 */
[----:B------:R-:W-:-:S04]  /*3870*/  IMAD.HI.U32 R11, R3, R240, RZ ;  /* 0x000000f0030b7227 */ /* 0x000fc800078e00ff */
[----:B------:R-:W-:Y:S01]  /*3880*/  @!P0 IMAD.MOV R87, RZ, RZ, -R87 ;  /* 0x000000ffff578224 */ /* 0x000fe200078e0a57 */
[C---:B------:R-:W-:Y:S01]  /*3890*/  ISETP.GT.U32.AND P0, PT, R2.reuse, R9, PT ;  /* 0x000000090200720c */ /* 0x040fe20003f04070 */
[----:B------:R-:W-:Y:S01]  /*38a0*/  @!P2 IMAD.MOV R252, RZ, RZ, -R252 ;  /* 0x000000fffffca224 */ /* 0x000fe200078e0afc */
[----:B------:R-:W-:Y:S01]  /*38b0*/  ISETP.GT.U32.AND P2, PT, R2, R248, PT ;  /* 0x000000f80200720c */ /* 0x000fe20003f44070 */
[----:B------:R-:W-:Y:S02]  /*38c0*/  IMAD.MOV R13, RZ, RZ, -R11 ;  /* 0x000000ffff0d7224 */ /* 0x000fe400078e0a0b */
[----:B------:R-:W-:Y:S02]  /*38d0*/  @!P4 IMAD.IADD R246, R246, 0x1, -R2 ;  /* 0x00000001f6f6c824 */ /* 0x000fe400078e0a02 */
[----:B------:R-:W-:Y:S02]  /*38e0*/  IMAD R240, R2, R13, R240 ;  /* 0x0000000d02f07224 */ /* 0x000fe400078e02f0 */
[----:B------:R-:W-:-:S03]  /*38f0*/  IMAD.HI.U32 R11, R3, R236, RZ ;  /* 0x000000ec030b7227 */ /* 0x000fc600078e00ff */
[C---:B------:R-:W-:Y:S01]  /*3900*/  ISETP.GT.U32.AND P4, PT, R2.reuse, R240, PT ;  /* 0x000000f00200720c */ /* 0x040fe20003f84070 */
[--C-:B------:R-:W-:Y:S01]  /*3910*/  @!P0 IMAD.IADD R9, R9, 0x1, -R2.reuse ;  /* 0x0000000109098824 */ /* 0x100fe200078e0a02 */
[----:B------:R-:W-:Y:S01]  /*3920*/  ISETP.GT.U32.AND P0, PT, R2, R244, PT ;  /* 0x000000f40200720c */ /* 0x000fe20003f04070 */
[----:B------:R-:W-:Y:S01]  /*3930*/  @!P2 IMAD.IADD R248, R248, 0x1, -R2 ;  /* 0x00000001f8f8a824 */ /* 0x000fe200078e0a02 */
[----:B------:R-:W-:Y:S01]  /*3940*/  ISETP.GE.AND P2, PT, R138, RZ, PT ;  /* 0x000000ff8a00720c */ /* 0x000fe20003f46270 */
[----:B------:R-:W-:Y:S01]  /*3950*/  @!P3 IMAD.MOV R9, RZ, RZ, -R9 ;  /* 0x000000ffff09b224 */ /* 0x000fe200078e0a09 */
[C---:B------:R-:W-:Y:S01]  /*3960*/  ISETP.GT.U32.AND P3, PT, R2.reuse, R242, PT ;  /* 0x000000f20200720c */ /* 0x040fe20003f64070 */
[----:B------:R-:W-:Y:S01]  /*3970*/  IMAD.MOV R13, RZ, RZ, -R11 ;  /* 0x000000ffff0d7224 */ /* 0x000fe200078e0a0b */
[----:B------:R-:W-:Y:S01]  /*3980*/  ISETP.GT.U32.AND P5, PT, R2, R248, PT ;  /* 0x000000f80200720c */ /* 0x000fe20003fa4070 */
[----:B------:R-:W-:Y:S01]  /*3990*/  IMAD.HI.U32 R11, R3, R232, RZ ;  /* 0x000000e8030b7227 */ /* 0x000fe200078e00ff */
[----:B------:R-:W-:-:S03]  /*39a0*/  IABS R138, R29 ;  /* 0x0000001d008a7213 */ /* 0x000fc60000000000 */
[--C-:B------:R-:W-:Y:S02]  /*39b0*/  @!P4 IMAD.IADD R240, R240, 0x1, -R2.reuse ;  /* 0x00000001f0f0c824 */ /* 0x100fe400078e0a02 */
[----:B------:R-:W-:Y:S02]  /*39c0*/  IMAD.MOV R11, RZ, RZ, -R11 ;  /* 0x000000ffff0b7224 */ /* 0x000fe400078e0a0b */
[----:B------:R-:W-:Y:S01]  /*39d0*/  @!P0 IMAD.IADD R244, R244, 0x1, -R2 ;  /* 0x00000001f4f48824 */ /* 0x000fe200078e0a02 */
[C---:B------:R-:W-:Y:S01]  /*39e0*/  ISETP.GT.U32.AND P4, PT, R2.reuse, R240, PT ;  /* 0x000000f00200720c */ /* 0x040fe20003f84070 */
[C---:B------:R-:W-:Y:S02]  /*39f0*/  IMAD R232, R2.reuse, R11, R232 ;  /* 0x0000000b02e87224 */ /* 0x040fe400078e02e8 */
[----:B------:R-:W-:Y:S01]  /*3a00*/  IMAD.HI.U32 R11, R3, R238, RZ ;  /* 0x000000ee030b7227 */ /* 0x000fe200078e00ff */
[----:B------:R-:W-:-:S03]  /*3a10*/  ISETP.GT.U32.AND P0, PT, R2, R244, PT ;  /* 0x000000f40200720c */ /* 0x000fc60003f04070 */
[--C-:B------:R-:W-:Y:S01]  /*3a20*/  @!P5 IMAD.IADD R248, R248, 0x1, -R2.reuse ;  /* 0x00000001f8f8d824 */ /* 0x100fe200078e0a02 */
[----:B------:R-:W-:Y:S01]  /*3a30*/  ISETP.GE.AND P5, PT, R135, RZ, PT ;  /* 0x000000ff8700720c */ /* 0x000fe20003fa6270 */
[----:B------:R-:W-:Y:S02]  /*3a40*/  @!P3 IMAD.IADD R242, R242, 0x1, -R2 ;  /* 0x00000001f2f2b824 */ /* 0x000fe400078e0a02 */
[----:B------:R-:W-:Y:S02]  /*3a50*/  IMAD.MOV R11, RZ, RZ, -R11 ;  /* 0x000000ffff0b7224 */ /* 0x000fe400078e0a0b */
[----:B------:R-:W-:Y:S01]  /*3a60*/  @!P1 IMAD.MOV R248, RZ, RZ, -R248 ;  /* 0x000000fffff89224 */ /* 0x000fe200078e0af8 */
[C---:B------:R-:W-:Y:S01]  /*3a70*/  ISETP.GT.U32.AND P1, PT, R2.reuse, R242, PT ;  /* 0x000000f20200720c */ /* 0x040fe20003f24070 */
[----:B------:R-:W-:Y:S01]  /*3a80*/  @!P6 IMAD.MOV R246, RZ, RZ, -R246 ;  /* 0x000000fffff6e224 */ /* 0x000fe200078e0af6 */
[C---:B------:R-:W-:Y:S01]  /*3a90*/  ISETP.GT.U32.AND P6, PT, R2.reuse, R232, PT ;  /* 0x000000e80200720c */ /* 0x040fe20003fc4070 */
[----:B------:R-:W-:-:S02]  /*3aa0*/  IMAD R238, R2, R11, R238 ;  /* 0x0000000b02ee7224 */ /* 0x000fc400078e02ee */
[--C-:B------:R-:W-:Y:S02]  /*3ab0*/  @!P4 IMAD.IADD R240, R240, 0x1, -R2.reuse ;  /* 0x00000001f0f0c824 */ /* 0x100fe400078e0a02 */
[--C-:B------:R-:W-:Y:S01]  /*3ac0*/  @!P0 IMAD.IADD R244, R244, 0x1, -R2.reuse ;  /* 0x00000001f4f48824 */ /* 0x100fe200078e0a02 */
[----:B------:R-:W-:Y:S01]  /*3ad0*/  ISETP.GT.U32.AND P4, PT, R2, R238, PT ;  /* 0x000000ee0200720c */ /* 0x000fe20003f84070 */
[----:B------:R-:W-:Y:S01]  /*3ae0*/  IMAD.HI.U32 R11, R3, R234, RZ ;  /* 0x000000ea030b7227 */ /* 0x000fe200078e00ff */
[----:B------:R-:W-:Y:S02]  /*3af0*/  ISETP.GE.AND P0, PT, R136, RZ, PT ;  /* 0x000000ff8800720c */ /* 0x000fe40003f06270 */
[----:B------:R-:W-:Y:S01]  /*3b00*/  IABS R136, R31 ;  /* 0x0000001f00887213 */ /* 0x000fe20000000000 */
[--C-:B------:R-:W-:Y:S01]  /*3b10*/  @!P1 IMAD.IADD R242, R242, 0x1, -R2.reuse ;  /* 0x00000001f2f29824 */ /* 0x100fe200078e0a02 */
[----:B------:R-:W-:Y:S01]  /*3b20*/  ISETP.GE.AND P1, PT, R133, RZ, PT ;  /* 0x000000ff8500720c */ /* 0x000fe20003f26270 */
[----:B------:R-:W-:Y:S01]  /*3b30*/  @!P6 IMAD.IADD R232, R232, 0x1, -R2 ;  /* 0x00000001e8e8e824 */ /* 0x000fe200078e0a02 */
[----:B------:R-:W-:Y:S01]  /*3b40*/  ISETP.GE.AND P6, PT, R127, RZ, PT ;  /* 0x000000ff7f00720c */ /* 0x000fe20003fc6270 */
[----:B------:R-:W-:-:S02]  /*3b50*/  @!P5 IMAD.MOV R242, RZ, RZ, -R242 ;  /* 0x000000fffff2d224 */ /* 0x000fc400078e0af2 */
[C---:B------:R-:W-:Y:S01]  /*3b60*/  IMAD R236, R2.reuse, R13, R236 ;  /* 0x0000000d02ec7224 */ /* 0x040fe200078e02ec */
[----:B------:R-:W-:Y:S01]  /*3b70*/  ISETP.GT.U32.AND P5, PT, R2, R232, PT ;  /* 0x000000e80200720c */ /* 0x000fe20003fa4070 */
[----:B------:R-:W-:Y:S01]  /*3b80*/  @!P4 IMAD.IADD R238, R238, 0x1, -R2 ;  /* 0x00000001eeeec824 */ /* 0x000fe200078e0a02 */
[----:B------:R-:W-:Y:S01]  /*3b90*/  ISETP.GE.AND P4, PT, R125, RZ, PT ;  /* 0x000000ff7d00720c */ /* 0x000fe20003f86270 */
[----:B------:R-:W-:Y:S01]  /*3ba0*/  @!P0 IMAD.MOV R240, RZ, RZ, -R240 ;  /* 0x000000fffff08224 */ /* 0x000fe200078e0af0 */
[C---:B------:R-:W-:Y:S01]  /*3bb0*/  ISETP.GT.U32.AND P3, PT, R2.reuse, R236, PT ;  /* 0x000000ec0200720c */ /* 0x040fe20003f64070 */
[----:B------:R-:W-:Y:S01]  /*3bc0*/  IMAD.MOV R13, RZ, RZ, -R11 ;  /* 0x000000ffff0d7224 */ /* 0x000fe200078e0a0b */
[----:B------:R-:W-:Y:S01]  /*3bd0*/  ISETP.GT.U32.AND P0, PT, R2, R238, PT ;  /* 0x000000ee0200720c */ /* 0x000fe20003f04070 */
[----:B------:R-:W-:-:S04]  /*3be0*/  IMAD.HI.U32 R11, R3, R230, RZ ;  /* 0x000000e6030b7227 */ /* 0x000fc800078e00ff */
[----:B------:R-:W-:Y:S02]  /*3bf0*/  IMAD R234, R2, R13, R234 ;  /* 0x0000000d02ea7224 */ /* 0x000fe400078e02ea */
[----:B------:R-:W-:Y:S02]  /*3c00*/  IMAD.MOV R11, RZ, RZ, -R11 ;  /* 0x000000ffff0b7224 */ /* 0x000fe400078e0a0b */
[----:B------:R-:W-:Y:S01]  /*3c10*/  @!P5 IMAD.IADD R232, R232, 0x1, -R2 ;  /* 0x00000001e8e8d824 */ /* 0x000fe200078e0a02 */
[C---:B------:R-:W-:Y:S01]  /*3c20*/  ISETP.GT.U32.AND P5, PT, R2.reuse, R234, PT ;  /* 0x000000ea0200720c */ /* 0x040fe20003fa4070 */
[----:B------:R-:W-:Y:S02]  /*3c30*/  IMAD R230, R2, R11, R230 ;  /* 0x0000000b02e67224 */ /* 0x000fe400078e02e6 */
[--C-:B------:R-:W-:Y:S01]  /*3c40*/  @!P0 IMAD.IADD R238, R238, 0x1, -R2.reuse ;  /* 0x00000001eeee8824 */ /* 0x100fe200078e0a02 */
[----:B------:R-:W-:Y:S01]  /*3c50*/  ISETP.GE.AND P0, PT, R10, RZ, PT ;  /* 0x000000ff0a00720c */ /* 0x000fe20003f06270 */
[----:B------:R-:W-:-:S02]  /*3c60*/  @!P3 IMAD.IADD R236, R236, 0x1, -R2 ;  /* 0x00000001ececb824 */ /* 0x000fc400078e0a02 */
[----:B------:R-:W-:Y:S01]  /*3c70*/  @!P6 IMAD.MOV R238, RZ, RZ, -R238 ;  /* 0x000000ffffeee224 */ /* 0x000fe200078e0aee */
[C---:B------:R-:W-:Y:S01]  /*3c80*/  ISETP.GT.U32.AND P6, PT, R2.reuse, R230, PT ;  /* 0x000000e60200720c */ /* 0x040fe20003fc4070 */
[----:B------:R-:W-:Y:S01]  /*3c90*/  @!P1 IMAD.MOV R232, RZ, RZ, -R232 ;  /* 0x000000ffffe89224 */ /* 0x000fe200078e0ae8 */
[----:B------:R-:W-:Y:S01]  /*3ca0*/  ISETP.GT.U32.AND P3, PT, R2, R236, PT ;  /* 0x000000ec0200720c */ /* 0x000fe20003f64070 */
[----:B------:R-:W-:Y:S01]  /*3cb0*/  IMAD.HI.U32 R10, R3, R224, RZ ;  /* 0x000000e0030a7227 */ /* 0x000fe200078e00ff */
[----:B------:R-:W-:-:S03]  /*3cc0*/  ISETP.GE.AND P1, PT, R8, RZ, PT ;  /* 0x000000ff0800720c */ /* 0x000fc60003f26270 */
[----:B------:R-:W-:Y:S02]  /*3cd0*/  @!P5 IMAD.IADD R234, R234, 0x1, -R2 ;  /* 0x00000001eaead824 */ /* 0x000fe400078e0a02 */
[----:B------:R-:W-:-:S03]  /*3ce0*/  IMAD.HI.U32 R8, R3, R228, RZ ;  /* 0x000000e403087227 */ /* 0x000fc600078e00ff */
[----:B------:R-:W-:Y:S01]  /*3cf0*/  ISETP.GT.U32.AND P5, PT, R2, R234, PT ;  /* 0x000000ea0200720c */ /* 0x000fe20003fa4070 */
[----:B------:R-:W-:Y:S02]  /*3d00*/  @!P6 IMAD.IADD R230, R230, 0x1, -R2 ;  /* 0x00000001e6e6e824 */ /* 0x000fe400078e0a02 */
[----:B------:R-:W-:Y:S02]  /*3d10*/  IMAD.MOV R11, RZ, RZ, -R8 ;  /* 0x000000ffff0b7224 */ /* 0x000fe400078e0a08 */
[----:B------:R-:W-:Y:S01]  /*3d20*/  IMAD.HI.U32 R8, R3, R226, RZ ;  /* 0x000000e203087227 */ /* 0x000fe200078e00ff */
[----:B------:R-:W-:-:S03]  /*3d30*/  ISETP.GT.U32.AND P6, PT, R2, R230, PT ;  /* 0x000000e60200720c */ /* 0x000fc60003fc4070 */
[----:B------:R-:W-:Y:S02]  /*3d40*/  IMAD R228, R2, R11, R228 ;  /* 0x0000000b02e47224 */ /* 0x000fe400078e02e4 */
[----:B------:R-:W-:Y:S01]  /*3d50*/  @!P3 IMAD.IADD R236, R236, 0x1, -R2 ;  /* 0x00000001ececb824 */ /* 0x000fe200078e0a02 */
[----:B------:R-:W-:Y:S01]  /*3d60*/  ISETP.GE.AND P3, PT, R129, RZ, PT ;  /* 0x000000ff8100720c */ /* 0x000fe20003f66270 */
[----:B------:R-:W-:Y:S02]  /*3d70*/  IMAD.MOV R11, RZ, RZ, -R8 ;  /* 0x000000ffff0b7224 */ /* 0x000fe400078e0a08 */
[----:B------:R-:W-:Y:S01]  /*3d80*/  @!P5 IMAD.IADD R234, R234, 0x1, -R2 ;  /* 0x00000001eaead824 */ /* 0x000fe200078e0a02 */
[C---:B------:R-:W-:Y:S01]  /*3d90*/  ISETP.GT.U32.AND P5, PT, R2.reuse, R228, PT ;  /* 0x000000e40200720c */ /* 0x040fe20003fa4070 */
[----:B------:R-:W-:Y:S02]  /*3da0*/  IMAD.MOV R13, RZ, RZ, -R10 ;  /* 0x000000ffff0d7224 */ /* 0x000fe400078e0a0a */
[----:B------:R-:W-:-:S02]  /*3db0*/  IMAD R226, R2, R11, R226 ;  /* 0x0000000b02e27224 */ /* 0x000fc400078e02e2 */
[----:B------:R-:W-:Y:S01]  /*3dc0*/  @!P2 IMAD.MOV R244, RZ, RZ, -R244 ;  /* 0x000000fffff4a224 */ /* 0x000fe200078e0af4 */
[----:B------:R-:W-:Y:S01]  /*3dd0*/  ISETP.GE.AND P2, PT, R131, RZ, PT ;  /* 0x000000ff8300720c */ /* 0x000fe20003f46270 */
[----:B------:R-:W-:Y:S02]  /*3de0*/  IMAD R224, R2, R13, R224 ;  /* 0x0000000d02e07224 */ /* 0x000fe400078e02e0 */
[----:B------:R-:W-:Y:S01]  /*3df0*/  @!P6 IMAD.IADD R230, R230, 0x1, -R2 ;  /* 0x00000001e6e6e824 */ /* 0x000fe200078e0a02 */
[----:B------:R-:W-:Y:S01]  /*3e00*/  ISETP.GT.U32.AND P6, PT, R2, R226, PT ;  /* 0x000000e20200720c */ /* 0x000fe20003fc4070 */
[----:B------:R-:W-:-:S04]  /*3e10*/  IMAD.HI.U32 R8, R3, R222, RZ ;  /* 0x000000de03087227 */ /* 0x000fc800078e00ff */
[----:B------:R-:W-:-:S04]  /*3e20*/  IMAD.HI.U32 R10, R3, R220, RZ ;  /* 0x000000dc030a7227 */ /* 0x000fc800078e00ff */
[----:B------:R-:W-:Y:S01]  /*3e30*/  @!P3 IMAD.MOV R234, RZ, RZ, -R234 ;  /* 0x000000ffffeab224 */ /* 0x000fe200078e0aea */
[----:B------:R-:W-:Y:S01]  /*3e40*/  ISETP.GT.U32.AND P3, PT, R2, R224, PT ;  /* 0x000000e00200720c */ /* 0x000fe20003f64070 */
[----:B------:R-:W-:Y:S02]  /*3e50*/  IMAD.MOV R11, RZ, RZ, -R8 ;  /* 0x000000ffff0b7224 */ /* 0x000fe400078e0a08 */
[----:B------:R-:W-:Y:S02]  /*3e60*/  IMAD.MOV R13, RZ, RZ, -R10 ;  /* 0x000000ffff0d7224 */ /* 0x000fe400078e0a0a */
[----:B------:R-:W-:Y:S02]  /*3e70*/  @!P5 IMAD.IADD R228, R228, 0x1, -R2 ;  /* 0x00000001e4e4d824 */ /* 0x000fe400078e0a02 */
[C---:B------:R-:W-:Y:S02]  /*3e80*/  IMAD R222, R2.reuse, R11, R222 ;  /* 0x0000000b02de7224 */ /* 0x040fe400078e02de */
[C---:B------:R-:W-:Y:S01]  /*3e90*/  IMAD R220, R2.reuse, R13, R220 ;  /* 0x0000000d02dc7224 */ /* 0x040fe200078e02dc */
[C---:B------:R-:W-:Y:S01]  /*3ea0*/  ISETP.GT.U32.AND P5, PT, R2.reuse, R228, PT ;  /* 0x000000e40200720c */ /* 0x040fe20003fa4070 */
[----:B------:R-:W-:Y:S01]  /*3eb0*/  @!P2 IMAD.MOV R236, RZ, RZ, -R236 ;  /* 0x000000ffffeca224 */ /* 0x000fe200078e0aec */
[----:B------:R-:W-:Y:S01]  /*3ec0*/  ISETP.GE.AND P2, PT, R123, RZ, PT ;  /* 0x000000ff7b00720c */ /* 0x000fe20003f46270 */
[----:B------:R-:W-:Y:S01]  /*3ed0*/  @!P4 IMAD.MOV R230, RZ, RZ, -R230 ;  /* 0x000000ffffe6c224 */ /* 0x000fe200078e0ae6 */
[----:B------:R-:W-:Y:S01]  /*3ee0*/  ISETP.GT.U32.AND P4, PT, R2, R222, PT ;  /* 0x000000de0200720c */ /* 0x000fe20003f84070 */
[--C-:B------:R-:W-:Y:S01]  /*3ef0*/  @!P6 IMAD.IADD R226, R226, 0x1, -R2.reuse ;  /* 0x00000001e2e2e824 */ /* 0x100fe200078e0a02 */
[----:B------:R-:W-:Y:S01]  /*3f00*/  ISETP.GT.U32.AND P6, PT, R2, R220, PT ;  /* 0x000000dc0200720c */ /* 0x000fe20003fc4070 */
[----:B------:R-:W-:-:S02]  /*3f10*/  @!P3 IMAD.IADD R224, R224, 0x1, -R2 ;  /* 0x00000001e0e0b824 */ /* 0x000fc400078e0a02 */
[----:B------:R-:W-:Y:S01]  /*3f20*/  IMAD.HI.U32 R8, R3, R218, RZ ;  /* 0x000000da03087227 */ /* 0x000fe200078e00ff */
[----:B------:R-:W-:-:S03]  /*3f30*/  ISETP.GT.U32.AND P3, PT, R2, R226, PT ;  /* 0x000000e20200720c */ /* 0x000fc60003f64070 */
[----:B------:R-:W-:Y:S02]  /*3f40*/  IMAD.MOV R11, RZ, RZ, -R8 ;  /* 0x000000ffff0b7224 */ /* 0x000fe400078e0a08 */
[----:B------:R-:W-:Y:S01]  /*3f50*/  @!P5 IMAD.IADD R228, R228, 0x1, -R2 ;  /* 0x00000001e4e4d824 */ /* 0x000fe200078e0a02 */
[----:B------:R-:W-:Y:S01]  /*3f60*/  ISETP.GE.AND P5, PT, R121, RZ, PT ;  /* 0x000000ff7900720c */ /* 0x000fe20003fa6270 */
[----:B------:R-:W-:Y:S01]  /*3f70*/  IMAD R218, R2, R11, R218 ;  /* 0x0000000b02da7224 */ /* 0x000fe200078e02da */
[----:B------:R-:W-:Y:S01]  /*3f80*/  IABS R11, R66 ;  /* 0x00000042000b7213 */ /* 0x000fe20000000000 */
[----:B------:R-:W-:Y:S02]  /*3f90*/  @!P4 IMAD.IADD R222, R222, 0x1, -R2 ;  /* 0x00000001dedec824 */ /* 0x000fe400078e0a02 */
[----:B------:R-:W-:Y:S01]  /*3fa0*/  @!P2 IMAD.MOV R228, RZ, RZ, -R228 ;  /* 0x000000ffffe4a224 */ /* 0x000fe200078e0ae4 */
[----:B------:R-:W-:Y:S01]  /*3fb0*/  ISETP.GT.U32.AND P2, PT, R2, R224, PT ;  /* 0x000000e00200720c */ /* 0x000fe20003f44070 */
[----:B------:R-:W-:Y:S01]  /*3fc0*/  @!P6 IMAD.IADD R220, R220, 0x1, -R2 ;  /* 0x00000001dcdce824 */ /* 0x000fe200078e0a02 */
[----:B------:R-:W-:Y:S01]  /*3fd0*/  ISETP.GT.U32.AND P4, PT, R2, R222, PT ;  /* 0x000000de0200720c */ /* 0x000fe20003f84070 */
[----:B------:R-:W-:-:S03]  /*3fe0*/  IMAD.HI.U32 R10, R3, R216, RZ ;  /* 0x000000d8030a7227 */ /* 0x000fc600078e00ff */
[----:B------:R-:W-:Y:S01]  /*3ff0*/  ISETP.GT.U32.AND P6, PT, R2, R220, PT ;  /* 0x000000dc0200720c */ /* 0x000fe20003fc4070 */
[----:B------:R-:W-:Y:S01]  /*4000*/  @!P3 IMAD.IADD R226, R226, 0x1, -R2 ;  /* 0x00000001e2e2b824 */ /* 0x000fe200078e0a02 */
[----:B------:R-:W-:Y:S01]  /*4010*/  ISETP.GT.U32.AND P3, PT, R2, R218, PT ;  /* 0x000000da0200720c */ /* 0x000fe20003f64070 */
[----:B------:R-:W-:Y:S02]  /*4020*/  IMAD.MOV R13, RZ, RZ, -R10 ;  /* 0x000000ffff0d7224 */ /* 0x000fe400078e0a0a */
[----:B------:R-:W-:-:S04]  /*4030*/  IMAD.HI.U32 R8, R3, R11, RZ ;  /* 0x0000000b03087227 */ /* 0x000fc800078e00ff */
[----:B------:R-:W-:Y:S02]  /*4040*/  IMAD R216, R2, R13, R216 ;  /* 0x0000000d02d87224 */ /* 0x000fe400078e02d8 */
[----:B------:R-:W-:Y:S02]  /*4050*/  IMAD.MOV R8, RZ, RZ, -R8 ;  /* 0x000000ffff087224 */ /* 0x000fe400078e0a08 */
[--C-:B------:R-:W-:Y:S01]  /*4060*/  @!P2 IMAD.IADD R224, R224, 0x1, -R2.reuse ;  /* 0x00000001e0e0a824 */ /* 0x100fe200078e0a02 */
[C---:B------:R-:W-:Y:S01]  /*4070*/  ISETP.GT.U32.AND P2, PT, R2.reuse, R216, PT ;  /* 0x000000d80200720c */ /* 0x040fe20003f44070 */
[----:B------:R-:W-:Y:S02]  /*4080*/  IMAD R11, R2, R8, R11 ;  /* 0x00000008020b7224 */ /* 0x000fe400078e020b */
[--C-:B------:R-:W-:Y:S01]  /*4090*/  @!P4 IMAD.IADD R222, R222, 0x1, -R2.reuse ;  /* 0x00000001dedec824 */ /* 0x100fe200078e0a02 */
[----:B------:R-:W-:Y:S01]  /*40a0*/  ISETP.GE.AND P4, PT, R115, RZ, PT ;  /* 0x000000ff7300720c */ /* 0x000fe20003f86270 */
[--C-:B------:R-:W-:Y:S01]  /*40b0*/  @!P6 IMAD.IADD R220, R220, 0x1, -R2.reuse ;  /* 0x00000001dcdce824 */ /* 0x100fe200078e0a02 */
[----:B------:R-:W-:Y:S01]  /*40c0*/  ISETP.GT.U32.AND P6, PT, R2, R11, PT ;  /* 0x0000000b0200720c */ /* 0x000fe20003fc4070 */
[----:B------:R-:W-:Y:S01]  /*40d0*/  @!P3 IMAD.IADD R218, R218, 0x1, -R2 ;  /* 0x00000001dadab824 */ /* 0x000fe200078e0a02 */
[----:B------:R-:W-:Y:S01]  /*40e0*/  ISETP.GE.AND P3, PT, R117, RZ, PT ;  /* 0x000000ff7500720c */ /* 0x000fe20003f66270 */
[----:B------:R-:W-:-:S04]  /*40f0*/  IMAD.HI.U32 R8, R3, R214, RZ ;  /* 0x000000d603087227 */ /* 0x000fc800078e00ff */
[----:B------:R-:W-:-:S04]  /*4100*/  IMAD.HI.U32 R10, R3, R14, RZ ;  /* 0x0000000e030a7227 */ /* 0x000fc800078e00ff */
[----:B------:R-:W-:Y:S01]  /*4110*/  @!P1 IMAD.MOV R226, RZ, RZ, -R226 ;  /* 0x000000ffffe29224 */ /* 0x000fe200078e0ae2 */
[----:B------:R-:W-:Y:S01]  /*4120*/  ISETP.GT.U32.AND P1, PT, R2, R218, PT ;  /* 0x000000da0200720c */ /* 0x000fe20003f24070 */
[----:B------:R-:W-:Y:S02]  /*4130*/  IMAD.MOV R13, RZ, RZ, -R8 ;  /* 0x000000ffff0d7224 */ /* 0x000fe400078e0a08 */
[----:B------:R-:W-:-:S04]  /*4140*/  IMAD.HI.U32 R12, R3, R18, RZ ;  /* 0x00000012030c7227 */ /* 0x000fc800078e00ff */
[----:B------:R-:W-:Y:S02]  /*4150*/  IMAD.MOV R15, RZ, RZ, -R10 ;  /* 0x000000ffff0f7224 */ /* 0x000fe400078e0a0a */
[----:B------:R-:W-:Y:S02]  /*4160*/  IMAD R214, R2, R13, R214 ;  /* 0x0000000d02d67224 */ /* 0x000fe400078e02d6 */
[----:B------:R-:W-:Y:S01]  /*4170*/  IMAD.MOV R115, RZ, RZ, -R12 ;  /* 0x000000ffff737224 */ /* 0x000fe200078e0a0c */
[----:B------:R-:W-:Y:S01]  /*4180*/  IABS R12, R22 ;  /* 0x00000016000c7213 */ /* 0x000fe20000000000 */
[----:B------:R-:W-:Y:S01]  /*4190*/  @!P2 IMAD.IADD R216, R216, 0x1, -R2 ;  /* 0x00000001d8d8a824 */ /* 0x000fe200078e0a02 */
[----:B------:R-:W-:Y:S01]  /*41a0*/  ISETP.GE.AND P2, PT, R119, RZ, PT ;  /* 0x000000ff7700720c */ /* 0x000fe20003f46270 */
[C---:B------:R-:W-:Y:S01]  /*41b0*/  IMAD R13, R2.reuse, R15, R14 ;  /* 0x0000000f020d7224 */ /* 0x040fe200078e020e */
[----:B------:R-:W-:Y:S01]  /*41c0*/  IABS R14, R45 ;  /* 0x0000002d000e7213 */ /* 0x000fe20000000000 */
[C---:B------:R-:W-:Y:S01]  /*41d0*/  IMAD R15, R2.reuse, R115, R18 ;  /* 0x00000073020f7224 */ /* 0x040fe200078e0212 */
[----:B------:R-:W-:Y:S01]  /*41e0*/  IABS R18, R20 ;  /* 0x0000001400127213 */ /* 0x000fe20000000000 */
[----:B------:R-:W-:Y:S01]  /*41f0*/  @!P6 IMAD.IADD R11, R11, 0x1, -R2 ;  /* 0x000000010b0be824 */ /* 0x000fe200078e0a02 */
[C---:B------:R-:W-:Y:S01]  /*4200*/  ISETP.GT.U32.AND P6, PT, R2.reuse, R216, PT ;  /* 0x000000d80200720c */ /* 0x040fe20003fc4070 */
[----:B------:R-:W-:Y:S01]  /*4210*/  @!P4 IMAD.MOV R220, RZ, RZ, -R220 ;  /* 0x000000ffffdcc224 */ /* 0x000fe200078e0adc */
[----:B------:R-:W-:Y:S01]  /*4220*/  ISETP.GT.U32.AND P4, PT, R2, R13, PT ;  /* 0x0000000d0200720c */ /* 0x000fe20003f84070 */
[----:B------:R-:W-:Y:S01]  /*4230*/  @!P1 IMAD.IADD R218, R218, 0x1, -R2 ;  /* 0x00000001dada9824 */ /* 0x000fe200078e0a02 */
[C---:B------:R-:W-:Y:S01]  /*4240*/  ISETP.GT.U32.AND P1, PT, R2.reuse, R15, PT ;  /* 0x0000000f0200720c */ /* 0x040fe20003f24070 */
[----:B------:R-:W-:Y:S01]  /*4250*/  @!P0 IMAD.MOV R224, RZ, RZ, -R224 ;  /* 0x000000ffffe08224 */ /* 0x000fe200078e0ae0 */
[----:B------:R-:W-:Y:S01]  /*4260*/  ISETP.GT.U32.AND P0, PT, R2, R11, PT ;  /* 0x0000000b0200720c */ /* 0x000fe20003f04070 */
[----:B------:R-:W-:-:S04]  /*4270*/  IMAD.HI.U32 R8, R3, R212, RZ ;  /* 0x000000d403087227 */ /* 0x000fc800078e00ff */
[----:B------:R-:W-:Y:S02]  /*4280*/  IMAD.MOV R115, RZ, RZ, -R8 ;  /* 0x000000ffff737224 */ /* 0x000fe400078e0a08 */
[--C-:B------:R-:W-:Y:S01]  /*4290*/  @!P6 IMAD.IADD R216, R216, 0x1, -R2.reuse ;  /* 0x00000001d8d8e824 */ /* 0x100fe200078e0a02 */
[----:B------:R-:W-:Y:S01]  /*42a0*/  ISETP.GE.AND P6, PT, R66, RZ, PT ;  /* 0x000000ff4200720c */ /* 0x000fe20003fc6270 */
[--C-:B------:R-:W-:Y:S02]  /*42b0*/  @!P4 IMAD.IADD R13, R13, 0x1, -R2.reuse ;  /* 0x000000010d0dc824 */ /* 0x100fe400078e0a02 */
[--C-:B------:R-:W-:Y:S02]  /*42c0*/  @!P1 IMAD.IADD R15, R15, 0x1, -R2.reuse ;  /* 0x000000010f0f9824 */ /* 0x100fe400078e0a02 */
[----:B------:R-:W-:Y:S01]  /*42d0*/  @!P0 IMAD.IADD R11, R11, 0x1, -R2 ;  /* 0x000000010b0b8824 */ /* 0x000fe200078e0a02 */
[----:B------:R-:W-:Y:S01]  /*42e0*/  ISETP.GT.U32.AND P1, PT, R2, R13, PT ;  /* 0x0000000d0200720c */ /* 0x000fe20003f24070 */
[----:B------:R-:W-:Y:S01]  /*42f0*/  IMAD.HI.U32 R8, R3, R210, RZ ;  /* 0x000000d203087227 */ /* 0x000fe200078e00ff */
[----:B------:R-:W-:-:S03]  /*4300*/  ISETP.GE.AND P0, PT, R111, RZ, PT ;  /* 0x000000ff6f00720c */ /* 0x000fc60003f06270 */
[C---:B------:R-:W-:Y:S02]  /*4310*/  IMAD R212, R2.reuse, R115, R212 ;  /* 0x0000007302d47224 */ /* 0x040fe400078e02d4 */
[----:B------:R-:W-:Y:S02]  /*4320*/  IMAD.MOV R111, RZ, RZ, -R8 ;  /* 0x000000ffff6f7224 */ /* 0x000fe400078e0a08 */
[----:B------:R-:W-:Y:S02]  /*4330*/  IMAD.MOV.U32 R66, RZ, RZ, R11 ;  /* 0x000000ffff427224 */ /* 0x000fe400078e000b */
[C---:B------:R-:W-:Y:S02]  /*4340*/  IMAD R210, R2.reuse, R111, R210 ;  /* 0x0000006f02d27224 */ /* 0x040fe400078e02d2 */
[----:B------:R-:W-:Y:S01]  /*4350*/  @!P6 IMAD.MOV R66, RZ, RZ, -R66 ;  /* 0x000000ffff42e224 */ /* 0x000fe200078e0a42 */
[C---:B------:R-:W-:Y:S01]  /*4360*/  ISETP.GT.U32.AND P6, PT, R2.reuse, R212, PT ;  /* 0x000000d40200720c */ /* 0x040fe20003fc4070 */
[----:B------:R-:W-:Y:S01]  /*4370*/  @!P1 IMAD.IADD R13, R13, 0x1, -R2 ;  /* 0x000000010d0d9824 */ /* 0x000fe200078e0a02 */
[C---:B------:R-:W-:Y:S01]  /*4380*/  ISETP.GT.U32.AND P1, PT, R2.reuse, R210, PT ;  /* 0x000000d20200720c */ /* 0x040fe20003f24070 */
[----:B------:R-:W-:Y:S01]  /*4390*/  @!P5 IMAD.MOV R222, RZ, RZ, -R222 ;  /* 0x000000ffffded224 */ /* 0x000fe200078e0ade */
[----:B------:R-:W-:Y:S01]  /*43a0*/  ISETP.GT.U32.AND P5, PT, R2, R214, PT ;  /* 0x000000d60200720c */ /* 0x000fe20003fa4070 */
[----:B------:R-:W-:-:S04]  /*43b0*/  IMAD.HI.U32 R8, R3, R208, RZ ;  /* 0x000000d003087227 */ /* 0x000fc800078e00ff */
[----:B------:R-:W-:-:S04]  /*43c0*/  IMAD.HI.U32 R10, R3, R206, RZ ;  /* 0x000000ce030a7227 */ /* 0x000fc800078e00ff */
[--C-:B------:R-:W-:Y:S02]  /*43d0*/  @!P6 IMAD.IADD R212, R212, 0x1, -R2.reuse ;  /* 0x00000001d4d4e824 */ /* 0x100fe400078e0a02 */
[--C-:B------:R-:W-:Y:S02]  /*43e0*/  @!P1 IMAD.IADD R210, R210, 0x1, -R2.reuse ;  /* 0x00000001d2d29824 */ /* 0x100fe400078e0a02 */
[----:B------:R-:W-:Y:S01]  /*43f0*/  @!P5 IMAD.IADD R214, R214, 0x1, -R2 ;  /* 0x00000001d6d6d824 */ /* 0x000fe200078e0a02 */
[C---:B------:R-:W-:Y:S01]  /*4400*/  ISETP.GT.U32.AND P6, PT, R2.reuse, R212, PT ;  /* 0x000000d40200720c */ /* 0x040fe20003fc4070 */
[----:B------:R-:W-:Y:S01]  /*4410*/  IMAD.MOV R11, RZ, RZ, -R8 ;  /* 0x000000ffff0b7224 */ /* 0x000fe200078e0a08 */
[----:B------:R-:W-:Y:S01]  /*4420*/  ISETP.GT.U32.AND P1, PT, R2, R210, PT ;  /* 0x000000d20200720c */ /* 0x000fe20003f24070 */
[----:B------:R-:W-:Y:S01]  /*4430*/  @!P2 IMAD.MOV R216, RZ, RZ, -R216 ;  /* 0x000000ffffd8a224 */ /* 0x000fe200078e0ad8 */
[----:B------:R-:W-:Y:S01]  /*4440*/  ISETP.GE.AND P2, PT, R64, RZ, PT ;  /* 0x000000ff4000720c */ /* 0x000fe20003f46270 */
[----:B------:R-:W-:Y:S01]  /*4450*/  IMAD.MOV.U32 R64, RZ, RZ, R13 ;  /* 0x000000ffff407224 */ /* 0x000fe200078e000d */
[C---:B------:R-:W-:Y:S01]  /*4460*/  ISETP.GT.U32.AND P4, PT, R2.reuse, R214, PT ;  /* 0x000000d60200720c */ /* 0x040fe20003f84070 */
[----:B------:R-:W-:Y:S01]  /*4470*/  @!P3 IMAD.MOV R218, RZ, RZ, -R218 ;  /* 0x000000ffffdab224 */ /* 0x000fe200078e0ada */
[C---:B------:R-:W-:Y:S01]  /*4480*/  ISETP.GT.U32.AND P3, PT, R2.reuse, R15, PT ;  /* 0x0000000f0200720c */ /* 0x040fe20003f64070 */
[----:B------:R-:W-:Y:S01]  /*4490*/  IMAD.MOV R13, RZ, RZ, -R10 ;  /* 0x000000ffff0d7224 */ /* 0x000fe200078e0a0a */
[----:B------:R-:W-:Y:S01]  /*44a0*/  ISETP.GE.AND P5, PT, R113, RZ, PT ;  /* 0x000000ff7100720c */ /* 0x000fe20003fa6270 */
[----:B------:R-:W-:-:S02]  /*44b0*/  IMAD R208, R2, R11, R208 ;  /* 0x0000000b02d07224 */ /* 0x000fc400078e02d0 */
[----:B------:R-:W-:Y:S02]  /*44c0*/  IMAD R206, R2, R13, R206 ;  /* 0x0000000d02ce7224 */ /* 0x000fe400078e02ce */
[--C-:B------:R-:W-:Y:S01]  /*44d0*/  @!P6 IMAD.IADD R212, R212, 0x1, -R2.reuse ;  /* 0x00000001d4d4e824 */ /* 0x100fe200078e0a02 */
[----:B------:R-:W-:Y:S01]  /*44e0*/  ISETP.GT.U32.AND P6, PT, R2, R208, PT ;  /* 0x000000d00200720c */ /* 0x000fe20003fc4070 */
[--C-:B------:R-:W-:Y:S01]  /*44f0*/  @!P1 IMAD.IADD R210, R210, 0x1, -R2.reuse ;  /* 0x00000001d2d29824 */ /* 0x100fe200078e0a02 */
[----:B------:R-:W-:Y:S01]  /*4500*/  ISETP.GT.U32.AND P1, PT, R2, R206, PT ;  /* 0x000000ce0200720c */ /* 0x000fe20003f24070 */
[--C-:B------:R-:W-:Y:S01]  /*4510*/  @!P4 IMAD.IADD R214, R214, 0x1, -R2.reuse ;  /* 0x00000001d6d6c824 */ /* 0x100fe200078e0a02 */
[----:B------:R-:W-:Y:S01]  /*4520*/  ISETP.GE.AND P4, PT, R107, RZ, PT ;  /* 0x000000ff6b00720c */ /* 0x000fe20003f86270 */
[----:B------:R-:W-:Y:S01]  /*4530*/  @!P3 IMAD.IADD R15, R15, 0x1, -R2 ;  /* 0x000000010f0fb824 */ /* 0x000fe200078e0a02 */
[----:B------:R-:W-:Y:S01]  /*4540*/  ISETP.GE.AND P3, PT, R109, RZ, PT ;  /* 0x000000ff6d00720c */ /* 0x000fe20003f66270 */
[----:B------:R-:W-:Y:S01]  /*4550*/  @!P0 IMAD.MOV R214, RZ, RZ, -R214 ;  /* 0x000000ffffd68224 */ /* 0x000fe200078e0ad6 */
[----:B------:R-:W-:Y:S01]  /*4560*/  ISETP.GE.AND P0, PT, R62, RZ, PT ;  /* 0x000000ff3e00720c */ /* 0x000fe20003f06270 */
[----:B------:R-:W-:-:S02]  /*4570*/  IMAD.MOV.U32 R62, RZ, RZ, R15 ;  /* 0x000000ffff3e7224 */ /* 0x000fc400078e000f */
[----:B------:R-:W-:-:S04]  /*4580*/  IMAD.HI.U32 R8, R3, R202, RZ ;  /* 0x000000ca03087227 */ /* 0x000fc800078e00ff */
[----:B------:R-:W-:Y:S02]  /*4590*/  @!P6 IMAD.IADD R208, R208, 0x1, -R2 ;  /* 0x00000001d0d0e824 */ /* 0x000fe400078e0a02 */
[----:B------:R-:W-:Y:S01]  /*45a0*/  @!P2 IMAD.MOV R62, RZ, RZ, -R62 ;  /* 0x000000ffff3ea224 */ /* 0x000fe200078e0a3e */
[----:B------:R-:W-:Y:S01]  /*45b0*/  ISETP.GE.AND P2, PT, R6, RZ, PT ;  /* 0x000000ff0600720c */ /* 0x000fe20003f46270 */
[----:B------:R-:W-:Y:S01]  /*45c0*/  @!P1 IMAD.IADD R206, R206, 0x1, -R2 ;  /* 0x00000001cece9824 */ /* 0x000fe200078e0a02 */
[----:B------:R-:W-:Y:S01]  /*45d0*/  ISETP.GT.U32.AND P6, PT, R2, R208, PT ;  /* 0x000000d00200720c */ /* 0x000fe20003fc4070 */
[----:B------:R-:W-:-:S03]  /*45e0*/  IMAD.HI.U32 R6, R3, R204, RZ ;  /* 0x000000cc03067227 */ /* 0x000fc600078e00ff */
[C---:B------:R-:W-:Y:S01]  /*45f0*/  ISETP.GT.U32.AND P1, PT, R2.reuse, R206, PT ;  /* 0x000000ce0200720c */ /* 0x040fe20003f24070 */
[----:B------:R-:W-:Y:S02]  /*4600*/  IMAD.MOV R11, RZ, RZ, -R6 ;  /* 0x000000ffff0b7224 */ /* 0x000fe400078e0a06 */
[----:B------:R-:W-:Y:S02]  /*4610*/  IMAD.MOV R13, RZ, RZ, -R8 ;  /* 0x000000ffff0d7224 */ /* 0x000fe400078e0a08 */
[C---:B------:R-:W-:Y:S02]  /*4620*/  IMAD R204, R2.reuse, R11, R204 ;  /* 0x0000000b02cc7224 */ /* 0x040fe400078e02cc */
[----:B------:R-:W-:Y:S02]  /*4630*/  IMAD R202, R2, R13, R202 ;  /* 0x0000000d02ca7224 */ /* 0x000fe400078e02ca */
[----:B------:R-:W-:Y:S01]  /*4640*/  @!P6 IMAD.IADD R208, R208, 0x1, -R2 ;  /* 0x00000001d0d0e824 */ /* 0x000fe200078e0a02 */
[----:B------:R-:W-:Y:S01]  /*4650*/  ISETP.GT.U32.AND P6, PT, R2, R204, PT ;  /* 0x000000cc0200720c */ /* 0x000fe20003fc4070 */
[----:B------:R-:W-:-:S04]  /*4660*/  IMAD.HI.U32 R10, R3, R200, RZ ;  /* 0x000000c8030a7227 */ /* 0x000fc800078e00ff */
[----:B------:R-:W-:Y:S01]  /*4670*/  @!P1 IMAD.IADD R206, R206, 0x1, -R2 ;  /* 0x00000001cece9824 */ /* 0x000fe200078e0a02 */
[----:B------:R-:W-:Y:S01]  /*4680*/  ISETP.GT.U32.AND P1, PT, R2, R202, PT ;  /* 0x000000ca0200720c */ /* 0x000fe20003f24070 */
[----:B------:R-:W-:-:S04]  /*4690*/  IMAD.HI.U32 R6, R3, R198, RZ ;  /* 0x000000c603067227 */ /* 0x000fc800078e00ff */
[----:B------:R-:W-:Y:S02]  /*46a0*/  IMAD.MOV R15, RZ, RZ, -R10 ;  /* 0x000000ffff0f7224 */ /* 0x000fe400078e0a0a */
[----:B------:R-:W-:Y:S02]  /*46b0*/  @!P6 IMAD.IADD R204, R204, 0x1, -R2 ;  /* 0x00000001cccce824 */ /* 0x000fe400078e0a02 */
[----:B------:R-:W-:Y:S01]  /*46c0*/  @!P5 IMAD.MOV R64, RZ, RZ, -R64 ;  /* 0x000000ffff40d224 */ /* 0x000fe200078e0a40 */
[----:B------:R-:W-:Y:S01]  /*46d0*/  ISETP.GE.AND P5, PT, R105, RZ, PT ;  /* 0x000000ff6900720c */ /* 0x000fe20003fa6270 */
[----:B------:R-:W-:Y:S02]  /*46e0*/  IMAD.MOV R11, RZ, RZ, -R6 ;  /* 0x000000ffff0b7224 */ /* 0x000fe400078e0a06 */
[----:B------:R-:W-:Y:S01]  /*46f0*/  @!P1 IMAD.IADD R202, R202, 0x1, -R2 ;  /* 0x00000001caca9824 */ /* 0x000fe200078e0a02 */
[C---:B------:R-:W-:Y:S01]  /*4700*/  ISETP.GT.U32.AND P1, PT, R2.reuse, R204, PT ;  /* 0x000000cc0200720c */ /* 0x040fe20003f24070 */
[----:B------:R-:W-:-:S02]  /*4710*/  IMAD R200, R2, R15, R200 ;  /* 0x0000000f02c87224 */ /* 0x000fc400078e02c8 */
[----:B------:R-:W-:-:S03]  /*4720*/  IMAD.HI.U32 R6, R3, R196, RZ ;  /* 0x000000c403067227 */ /* 0x000fc600078e00ff */
[C---:B------:R-:W-:Y:S01]  /*4730*/  ISETP.GT.U32.AND P6, PT, R2.reuse, R200, PT ;  /* 0x000000c80200720c */ /* 0x040fe20003fc4070 */
[----:B------:R-:W-:Y:S02]  /*4740*/  IMAD R198, R2, R11, R198 ;  /* 0x0000000b02c67224 */ /* 0x000fe400078e02c6 */
[----:B------:R-:W-:Y:S02]  /*4750*/  IMAD.MOV R11, RZ, RZ, -R6 ;  /* 0x000000ffff0b7224 */ /* 0x000fe400078e0a06 */
[----:B------:R-:W-:-:S04]  /*4760*/  IMAD.HI.U32 R8, R3, R194, RZ ;  /* 0x000000c203087227 */ /* 0x000fc800078e00ff */
[----:B------:R-:W-:Y:S02]  /*4770*/  IMAD R196, R2, R11, R196 ;  /* 0x0000000b02c47224 */ /* 0x000fe400078e02c4 */
[----:B------:R-:W-:Y:S01]  /*4780*/  @!P1 IMAD.IADD R204, R204, 0x1, -R2 ;  /* 0x00000001cccc9824 */ /* 0x000fe200078e0a02 */
[C---:B------:R-:W-:Y:S01]  /*4790*/  ISETP.GT.U32.AND P1, PT, R2.reuse, R198, PT ;  /* 0x000000c60200720c */ /* 0x040fe20003f24070 */
[----:B------:R-:W-:Y:S02]  /*47a0*/  IMAD.MOV R13, RZ, RZ, -R8 ;  /* 0x000000ffff0d7224 */ /* 0x000fe400078e0a08 */
[----:B------:R-:W-:Y:S01]  /*47b0*/  @!P5 IMAD.MOV R206, RZ, RZ, -R206 ;  /* 0x000000ffffced224 */ /* 0x000fe200078e0ace */
[C---:B------:R-:W-:Y:S01]  /*47c0*/  ISETP.GT.U32.AND P5, PT, R2.reuse, R196, PT ;  /* 0x000000c40200720c */ /* 0x040fe20003fa4070 */
[----:B------:R-:W-:Y:S02]  /*47d0*/  IMAD R194, R2, R13, R194 ;  /* 0x0000000d02c27224 */ /* 0x000fe400078e02c2 */
[----:B------:R-:W-:Y:S01]  /*47e0*/  @!P6 IMAD.IADD R200, R200, 0x1, -R2 ;  /* 0x00000001c8c8e824 */ /* 0x000fe200078e0a02 */
[C---:B------:R-:W-:Y:S01]  /*47f0*/  ISETP.GT.U32.AND P6, PT, R2.reuse, R202, PT ;  /* 0x000000ca0200720c */ /* 0x040fe20003fc4070 */
[----:B------:R-:W-:Y:S01]  /*4800*/  @!P2 IMAD.MOV R204, RZ, RZ, -R204 ;  /* 0x000000ffffcca224 */ /* 0x000fe200078e0acc */
[----:B------:R-:W-:Y:S01]  /*4810*/  ISETP.GT.U32.AND P2, PT, R2, R194, PT ;  /* 0x000000c20200720c */ /* 0x000fe20003f44070 */
[----:B------:R-:W-:-:S04]  /*4820*/  IMAD.HI.U32 R10, R3, R192, RZ ;  /* 0x000000c0030a7227 */ /* 0x000fc800078e00ff */
[----:B------:R-:W-:Y:S01]  /*4830*/  @!P1 IMAD.IADD R198, R198, 0x1, -R2 ;  /* 0x00000001c6c69824 */ /* 0x000fe200078e0a02 */
[----:B------:R-:W-:Y:S01]  /*4840*/  ISETP.GE.AND P1, PT, R99, RZ, PT ;  /* 0x000000ff6300720c */ /* 0x000fe20003f26270 */
[----:B------:R-:W-:Y:S01]  /*4850*/  IMAD.MOV R15, RZ, RZ, -R10 ;  /* 0x000000ffff0f7224 */ /* 0x000fe200078e0a0a */
[----:B------:R-:W-:Y:S01]  /*4860*/  IABS R10, R57 ;  /* 0x00000039000a7213 */ /* 0x000fe20000000000 */
[----:B------:R-:W-:Y:S01]  /*4870*/  @!P5 IMAD.IADD R196, R196, 0x1, -R2 ;  /* 0x00000001c4c4d824 */ /* 0x000fe200078e0a02 */
[C---:B------:R-:W-:Y:S01]  /*4880*/  ISETP.GT.U32.AND P5, PT, R2.reuse, R198, PT ;  /* 0x000000c60200720c */ /* 0x040fe20003fa4070 */
[----:B------:R-:W-:Y:S02]  /*4890*/  IMAD R192, R2, R15, R192 ;  /* 0x0000000f02c07224 */ /* 0x000fe400078e02c0 */
[----:B------:R-:W-:-:S04]  /*48a0*/  IMAD.HI.U32 R6, R3, R190, RZ ;  /* 0x000000be03067227 */ /* 0x000fc800078e00ff */
[----:B------:R-:W-:Y:S02]  /*48b0*/  IMAD.MOV R11, RZ, RZ, -R6 ;  /* 0x000000ffff0b7224 */ /* 0x000fe400078e0a06 */
[--C-:B------:R-:W-:Y:S01]  /*48c0*/  @!P6 IMAD.IADD R202, R202, 0x1, -R2.reuse ;  /* 0x00000001cacae824 */ /* 0x100fe200078e0a02 */
[----:B------:R-:W-:Y:S01]  /*48d0*/  ISETP.GT.U32.AND P6, PT, R2, R192, PT ;  /* 0x000000c00200720c */ /* 0x000fe20003fc4070 */
[----:B------:R-:W-:Y:S01]  /*48e0*/  @!P2 IMAD.IADD R194, R194, 0x1, -R2 ;  /* 0x00000001c2c2a824 */ /* 0x000fe200078e0a02 */
[----:B------:R-:W-:Y:S01]  /*48f0*/  ISETP.GT.U32.AND P2, PT, R2, R196, PT ;  /* 0x000000c40200720c */ /* 0x000fe20003f44070 */
[----:B------:R-:W-:-:S04]  /*4900*/  IMAD.HI.U32 R8, R3, R188, RZ ;  /* 0x000000bc03087227 */ /* 0x000fc800078e00ff */
[----:B------:R-:W-:Y:S01]  /*4910*/  @!P0 IMAD.MOV R208, RZ, RZ, -R208 ;  /* 0x000000ffffd08224 */ /* 0x000fe200078e0ad0 */
[C---:B------:R-:W-:Y:S01]  /*4920*/  ISETP.GT.U32.AND P0, PT, R2.reuse, R200, PT ;  /* 0x000000c80200720c */ /* 0x040fe20003f04070 */
[----:B------:R-:W-:Y:S02]  /*4930*/  IMAD R190, R2, R11, R190 ;  /* 0x0000000b02be7224 */ /* 0x000fe400078e02be */
[----:B------:R-:W-:Y:S02]  /*4940*/  IMAD.MOV R13, RZ, RZ, -R8 ;  /* 0x000000ffff0d7224 */ /* 0x000fe400078e0a08 */
[----:B------:R-:W-:Y:S01]  /*4950*/  @!P5 IMAD.IADD R198, R198, 0x1, -R2 ;  /* 0x00000001c6c6d824 */ /* 0x000fe200078e0a02 */
[C---:B------:R-:W-:Y:S01]  /*4960*/  ISETP.GT.U32.AND P5, PT, R2.reuse, R190, PT ;  /* 0x000000be0200720c */ /* 0x040fe20003fa4070 */
[----:B------:R-:W-:Y:S02]  /*4970*/  IMAD R188, R2, R13, R188 ;  /* 0x0000000d02bc7224 */ /* 0x000fe400078e02bc */
[----:B------:R-:W-:Y:S01]  /*4980*/  @!P4 IMAD.MOV R212, RZ, RZ, -R212 ;  /* 0x000000ffffd4c224 */ /* 0x000fe200078e0ad4 */
[----:B------:R-:W-:Y:S01]  /*4990*/  ISETP.GE.AND P4, PT, R103, RZ, PT ;  /* 0x000000ff6700720c */ /* 0x000fe20003f86270 */
[----:B------:R-:W-:-:S02]  /*49a0*/  @!P6 IMAD.IADD R192, R192, 0x1, -R2 ;  /* 0x00000001c0c0e824 */ /* 0x000fc400078e0a02 */
[--C-:B------:R-:W-:Y:S01]  /*49b0*/  @!P2 IMAD.IADD R196, R196, 0x1, -R2.reuse ;  /* 0x00000001c4c4a824 */ /* 0x100fe200078e0a02 */
[----:B------:R-:W-:Y:S01]  /*49c0*/  ISETP.GT.U32.AND P2, PT, R2, R188, PT ;  /* 0x000000bc0200720c */ /* 0x000fe20003f44070 */
[----:B------:R-:W-:Y:S01]  /*49d0*/  @!P0 IMAD.IADD R200, R200, 0x1, -R2 ;  /* 0x00000001c8c88824 */ /* 0x000fe200078e0a02 */
[----:B------:R-:W-:Y:S01]  /*49e0*/  ISETP.GE.AND P0, PT, R97, RZ, PT ;  /* 0x000000ff6100720c */ /* 0x000fe20003f06270 */
[----:B------:R-:W-:Y:S01]  /*49f0*/  IMAD.HI.U32 R6, R3, R186, RZ ;  /* 0x000000ba03067227 */ /* 0x000fe200078e00ff */
[----:B------:R-:W-:-:S03]  /*4a00*/  ISETP.GT.U32.AND P6, PT, R2, R192, PT ;  /* 0x000000c00200720c */ /* 0x000fc60003fc4070 */
[----:B------:R-:W-:Y:S01]  /*4a10*/  @!P5 IMAD.IADD R190, R190, 0x1, -R2 ;  /* 0x00000001bebed824 */ /* 0x000fe200078e0a02 */
[----:B------:R-:W-:Y:S01]  /*4a20*/  ISETP.GE.AND P5, PT, R93, RZ, PT ;  /* 0x000000ff5d00720c */ /* 0x000fe20003fa6270 */
[----:B------:R-:W-:Y:S01]  /*4a30*/  @!P3 IMAD.MOV R210, RZ, RZ, -R210 ;  /* 0x000000ffffd2b224 */ /* 0x000fe200078e0ad2 */
[----:B------:R-:W-:Y:S01]  /*4a40*/  ISETP.GE.AND P3, PT, R101, RZ, PT ;  /* 0x000000ff6500720c */ /* 0x000fe20003f66270 */
[----:B------:R-:W-:Y:S02]  /*4a50*/  IMAD.MOV R11, RZ, RZ, -R6 ;  /* 0x000000ffff0b7224 */ /* 0x000fe400078e0a06 */
[----:B------:R-:W-:-:S04]  /*4a60*/  IMAD.HI.U32 R6, R3, R184, RZ ;  /* 0x000000b803067227 */ /* 0x000fc800078e00ff */
[----:B------:R-:W-:Y:S01]  /*4a70*/  @!P4 IMAD.MOV R202, RZ, RZ, -R202 ;  /* 0x000000ffffcac224 */ /* 0x000fe200078e0aca */
[C---:B------:R-:W-:Y:S01]  /*4a80*/  ISETP.GT.U32.AND P4, PT, R2.reuse, R194, PT ;  /* 0x000000c20200720c */ /* 0x040fe20003f84070 */
[----:B------:R-:W-:Y:S02]  /*4a90*/  IMAD R186, R2, R11, R186 ;  /* 0x0000000b02ba7224 */ /* 0x000fe400078e02ba */
[----:B------:R-:W-:Y:S01]  /*4aa0*/  @!P2 IMAD.IADD R188, R188, 0x1, -R2 ;  /* 0x00000001bcbca824 */ /* 0x000fe200078e0a02 */
[----:B------:R-:W-:Y:S01]  /*4ab0*/  ISETP.GE.AND P2, PT, R95, RZ, PT ;  /* 0x000000ff5f00720c */ /* 0x000fe20003f46270 */
[----:B------:R-:W-:Y:S02]  /*4ac0*/  IMAD.MOV R11, RZ, RZ, -R6 ;  /* 0x000000ffff0b7224 */ /* 0x000fe400078e0a06 */
[----:B------:R-:W-:Y:S01]  /*4ad0*/  @!P6 IMAD.IADD R192, R192, 0x1, -R2 ;  /* 0x00000001c0c0e824 */ /* 0x000fe200078e0a02 */
[C---:B------:R-:W-:Y:S01]  /*4ae0*/  ISETP.GT.U32.AND P6, PT, R2.reuse, R186, PT ;  /* 0x000000ba0200720c */ /* 0x040fe20003fc4070 */
[----:B------:R-:W-:Y:S01]  /*4af0*/  @!P0 IMAD.MOV R198, RZ, RZ, -R198 ;  /* 0x000000ffffc68224 */ /* 0x000fe200078e0ac6 */
[C---:B------:R-:W-:Y:S01]  /*4b00*/  ISETP.GT.U32.AND P0, PT, R2.reuse, R188, PT ;  /* 0x000000bc0200720c */ /* 0x040fe20003f04070 */
[----:B------:R-:W-:-:S02]  /*4b10*/  IMAD R184, R2, R11, R184 ;  /* 0x0000000b02b87224 */ /* 0x000fc400078e02b8 */
[----:B------:R-:W-:Y:S01]  /*4b20*/  @!P5 IMAD.MOV R192, RZ, RZ, -R192 ;  /* 0x000000ffffc0d224 */ /* 0x000fe200078e0ac0 */
[----:B------:R-:W-:Y:S01]  /*4b30*/  ISETP.GE.AND P5, PT, R83, RZ, PT ;  /* 0x000000ff5300720c */ /* 0x000fe20003fa6270 */
[----:B------:R-:W-:Y:S01]  /*4b40*/  @!P3 IMAD.MOV R200, RZ, RZ, -R200 ;  /* 0x000000ffffc8b224 */ /* 0x000fe200078e0ac8 */
[C---:B------:R-:W-:Y:S01]  /*4b50*/  ISETP.GT.U32.AND P3, PT, R2.reuse, R190, PT ;  /* 0x000000be0200720c */ /* 0x040fe20003f64070 */
[----:B------:R-:W-:Y:S01]  /*4b60*/  @!P1 IMAD.MOV R196, RZ, RZ, -R196 ;  /* 0x000000ffffc49224 */ /* 0x000fe200078e0ac4 */
[----:B------:R-:W-:Y:S01]  /*4b70*/  ISETP.GT.U32.AND P1, PT, R2, R184, PT ;  /* 0x000000b80200720c */ /* 0x000fe20003f24070 */
[----:B------:R-:W-:-:S04]  /*4b80*/  IMAD.HI.U32 R6, R3, R182, RZ ;  /* 0x000000b603067227 */ /* 0x000fc800078e00ff */
[----:B------:R-:W-:Y:S01]  /*4b90*/  @!P4 IMAD.IADD R194, R194, 0x1, -R2 ;  /* 0x00000001c2c2c824 */ /* 0x000fe200078e0a02 */
[----:B------:R-:W-:Y:S01]  /*4ba0*/  ISETP.GE.AND P4, PT, R91, RZ, PT ;  /* 0x000000ff5b00720c */ /* 0x000fe20003f86270 */
[----:B------:R-:W-:-:S04]  /*4bb0*/  IMAD.HI.U32 R8, R3, R180, RZ ;  /* 0x000000b403087227 */ /* 0x000fc800078e00ff */
[----:B------:R-:W-:Y:S02]  /*4bc0*/  IMAD.MOV R11, RZ, RZ, -R6 ;  /* 0x000000ffff0b7224 */ /* 0x000fe400078e0a06 */
[----:B------:R-:W-:Y:S02]  /*4bd0*/  IMAD.MOV R13, RZ, RZ, -R8 ;  /* 0x000000ffff0d7224 */ /* 0x000fe400078e0a08 */
[----:B------:R-:W-:Y:S01]  /*4be0*/  @!P0 IMAD.IADD R188, R188, 0x1, -R2 ;  /* 0x00000001bcbc8824 */ /* 0x000fe200078e0a02 */
[----:B------:R-:W-:Y:S01]  /*4bf0*/  ISETP.GE.AND P0, PT, R79, RZ, PT ;  /* 0x000000ff4f00720c */ /* 0x000fe20003f06270 */
[C---:B------:R-:W-:Y:S02]  /*4c00*/  IMAD R182, R2.reuse, R11, R182 ;  /* 0x0000000b02b67224 */ /* 0x040fe400078e02b6 */
[C---:B------:R-:W-:Y:S02]  /*4c10*/  IMAD R180, R2.reuse, R13, R180 ;  /* 0x0000000d02b47224 */ /* 0x040fe400078e02b4 */
[----:B------:R-:W-:Y:S01]  /*4c20*/  @!P5 IMAD.MOV R188, RZ, RZ, -R188 ;  /* 0x000000ffffbcd224 */ /* 0x000fe200078e0abc */
[----:B------:R-:W-:Y:S01]  /*4c30*/  ISETP.GT.U32.AND P5, PT, R2, R182, PT ;  /* 0x000000b60200720c */ /* 0x000fe20003fa4070 */
[--C-:B------:R-:W-:Y:S01]  /*4c40*/  @!P3 IMAD.IADD R190, R190, 0x1, -R2.reuse ;  /* 0x00000001bebeb824 */ /* 0x100fe200078e0a02 */
[----:B------:R-:W-:Y:S01]  /*4c50*/  ISETP.GE.AND P3, PT, R89, RZ, PT ;  /* 0x000000ff5900720c */ /* 0x000fe20003f66270 */
[----:B------:R-:W-:Y:S01]  /*4c60*/  @!P1 IMAD.IADD R184, R184, 0x1, -R2 ;  /* 0x00000001b8b89824 */ /* 0x000fe200078e0a02 */
[----:B------:R-:W-:Y:S01]  /*4c70*/  ISETP.GE.AND P1, PT, R77, RZ, PT ;  /* 0x000000ff4d00720c */ /* 0x000fe20003f26270 */
[----:B------:R-:W-:Y:S01]  /*4c80*/  @!P4 IMAD.MOV R194, RZ, RZ, -R194 ;  /* 0x000000ffffc2c224 */ /* 0x000fe200078e0ac2 */
[C---:B------:R-:W-:Y:S01]  /*4c90*/  ISETP.GT.U32.AND P4, PT, R2.reuse, R180, PT ;  /* 0x000000b40200720c */ /* 0x040fe20003f84070 */
[----:B------:R-:W-:Y:S01]  /*4ca0*/  @!P2 IMAD.MOV R190, RZ, RZ, -R190 ;  /* 0x000000ffffbea224 */ /* 0x000fe200078e0abe */
[----:B------:R-:W-:Y:S01]  /*4cb0*/  ISETP.GT.U32.AND P2, PT, R2, R184, PT ;  /* 0x000000b80200720c */ /* 0x000fe20003f44070 */
[----:B------:R-:W-:-:S02]  /*4cc0*/  @!P6 IMAD.IADD R186, R186, 0x1, -R2 ;  /* 0x00000001babae824 */ /* 0x000fc400078e0a02 */
[----:B------:R-:W-:-:S03]  /*4cd0*/  IMAD.HI.U32 R6, R3, R178, RZ ;  /* 0x000000b203067227 */ /* 0x000fc600078e00ff */
[----:B------:R-:W-:Y:S01]  /*4ce0*/  ISETP.GT.U32.AND P6, PT, R2, R186, PT ;  /* 0x000000ba0200720c */ /* 0x000fe20003fc4070 */
[----:B------:R-:W-:Y:S02]  /*4cf0*/  @!P5 IMAD.IADD R182, R182, 0x1, -R2 ;  /* 0x00000001b6b6d824 */ /* 0x000fe400078e0a02 */
[----:B------:R-:W-:Y:S02]  /*4d00*/  IMAD.MOV R11, RZ, RZ, -R6 ;  /* 0x000000ffff0b7224 */ /* 0x000fe400078e0a06 */
[--C-:B------:R-:W-:Y:S01]  /*4d10*/  @!P4 IMAD.IADD R180, R180, 0x1, -R2.reuse ;  /* 0x00000001b4b4c824 */ /* 0x100fe200078e0a02 */
[----:B------:R-:W-:Y:S01]  /*4d20*/  ISETP.GT.U32.AND P5, PT, R2, R182, PT ;  /* 0x000000b60200720c */ /* 0x000fe20003fa4070 */
[----:B------:R-:W-:Y:S01]  /*4d30*/  @!P2 IMAD.IADD R184, R184, 0x1, -R2 ;  /* 0x00000001b8b8a824 */ /* 0x000fe200078e0a02 */
[----:B------:R-:W-:Y:S01]  /*4d40*/  ISETP.GE.AND P2, PT, R73, RZ, PT ;  /* 0x000000ff4900720c */ /* 0x000fe20003f46270 */
[C---:B------:R-:W-:Y:S01]  /*4d50*/  IMAD R178, R2.reuse, R11, R178 ;  /* 0x0000000b02b27224 */ /* 0x040fe200078e02b2 */
[----:B------:R-:W-:Y:S01]  /*4d60*/  ISETP.GT.U32.AND P4, PT, R2, R180, PT ;  /* 0x000000b40200720c */ /* 0x000fe20003f84070 */
[----:B------:R-:W-:-:S02]  /*4d70*/  @!P0 IMAD.MOV R184, RZ, RZ, -R184 ;  /* 0x000000ffffb88224 */ /* 0x000fc400078e0ab8 */
[----:B------:R-:W-:Y:S01]  /*4d80*/  IMAD.HI.U32 R8, R3, R174, RZ ;  /* 0x000000ae03087227 */ /* 0x000fe200078e00ff */
[----:B------:R-:W-:-:S03]  /*4d90*/  ISETP.GT.U32.AND P0, PT, R2, R178, PT ;  /* 0x000000b20200720c */ /* 0x000fc60003f04070 */
[----:B------:R-:W-:Y:S01]  /*4da0*/  @!P6 IMAD.IADD R186, R186, 0x1, -R2 ;  /* 0x00000001babae824 */ /* 0x000fe200078e0a02 */
[----:B------:R-:W-:Y:S01]  /*4db0*/  ISETP.GE.AND P6, PT, R81, RZ, PT ;  /* 0x000000ff5100720c */ /* 0x000fe20003fc6270 */
[----:B------:R-:W-:Y:S01]  /*4dc0*/  IMAD.MOV R13, RZ, RZ, -R8 ;  /* 0x000000ffff0d7224 */ /* 0x000fe200078e0a08 */
[----:B------:R-:W-:Y:S01]  /*4dd0*/  IABS R8, R59 ;  /* 0x0000003b00087213 */ /* 0x000fe20000000000 */
[----:B------:R-:W-:-:S04]  /*4de0*/  IMAD.HI.U32 R6, R3, R176, RZ ;  /* 0x000000b003067227 */ /* 0x000fc800078e00ff */
[----:B------:R-:W-:Y:S02]  /*4df0*/  IMAD R174, R2, R13, R174 ;  /* 0x0000000d02ae7224 */ /* 0x000fe400078e02ae */
[----:B------:R-:W-:Y:S02]  /*4e00*/  @!P5 IMAD.IADD R182, R182, 0x1, -R2 ;  /* 0x00000001b6b6d824 */ /* 0x000fe400078e0a02 */
[----:B------:R-:W-:Y:S02]  /*4e10*/  IMAD.MOV R11, RZ, RZ, -R6 ;  /* 0x000000ffff0b7224 */ /* 0x000fe400078e0a06 */
[----:B------:R-:W-:Y:S01]  /*4e20*/  @!P4 IMAD.IADD R180, R180, 0x1, -R2 ;  /* 0x00000001b4b4c824 */ /* 0x000fe200078e0a02 */
[----:B------:R-:W-:Y:S01]  /*4e30*/  ISETP.GE.AND P4, PT, R75, RZ, PT ;  /* 0x000000ff4b00720c */ /* 0x000fe20003f86270 */
[----:B------:R-:W-:Y:S01]  /*4e40*/  @!P1 IMAD.MOV R182, RZ, RZ, -R182 ;  /* 0x000000ffffb69224 */ /* 0x000fe200078e0ab6 */
[C---:B------:R-:W-:Y:S01]  /*4e50*/  ISETP.GT.U32.AND P1, PT, R2.reuse, R174, PT ;  /* 0x000000ae0200720c */ /* 0x040fe20003f24070 */
[----:B------:R-:W-:-:S02]  /*4e60*/  IMAD R176, R2, R11, R176 ;  /* 0x0000000b02b07224 */ /* 0x000fc400078e02b0 */
[----:B------:R-:W-:Y:S02]  /*4e70*/  @!P0 IMAD.IADD R178, R178, 0x1, -R2 ;  /* 0x00000001b2b28824 */ /* 0x000fe400078e0a02 */
[----:B------:R-:W-:Y:S01]  /*4e80*/  @!P6 IMAD.MOV R180, RZ, RZ, -R180 ;  /* 0x000000ffffb4e224 */ /* 0x000fe200078e0ab4 */
[----:B------:R-:W-:Y:S01]  /*4e90*/  ISETP.GE.AND P6, PT, R4, RZ, PT ;  /* 0x000000ff0400720c */ /* 0x000fe20003fc6270 */
[----:B------:R-:W-:Y:S01]  /*4ea0*/  IMAD.HI.U32 R4, R3, R172, RZ ;  /* 0x000000ac03047227 */ /* 0x000fe200078e00ff */
[C---:B------:R-:W-:Y:S02]  /*4eb0*/  ISETP.GT.U32.AND P5, PT, R2.reuse, R176, PT ;  /* 0x000000b00200720c */ /* 0x040fe40003fa4070 */
[----:B------:R-:W-:Y:S01]  /*4ec0*/  ISETP.GT.U32.AND P0, PT, R2, R178, PT ;  /* 0x000000b20200720c */ /* 0x000fe20003f04070 */
[----:B------:R-:W-:Y:S01]  /*4ed0*/  @!P3 IMAD.MOV R186, RZ, RZ, -R186 ;  /* 0x000000ffffbab224 */ /* 0x000fe200078e0aba */
[----:B------:R-:W-:Y:S01]  /*4ee0*/  ISETP.GE.AND P3, PT, R71, RZ, PT ;  /* 0x000000ff4700720c */ /* 0x000fe20003f66270 */
[----:B------:R-:W-:-:S02]  /*4ef0*/  IMAD.MOV R11, RZ, RZ, -R4 ;  /* 0x000000ffff0b7224 */ /* 0x000fc400078e0a04 */
[----:B------:R-:W-:-:S04]  /*4f00*/  IMAD.HI.U32 R4, R3, R170, RZ ;  /* 0x000000aa03047227 */ /* 0x000fc800078e00ff */
[----:B------:R-:W-:Y:S02]  /*4f10*/  IMAD R172, R2, R11, R172 ;  /* 0x0000000b02ac7224 */ /* 0x000fe400078e02ac */
[----:B------:R-:W-:Y:S02]  /*4f20*/  @!P1 IMAD.IADD R174, R174, 0x1, -R2 ;  /* 0x00000001aeae9824 */ /* 0x000fe400078e0a02 */
[----:B------:R-:W-:Y:S02]  /*4f30*/  IMAD.MOV R11, RZ, RZ, -R4 ;  /* 0x000000ffff0b7224 */ /* 0x000fe400078e0a04 */
[--C-:B------:R-:W-:Y:S01]  /*4f40*/  @!P5 IMAD.IADD R176, R176, 0x1, -R2.reuse ;  /* 0x00000001b0b0d824 */ /* 0x100fe200078e0a02 */
[----:B------:R-:W-:Y:S01]  /*4f50*/  ISETP.GT.U32.AND P1, PT, R2, R174, PT ;  /* 0x000000ae0200720c */ /* 0x000fe20003f24070 */
[----:B------:R-:W-:Y:S01]  /*4f60*/  @!P0 IMAD.IADD R178, R178, 0x1, -R2 ;  /* 0x00000001b2b28824 */ /* 0x000fe200078e0a02 */
[C---:B------:R-:W-:Y:S01]  /*4f70*/  ISETP.GT.U32.AND P0, PT, R2.reuse, R172, PT ;  /* 0x000000ac0200720c */ /* 0x040fe20003f04070 */
[C---:B------:R-:W-:Y:S01]  /*4f80*/  IMAD R170, R2.reuse, R11, R170 ;  /* 0x0000000b02aa7224 */ /* 0x040fe200078e02aa */
[----:B------:R-:W-:Y:S01]  /*4f90*/  ISETP.GT.U32.AND P5, PT, R2, R176, PT ;  /* 0x000000b00200720c */ /* 0x000fe20003fa4070 */
[----:B------:R-:W-:-:S02]  /*4fa0*/  @!P3 IMAD.MOV R178, RZ, RZ, -R178 ;  /* 0x000000ffffb2b224 */ /* 0x000fc400078e0ab2 */
[----:B------:R-:W-:Y:S01]  /*4fb0*/  IMAD.HI.U32 R4, R3, R166, RZ ;  /* 0x000000a603047227 */ /* 0x000fe200078e00ff */
[----:B------:R-:W-:-:S03]  /*4fc0*/  ISETP.GT.U32.AND P3, PT, R2, R170, PT ;  /* 0x000000aa0200720c */ /* 0x000fc60003f64070 */
[----:B------:R-:W-:Y:S01]  /*4fd0*/  IMAD.MOV R13, RZ, RZ, -R4 ;  /* 0x000000ffff0d7224 */ /* 0x000fe200078e0a04 */
[----:B------:R-:W-:Y:S01]  /*4fe0*/  IABS R4, R61 ;  /* 0x0000003d00047213 */ /* 0x000fe20000000000 */
[----:B------:R-:W-:-:S04]  /*4ff0*/  IMAD.HI.U32 R6, R3, R168, RZ ;  /* 0x000000a803067227 */ /* 0x000fc800078e00ff */
[----:B------:R-:W-:Y:S02]  /*5000*/  IMAD R166, R2, R13, R166 ;  /* 0x0000000d02a67224 */ /* 0x000fe400078e02a6 */
[----:B------:R-:W-:Y:S02]  /*5010*/  @!P1 IMAD.IADD R174, R174, 0x1, -R2 ;  /* 0x00000001aeae9824 */ /* 0x000fe400078e0a02 */
[----:B------:R-:W-:Y:S02]  /*5020*/  IMAD.MOV R11, RZ, RZ, -R6 ;  /* 0x000000ffff0b7224 */ /* 0x000fe400078e0a06 */
[----:B------:R-:W-:Y:S01]  /*5030*/  @!P4 IMAD.MOV R174, RZ, RZ, -R174 ;  /* 0x000000ffffaec224 */ /* 0x000fe200078e0aae */
[----:B------:R-:W-:Y:S01]  /*5040*/  ISETP.GT.U32.AND P4, PT, R2, R166, PT ;  /* 0x000000a60200720c */ /* 0x000fe20003f84070 */
[--C-:B------:R-:W-:Y:S01]  /*5050*/  @!P5 IMAD.IADD R176, R176, 0x1, -R2.reuse ;  /* 0x00000001b0b0d824 */ /* 0x100fe200078e0a02 */
[----:B------:R-:W-:Y:S01]  /*5060*/  ISETP.GE.AND P5, PT, R69, RZ, PT ;  /* 0x000000ff4500720c */ /* 0x000fe20003fa6270 */
[----:B------:R-:W-:Y:S01]  /*5070*/  @!P3 IMAD.IADD R170, R170, 0x1, -R2 ;  /* 0x00000001aaaab824 */ /* 0x000fe200078e0a02 */
[----:B------:R-:W-:Y:S01]  /*5080*/  ISETP.GE.AND P3, PT, R65, RZ, PT ;  /* 0x000000ff4100720c */ /* 0x000fe20003f66270 */
[----:B------:R-:W-:-:S02]  /*5090*/  IMAD R168, R2, R11, R168 ;  /* 0x0000000b02a87224 */ /* 0x000fc400078e02a8 */
[----:B------:R-:W-:Y:S02]  /*50a0*/  IMAD.MOV.U32 R11, RZ, RZ, R4 ;  /* 0x000000ffff0b7224 */ /* 0x000fe400078e0004 */
[----:B------:R-:W-:Y:S01]  /*50b0*/  @!P2 IMAD.MOV R176, RZ, RZ, -R176 ;  /* 0x000000ffffb0a224 */ /* 0x000fe200078e0ab0 */
[C---:B------:R-:W-:Y:S01]  /*50c0*/  ISETP.GT.U32.AND P2, PT, R2.reuse, R170, PT ;  /* 0x000000aa0200720c */ /* 0x040fe20003f44070 */
[----:B------:R-:W-:Y:S01]  /*50d0*/  IMAD.HI.U32 R4, R3, R11, RZ ;  /* 0x0000000b03047227 */ /* 0x000fe200078e00ff */
[----:B------:R-:W-:-:S03]  /*50e0*/  ISETP.GT.U32.AND P1, PT, R2, R168, PT ;  /* 0x000000a80200720c */ /* 0x000fc60003f24070 */
[----:B------:R-:W-:Y:S02]  /*50f0*/  IMAD.MOV R4, RZ, RZ, -R4 ;  /* 0x000000ffff047224 */ /* 0x000fe400078e0a04 */
[----:B------:R-:W-:Y:S02]  /*5100*/  @!P4 IMAD.IADD R166, R166, 0x1, -R2 ;  /* 0x00000001a6a6c824 */ /* 0x000fe400078e0a02 */
[C---:B------:R-:W-:Y:S02]  /*5110*/  IMAD R11, R2.reuse, R4, R11 ;  /* 0x00000004020b7224 */ /* 0x040fe400078e020b */
[----:B------:R-:W-:Y:S01]  /*5120*/  IMAD.HI.U32 R4, R3, R164, RZ ;  /* 0x000000a403047227 */ /* 0x000fe200078e00ff */
[----:B------:R-:W-:-:S03]  /*5130*/  ISETP.GT.U32.AND P4, PT, R2, R166, PT ;  /* 0x000000a60200720c */ /* 0x000fc60003f84070 */
[--C-:B------:R-:W-:Y:S01]  /*5140*/  @!P2 IMAD.IADD R170, R170, 0x1, -R2.reuse ;  /* 0x00000001aaaaa824 */ /* 0x100fe200078e0a02 */
[----:B------:R-:W-:Y:S01]  /*5150*/  ISETP.GT.U32.AND P2, PT, R2, R11, PT ;  /* 0x0000000b0200720c */ /* 0x000fe20003f44070 */
[----:B------:R-:W-:Y:S02]  /*5160*/  @!P0 IMAD.IADD R172, R172, 0x1, -R2 ;  /* 0x00000001acac8824 */ /* 0x000fe400078e0a02 */
[----:B------:R-:W-:Y:S02]  /*5170*/  IMAD.MOV R13, RZ, RZ, -R4 ;  /* 0x000000ffff0d7224 */ /* 0x000fe400078e0a04 */
[----:B------:R-:W-:Y:S01]  /*5180*/  @!P1 IMAD.IADD R168, R168, 0x1, -R2 ;  /* 0x00000001a8a89824 */ /* 0x000fe200078e0a02 */
[C---:B------:R-:W-:Y:S01]  /*5190*/  ISETP.GT.U32.AND P0, PT, R2.reuse, R172, PT ;  /* 0x000000ac0200720c */ /* 0x040fe20003f04070 */
[----:B------:R-:W-:Y:S02]  /*51a0*/  IMAD R164, R2, R13, R164 ;  /* 0x0000000d02a47224 */ /* 0x000fe400078e02a4 */
[----:B------:R-:W-:Y:S01]  /*51b0*/  @!P4 IMAD.IADD R166, R166, 0x1, -R2 ;  /* 0x00000001a6a6c824 */ /* 0x000fe200078e0a02 */
[C---:B------:R-:W-:Y:S01]  /*51c0*/  ISETP.GT.U32.AND P1, PT, R2.reuse, R168, PT ;  /* 0x000000a80200720c */ /* 0x040fe20003f24070 */
[----:B------:R-:W-:Y:S01]  /*51d0*/  IMAD.HI.U32 R6, R3, R8, RZ ;  /* 0x0000000803067227 */ /* 0x000fe200078e00ff */
[----:B------:R-:W-:-:S03]  /*51e0*/  ISETP.GT.U32.AND P4, PT, R2, R164, PT ;  /* 0x000000a40200720c */ /* 0x000fc60003f84070 */
[----:B------:R-:W-:Y:S02]  /*51f0*/  @!P2 IMAD.IADD R11, R11, 0x1, -R2 ;  /* 0x000000010b0ba824 */ /* 0x000fe400078e0a02 */
[----:B------:R-:W-:Y:S02]  /*5200*/  IMAD.MOV R15, RZ, RZ, -R6 ;  /* 0x000000ffff0f7224 */ /* 0x000fe400078e0a06 */
[----:B------:R-:W-:Y:S01]  /*5210*/  @!P0 IMAD.IADD R172, R172, 0x1, -R2 ;  /* 0x00000001acac8824 */ /* 0x000fe200078e0a02 */
[C---:B------:R-:W-:Y:S01]  /*5220*/  ISETP.GT.U32.AND P2, PT, R2.reuse, R11, PT ;  /* 0x0000000b0200720c */ /* 0x040fe20003f44070 */
[----:B------:R-:W-:Y:S01]  /*5230*/  IMAD R13, R2, R15, R8 ;  /* 0x0000000f020d7224 */ /* 0x000fe200078e0208 */
[----:B------:R-:W-:Y:S01]  /*5240*/  ISETP.GE.AND P0, PT, R67, RZ, PT ;  /* 0x000000ff4300720c */ /* 0x000fe20003f06270 */
[--C-:B------:R-:W-:Y:S01]  /*5250*/  @!P1 IMAD.IADD R168, R168, 0x1, -R2.reuse ;  /* 0x00000001a8a89824 */ /* 0x100fe200078e0a02 */
[----:B------:R-:W-:Y:S01]  /*5260*/  ISETP.GE.AND P1, PT, R63, RZ, PT ;  /* 0x000000ff3f00720c */ /* 0x000fe20003f26270 */
[----:B------:R-:W-:-:S02]  /*5270*/  @!P4 IMAD.IADD R164, R164, 0x1, -R2 ;  /* 0x00000001a4a4c824 */ /* 0x000fc400078e0a02 */
[----:B------:R-:W-:Y:S01]  /*5280*/  @!P3 IMAD.MOV R168, RZ, RZ, -R168 ;  /* 0x000000ffffa8b224 */ /* 0x000fe200078e0aa8 */
[C---:B------:R-:W-:Y:S01]  /*5290*/  ISETP.GT.U32.AND P3, PT, R2.reuse, R13, PT ;  /* 0x0000000d0200720c */ /* 0x040fe20003f64070 */
[----:B------:R-:W-:Y:S01]  /*52a0*/  IMAD.HI.U32 R4, R3, R162, RZ ;  /* 0x000000a203047227 */ /* 0x000fe200078e00ff */
[----:B------:R-:W-:-:S03]  /*52b0*/  ISETP.GT.U32.AND P4, PT, R2, R164, PT ;  /* 0x000000a40200720c */ /* 0x000fc60003f84070 */
[----:B------:R-:W-:Y:S01]  /*52c0*/  @!P2 IMAD.IADD R11, R11, 0x1, -R2 ;  /* 0x000000010b0ba824 */ /* 0x000fe200078e0a02 */
[----:B------:R-:W-:Y:S01]  /*52d0*/  ISETP.GE.AND P2, PT, R57, RZ, PT ;  /* 0x000000ff3900720c */ /* 0x000fe20003f46270 */
[----:B------:R-:W-:Y:S01]  /*52e0*/  @!P0 IMAD.MOV R166, RZ, RZ, -R166 ;  /* 0x000000ffffa68224 */ /* 0x000fe200078e0aa6 */
[----:B------:R-:W-:Y:S01]  /*52f0*/  ISETP.GE.AND P0, PT, R38, RZ, PT ;  /* 0x000000ff2600720c */ /* 0x000fe20003f06270 */
[----:B------:R-:W-:Y:S02]  /*5300*/  IMAD.MOV.U32 R38, RZ, RZ, R11 ;  /* 0x000000ffff267224 */ /* 0x000fe400078e000b */
[----:B------:R-:W-:Y:S01]  /*5310*/  IMAD.MOV R11, RZ, RZ, -R4 ;  /* 0x000000ffff0b7224 */ /* 0x000fe200078e0a04 */
[----:B------:R-:W-:Y:S01]  /*5320*/  IABS R4, R55 ;  /* 0x0000003700047213 */ /* 0x000fe20000000000 */
[----:B------:R-:W-:Y:S02]  /*5330*/  @!P3 IMAD.IADD R13, R13, 0x1, -R2 ;  /* 0x000000010d0db824 */ /* 0x000fe400078e0a02 */
[----:B------:R-:W-:-:S02]  /*5340*/  IMAD R162, R2, R11, R162 ;  /* 0x0000000b02a27224 */ /* 0x000fc400078e02a2 */
[----:B------:R-:W-:Y:S01]  /*5350*/  @!P4 IMAD.IADD R164, R164, 0x1, -R2 ;  /* 0x00000001a4a4c824 */ /* 0x000fe200078e0a02 */
[C---:B------:R-:W-:Y:S01]  /*5360*/  ISETP.GT.U32.AND P3, PT, R2.reuse, R13, PT ;  /* 0x0000000d0200720c */ /* 0x040fe20003f64070 */
[----:B------:R-:W-:Y:S01]  /*5370*/  IMAD.HI.U32 R6, R3, R10, RZ ;  /* 0x0000000a03067227 */ /* 0x000fe200078e00ff */
[----:B------:R-:W-:-:S03]  /*5380*/  ISETP.GT.U32.AND P4, PT, R2, R162, PT ;  /* 0x000000a20200720c */ /* 0x000fc60003f84070 */
[----:B------:R-:W-:Y:S02]  /*5390*/  IMAD.MOV R11, RZ, RZ, -R6 ;  /* 0x000000ffff0b7224 */ /* 0x000fe400078e0a06 */
[----:B------:R-:W-:Y:S01]  /*53a0*/  @!P6 IMAD.MOV R172, RZ, RZ, -R172 ;  /* 0x000000fffface224 */ /* 0x000fe200078e0aac */
[----:B------:R-:W-:Y:S01]  /*53b0*/  ISETP.GE.AND P6, PT, R61, RZ, PT ;  /* 0x000000ff3d00720c */ /* 0x000fe20003fc6270 */
[----:B------:R-:W-:Y:S01]  /*53c0*/  IMAD R11, R2, R11, R10 ;  /* 0x0000000b020b7224 */ /* 0x000fe200078e020a */
[----:B------:R-:W-:Y:S01]  /*53d0*/  IABS R10, R53 ;  /* 0x00000035000a7213 */ /* 0x000fe20000000000 */
[----:B------:R-:W-:-:S04]  /*53e0*/  IMAD.HI.U32 R8, R3, R160, RZ ;  /* 0x000000a003087227 */ /* 0x000fc800078e00ff */
[--C-:B------:R-:W-:Y:S02]  /*53f0*/  @!P4 IMAD.IADD R162, R162, 0x1, -R2.reuse ;  /* 0x00000001a2a2c824 */ /* 0x100fe400078e0a02 */
[----:B------:R-:W-:Y:S01]  /*5400*/  @!P3 IMAD.IADD R13, R13, 0x1, -R2 ;  /* 0x000000010d0db824 */ /* 0x000fe200078e0a02 */
[C---:B------:R-:W-:Y:S01]  /*5410*/  ISETP.GT.U32.AND P3, PT, R2.reuse, R11, PT ;  /* 0x0000000b0200720c */ /* 0x040fe20003f64070 */
[----:B------:R-:W-:Y:S01]  /*5420*/  IMAD.MOV.U32 R6, RZ, RZ, R4 ;  /* 0x000000ffff067224 */ /* 0x000fe200078e0004 */
[----:B------:R-:W-:Y:S01]  /*5430*/  ISETP.GT.U32.AND P4, PT, R2, R162, PT ;  /* 0x000000a20200720c */ /* 0x000fe20003f84070 */
[----:B------:R-:W-:Y:S01]  /*5440*/  IMAD.MOV R15, RZ, RZ, -R8 ;  /* 0x000000ffff0f7224 */ /* 0x000fe200078e0a08 */
[----:B------:R-:W-:Y:S01]  /*5450*/  IABS R8, R34 ;  /* 0x0000002200087213 */ /* 0x000fe20000000000 */
[----:B------:R-:W-:-:S04]  /*5460*/  IMAD.HI.U32 R4, R3, R6, RZ ;  /* 0x0000000603047227 */ /* 0x000fc800078e00ff */
[----:B------:R-:W-:Y:S02]  /*5470*/  IMAD R160, R2, R15, R160 ;  /* 0x0000000f02a07224 */ /* 0x000fe400078e02a0 */
[----:B------:R-:W-:Y:S02]  /*5480*/  IMAD.MOV R15, RZ, RZ, -R4 ;  /* 0x000000ffff0f7224 */ /* 0x000fe400078e0a04 */
[----:B------:R-:W-:Y:S01]  /*5490*/  @!P6 IMAD.MOV R38, RZ, RZ, -R38 ;  /* 0x000000ffff26e224 */ /* 0x000fe200078e0a26 */
[----:B------:R-:W-:Y:S01]  /*54a0*/  ISETP.GE.AND P6, PT, R36, RZ, PT ;  /* 0x000000ff2400720c */ /* 0x000fe20003fc6270 */
[----:B------:R-:W-:Y:S02]  /*54b0*/  IMAD.MOV.U32 R36, RZ, RZ, R13 ;  /* 0x000000ffff247224 */ /* 0x000fe400078e000d */
[----:B------:R-:W-:Y:S02]  /*54c0*/  IMAD R13, R2, R15, R6 ;  /* 0x0000000f020d7224 */ /* 0x000fe400078e0206 */
[----:B------:R-:W-:-:S02]  /*54d0*/  @!P3 IMAD.IADD R11, R11, 0x1, -R2 ;  /* 0x000000010b0bb824 */ /* 0x000fc400078e0a02 */
[----:B------:R-:W-:Y:S01]  /*54e0*/  @!P5 IMAD.MOV R170, RZ, RZ, -R170 ;  /* 0x000000ffffaad224 */ /* 0x000fe200078e0aaa */
[----:B------:R-:W-:Y:S01]  /*54f0*/  ISETP.GE.AND P5, PT, R59, RZ, PT ;  /* 0x000000ff3b00720c */ /* 0x000fe20003fa6270 */
[----:B------:R-:W-:Y:S01]  /*5500*/  @!P1 IMAD.MOV R164, RZ, RZ, -R164 ;  /* 0x000000ffffa49224 */ /* 0x000fe200078e0aa4 */
[----:B------:R-:W-:Y:S01]  /*5510*/  ISETP.GT.U32.AND P1, PT, R2, R160, PT ;  /* 0x000000a00200720c */ /* 0x000fe20003f24070 */
[----:B------:R-:W-:Y:S01]  /*5520*/  @!P4 IMAD.IADD R162, R162, 0x1, -R2 ;  /* 0x00000001a2a2c824 */ /* 0x000fe200078e0a02 */
[C---:B------:R-:W-:Y:S01]  /*5530*/  ISETP.GT.U32.AND P4, PT, R2.reuse, R13, PT ;  /* 0x0000000d0200720c */ /* 0x040fe20003f84070 */
[----:B------:R-:W-:Y:S01]  /*5540*/  IMAD.HI.U32 R4, R3, R158, RZ ;  /* 0x0000009e03047227 */ /* 0x000fe200078e00ff */
[----:B------:R-:W-:-:S03]  /*5550*/  ISETP.GT.U32.AND P3, PT, R2, R11, PT ;  /* 0x0000000b0200720c */ /* 0x000fc60003f64070 */
[----:B------:R-:W-:Y:S02]  /*5560*/  IMAD.MOV R15, RZ, RZ, -R4 ;  /* 0x000000ffff0f7224 */ /* 0x000fe400078e0a04 */
[----:B------:R-:W-:-:S04]  /*5570*/  IMAD.HI.U32 R6, R3, R8, RZ ;  /* 0x0000000803067227 */ /* 0x000fc800078e00ff */
[----:B------:R-:W-:Y:S02]  /*5580*/  IMAD R158, R2, R15, R158 ;  /* 0x0000000f029e7224 */ /* 0x000fe400078e029e */
[----:B------:R-:W-:Y:S01]  /*5590*/  @!P5 IMAD.MOV R36, RZ, RZ, -R36 ;  /* 0x000000ffff24d224 */ /* 0x000fe200078e0a24 */
[----:B------:R-:W-:Y:S01]  /*55a0*/  ISETP.GE.AND P5, PT, R55, RZ, PT ;  /* 0x000000ff3700720c */ /* 0x000fe20003fa6270 */
[--C-:B------:R-:W-:Y:S02]  /*55b0*/  @!P1 IMAD.IADD R160, R160, 0x1, -R2.reuse ;  /* 0x00000001a0a09824 */ /* 0x100fe400078e0a02 */
[----:B------:R-:W-:Y:S01]  /*55c0*/  @!P4 IMAD.IADD R13, R13, 0x1, -R2 ;  /* 0x000000010d0dc824 */ /* 0x000fe200078e0a02 */
[----:B------:R-:W-:Y:S01]  /*55d0*/  ISETP.GE.AND P4, PT, R32, RZ, PT ;  /* 0x000000ff2000720c */ /* 0x000fe20003f86270 */
[----:B------:R-:W-:Y:S01]  /*55e0*/  IMAD.MOV R55, RZ, RZ, -R6 ;  /* 0x000000ffff377224 */ /* 0x000fe200078e0a06 */
[C---:B------:R-:W-:Y:S01]  /*55f0*/  ISETP.GT.U32.AND P1, PT, R2.reuse, R160, PT ;  /* 0x000000a00200720c */ /* 0x040fe20003f24070 */
[----:B------:R-:W-:Y:S01]  /*5600*/  @!P3 IMAD.IADD R11, R11, 0x1, -R2 ;  /* 0x000000010b0bb824 */ /* 0x000fe200078e0a02 */
[C---:B------:R-:W-:Y:S01]  /*5610*/  ISETP.GT.U32.AND P3, PT, R2.reuse, R158, PT ;  /* 0x0000009e0200720c */ /* 0x040fe20003f64070 */
[----:B------:R-:W-:Y:S01]  /*5620*/  @!P0 IMAD.MOV R162, RZ, RZ, -R162 ;  /* 0x000000ffffa28224 */ /* 0x000fe200078e0aa2 */
[C---:B------:R-:W-:Y:S01]  /*5630*/  ISETP.GT.U32.AND P0, PT, R2.reuse, R13, PT ;  /* 0x0000000d0200720c */ /* 0x040fe20003f04070 */
[----:B------:R-:W-:-:S02]  /*5640*/  IMAD R15, R2, R55, R8 ;  /* 0x00000037020f7224 */ /* 0x000fc400078e0208 */
[----:B------:R-:W-:Y:S01]  /*5650*/  IMAD.MOV.U32 R8, RZ, RZ, R10 ;  /* 0x000000ffff087224 */ /* 0x000fe200078e000a */
[----:B------:R-:W-:Y:S01]  /*5660*/  IABS R10, R26 ;  /* 0x0000001a000a7213 */ /* 0x000fe20000000000 */
[----:B------:R-:W-:-:S04]  /*5670*/  IMAD.HI.U32 R4, R3, R156, RZ ;  /* 0x0000009c03047227 */ /* 0x000fc800078e00ff */
[----:B------:R-:W-:-:S04]  /*5680*/  IMAD.HI.U32 R6, R3, R8, RZ ;  /* 0x0000000803067227 */ /* 0x000fc800078e00ff */
[----:B------:R-:W-:Y:S02]  /*5690*/  IMAD.MOV R55, RZ, RZ, -R4 ;  /* 0x000000ffff377224 */ /* 0x000fe400078e0a04 */
[----:B------:R-:W-:Y:S02]  /*56a0*/  IMAD.MOV R57, RZ, RZ, -R6 ;  /* 0x000000ffff397224 */ /* 0x000fe400078e0a06 */
[----:B------:R-:W-:Y:S02]  /*56b0*/  IMAD R156, R2, R55, R156 ;  /* 0x00000037029c7224 */ /* 0x000fe400078e029c */
[--C-:B------:R-:W-:Y:S01]  /*56c0*/  @!P3 IMAD.IADD R158, R158, 0x1, -R2.reuse ;  /* 0x000000019e9eb824 */ /* 0x100fe200078e0a02 */
[----:B------:R-:W-:Y:S01]  /*56d0*/  ISETP.GE.AND P3, PT, R34, RZ, PT ;  /* 0x000000ff2200720c */ /* 0x000fe20003f66270 */
[----:B------:R-:W-:Y:S02]  /*56e0*/  IMAD.MOV.U32 R34, RZ, RZ, R11 ;  /* 0x000000ffff227224 */ /* 0x000fe400078e000b */
[----:B------:R-:W-:Y:S01]  /*56f0*/  @!P1 IMAD.IADD R160, R160, 0x1, -R2 ;  /* 0x00000001a0a09824 */ /* 0x000fe200078e0a02 */
[C---:B------:R-:W-:Y:S01]  /*5700*/  ISETP.GT.U32.AND P1, PT, R2.reuse, R15, PT ;  /* 0x0000000f0200720c */ /* 0x040fe20003f24070 */
[----:B------:R-:W-:-:S02]  /*5710*/  IMAD R11, R2, R57, R8 ;  /* 0x00000039020b7224 */ /* 0x000fc400078e0208 */
[----:B------:R-:W-:Y:S01]  /*5720*/  @!P0 IMAD.IADD R13, R13, 0x1, -R2 ;  /* 0x000000010d0d8824 */ /* 0x000fe200078e0a02 */
[C---:B------:R-:W-:Y:S01]  /*5730*/  ISETP.GT.U32.AND P0, PT, R2.reuse, R156, PT ;  /* 0x0000009c0200720c */ /* 0x040fe20003f04070 */
[----:B------:R-:W-:Y:S01]  /*5740*/  @!P6 IMAD.MOV R160, RZ, RZ, -R160 ;  /* 0x000000ffffa0e224 */ /* 0x000fe200078e0aa0 */
[----:B------:R-:W-:Y:S01]  /*5750*/  ISETP.GT.U32.AND P6, PT, R2, R11, PT ;  /* 0x0000000b0200720c */ /* 0x000fe20003fc4070 */
[----:B------:R-:W-:-:S04]  /*5760*/  IMAD.HI.U32 R4, R3, R154, RZ ;  /* 0x0000009a03047227 */ /* 0x000fc800078e00ff */
[----:B------:R-:W-:Y:S01]  /*5770*/  IMAD.MOV R55, RZ, RZ, -R4 ;  /* 0x000000ffff377224 */ /* 0x000fe200078e0a04 */
[----:B------:R-:W-:Y:S01]  /*5780*/  IABS R4, R28 ;  /* 0x0000001c00047213 */ /* 0x000fe20000000000 */
[----:B------:R-:W-:Y:S02]  /*5790*/  IMAD.MOV.U32 R32, RZ, RZ, R13 ;  /* 0x000000ffff207224 */ /* 0x000fe400078e000d */
[----:B------:R-:W-:Y:S01]  /*57a0*/  @!P2 IMAD.MOV R34, RZ, RZ, -R34 ;  /* 0x000000ffff22a224 */ /* 0x000fe200078e0a22 */
[----:B------:R-:W-:Y:S01]  /*57b0*/  ISETP.GT.U32.AND P2, PT, R2, R158, PT ;  /* 0x0000009e0200720c */ /* 0x000fe20003f44070 */
[----:B------:R-:W-:Y:S01]  /*57c0*/  @!P0 IMAD.IADD R156, R156, 0x1, -R2 ;  /* 0x000000019c9c8824 */ /* 0x000fe200078e0a02 */
[----:B------:R-:W-:Y:S01]  /*57d0*/  ISETP.GE.AND P0, PT, R30, RZ, PT ;  /* 0x000000ff1e00720c */ /* 0x000fe20003f06270 */
[----:B------:R-:W-:Y:S02]  /*57e0*/  IMAD.MOV.U32 R13, RZ, RZ, R4 ;  /* 0x000000ffff0d7224 */ /* 0x000fe400078e0004 */
[----:B------:R-:W-:Y:S01]  /*57f0*/  @!P6 IMAD.IADD R11, R11, 0x1, -R2 ;  /* 0x000000010b0be824 */ /* 0x000fe200078e0a02 */
[----:B------:R-:W-:Y:S01]  /*5800*/  ISETP.GT.U32.AND P6, PT, R2, R156, PT ;  /* 0x0000009c0200720c */ /* 0x000fe20003fc4070 */
[----:B------:R-:W-:-:S04]  /*5810*/  IMAD.HI.U32 R4, R3, R13, RZ ;  /* 0x0000000d03047227 */ /* 0x000fc800078e00ff */
[----:B------:R-:W-:Y:S02]  /*5820*/  IMAD.MOV R4, RZ, RZ, -R4 ;  /* 0x000000ffff047224 */ /* 0x000fe400078e0a04 */
[----:B------:R-:W-:Y:S02]  /*5830*/  @!P1 IMAD.IADD R15, R15, 0x1, -R2 ;  /* 0x000000010f0f9824 */ /* 0x000fe400078e0a02 */
[C---:B------:R-:W-:Y:S02]  /*5840*/  IMAD R13, R2.reuse, R4, R13 ;  /* 0x00000004020d7224 */ /* 0x040fe400078e020d */
[C---:B------:R-:W-:Y:S01]  /*5850*/  IMAD R154, R2.reuse, R55, R154 ;  /* 0x00000037029a7224 */ /* 0x040fe200078e029a */
[----:B------:R-:W-:Y:S01]  /*5860*/  ISETP.GT.U32.AND P1, PT, R2, R15, PT ;  /* 0x0000000f0200720c */ /* 0x000fe20003f24070 */
[--C-:B------:R-:W-:Y:S01]  /*5870*/  @!P6 IMAD.IADD R156, R156, 0x1, -R2.reuse ;  /* 0x000000019c9ce824 */ /* 0x100fe200078e0a02 */
[----:B------:R-:W-:Y:S01]  /*5880*/  ISETP.GT.U32.AND P6, PT, R2, R13, PT ;  /* 0x0000000d0200720c */ /* 0x000fe20003fc4070 */
[----:B------:R-:W-:Y:S01]  /*5890*/  @!P2 IMAD.IADD R158, R158, 0x1, -R2 ;  /* 0x000000019e9ea824 */ /* 0x000fe200078e0a02 */
[----:B------:R-:W-:Y:S01]  /*58a0*/  ISETP.GT.U32.AND P2, PT, R2, R154, PT ;  /* 0x0000009a0200720c */ /* 0x000fe20003f44070 */
[----:B------:R-:W-:Y:S01]  /*58b0*/  IMAD.HI.U32 R4, R3, R150, RZ ;  /* 0x0000009603047227 */ /* 0x000fe200078e00ff */
[----:B------:R-:W-:-:S03]  /*58c0*/  IABS R55, R41 ;  /* 0x0000002900377213 */ /* 0x000fc60000000000 */
[----:B------:R-:W-:Y:S01]  /*58d0*/  @!P4 IMAD.MOV R158, RZ, RZ, -R158 ;  /* 0x000000ffff9ec224 */ /* 0x000fe200078e0a9e */
[----:B------:R-:W-:Y:S01]  /*58e0*/  ISETP.GT.U32.AND P4, PT, R2, R11, PT ;  /* 0x0000000b0200720c */ /* 0x000fe20003f84070 */
[----:B------:R-:W-:-:S04]  /*58f0*/  IMAD.HI.U32 R8, R3, R10, RZ ;  /* 0x0000000a03087227 */ /* 0x000fc800078e00ff */
[--C-:B------:R-:W-:Y:S01]  /*5900*/  @!P1 IMAD.IADD R15, R15, 0x1, -R2.reuse ;  /* 0x000000010f0f9824 */ /* 0x100fe200078e0a02 */
[----:B------:R-:W-:Y:S01]  /*5910*/  ISETP.GE.AND P1, PT, R53, RZ, PT ;  /* 0x000000ff3500720c */ /* 0x000fe20003f26270 */
[--C-:B------:R-:W-:Y:S02]  /*5920*/  @!P6 IMAD.IADD R13, R13, 0x1, -R2.reuse ;  /* 0x000000010d0de824 */ /* 0x100fe400078e0a02 */
[----:B------:R-:W-:Y:S02]  /*5930*/  IMAD.MOV.U32 R30, RZ, RZ, R15 ;  /* 0x000000ffff1e7224 */ /* 0x000fe400078e000f */
[----:B------:R-:W-:Y:S01]  /*5940*/  @!P2 IMAD.IADD R154, R154, 0x1, -R2 ;  /* 0x000000019a9aa824 */ /* 0x000fe200078e0a02 */
[----:B------:R-:W-:Y:S01]  /*5950*/  ISETP.GT.U32.AND P6, PT, R2, R13, PT ;  /* 0x0000000d0200720c */ /* 0x000fe20003fc4070 */
[----:B------:R-:W-:Y:S01]  /*5960*/  @!P3 IMAD.MOV R30, RZ, RZ, -R30 ;  /* 0x000000ffff1eb224 */ /* 0x000fe200078e0a1e */
[----:B------:R-:W-:Y:S01]  /*5970*/  ISETP.GE.AND P2, PT, R28, RZ, PT ;  /* 0x000000ff1c00720c */ /* 0x000fe20003f46270 */
[----:B------:R-:W-:Y:S01]  /*5980*/  IMAD.MOV R15, RZ, RZ, -R4 ;  /* 0x000000ffff0f7224 */ /* 0x000fe200078e0a04 */
[----:B------:R-:W-:Y:S01]  /*5990*/  ISETP.GT.U32.AND P3, PT, R2, R154, PT ;  /* 0x0000009a0200720c */ /* 0x000fe20003f64070 */
[----:B------:R-:W-:-:S04]  /*59a0*/  IMAD.HI.U32 R6, R3, R152, RZ ;  /* 0x0000009803067227 */ /* 0x000fc800078e00ff */
[C---:B------:R-:W-:Y:S02]  /*59b0*/  IMAD R150, R2.reuse, R15, R150 ;  /* 0x0000000f02967224 */ /* 0x040fe400078e0296 */
[----:B------:R-:W-:Y:S02]  /*59c0*/  IMAD.MOV R15, RZ, RZ, -R8 ;  /* 0x000000ffff0f7224 */ /* 0x000fe400078e0a08 */
[--C-:B------:R-:W-:Y:S01]  /*59d0*/  @!P4 IMAD.IADD R11, R11, 0x1, -R2.reuse ;  /* 0x000000010b0bc824 */ /* 0x100fe200078e0a02 */
[----:B------:R-:W-:Y:S01]  /*59e0*/  ISETP.GE.AND P4, PT, R47, RZ, PT ;  /* 0x000000ff2f00720c */ /* 0x000fe20003f86270 */
[--C-:B------:R-:W-:Y:S01]  /*59f0*/  @!P6 IMAD.IADD R13, R13, 0x1, -R2.reuse ;  /* 0x000000010d0de824 */ /* 0x100fe200078e0a02 */
[----:B------:R-:W-:Y:S01]  /*5a00*/  ISETP.GT.U32.AND P6, PT, R2, R150, PT ;  /* 0x000000960200720c */ /* 0x000fe20003fc4070 */
[----:B------:R-:W-:Y:S01]  /*5a10*/  @!P3 IMAD.IADD R154, R154, 0x1, -R2 ;  /* 0x000000019a9ab824 */ /* 0x000fe200078e0a02 */
[----:B------:R-:W-:Y:S01]  /*5a20*/  ISETP.GE.AND P3, PT, R49, RZ, PT ;  /* 0x000000ff3100720c */ /* 0x000fe20003f66270 */
[----:B------:R-:W-:-:S02]  /*5a30*/  IMAD.MOV R47, RZ, RZ, -R6 ;  /* 0x000000ffff2f7224 */ /* 0x000fc400078e0a06 */
[----:B------:R-:W-:Y:S02]  /*5a40*/  IMAD R15, R2, R15, R10 ;  /* 0x0000000f020f7224 */ /* 0x000fe400078e020a */
[----:B------:R-:W-:-:S04]  /*5a50*/  IMAD.HI.U32 R6, R3, R18, RZ ;  /* 0x0000001203067227 */ /* 0x000fc800078e00ff */
[----:B------:R-:W-:Y:S01]  /*5a60*/  @!P5 IMAD.MOV R32, RZ, RZ, -R32 ;  /* 0x000000ffff20d224 */ /* 0x000fe200078e0a20 */
[----:B------:R-:W-:Y:S01]  /*5a70*/  ISETP.GE.AND P5, PT, R51, RZ, PT ;  /* 0x000000ff3300720c */ /* 0x000fe20003fa6270 */
[----:B------:R-:W-:Y:S01]  /*5a80*/  @!P0 IMAD.MOV R154, RZ, RZ, -R154 ;  /* 0x000000ffff9a8224 */ /* 0x000fe200078e0a9a */
[----:B------:R-:W-:Y:S01]  /*5a90*/  ISETP.GT.U32.AND P0, PT, R2, R15, PT ;  /* 0x0000000f0200720c */ /* 0x000fe20003f04070 */
[----:B------:R-:W-:Y:S02]  /*5aa0*/  IMAD.MOV R49, RZ, RZ, -R6 ;  /* 0x000000ffff317224 */ /* 0x000fe400078e0a06 */
[----:B------:R-:W-:-:S04]  /*5ab0*/  IMAD.HI.U32 R6, R3, R14, RZ ;  /* 0x0000000e03067227 */ /* 0x000fc800078e00ff */
[----:B------:R-:W-:Y:S01]  /*5ac0*/  IMAD R152, R2, R47, R152 ;  /* 0x0000002f02987224 */ /* 0x000fe200078e0298 */
[----:B------:R-:W-:Y:S01]  /*5ad0*/  IABS R47, R16 ;  /* 0x00000010002f7213 */ /* 0x000fe20000000000 */
[----:B------:R-:W-:Y:S02]  /*5ae0*/  IMAD.MOV R51, RZ, RZ, -R6 ;  /* 0x000000ffff337224 */ /* 0x000fe400078e0a06 */
[----:B------:R-:W-:Y:S01]  /*5af0*/  @!P6 IMAD.IADD R150, R150, 0x1, -R2 ;  /* 0x000000019696e824 */ /* 0x000fe200078e0a02 */
[C---:B------:R-:W-:Y:S01]  /*5b00*/  ISETP.GT.U32.AND P6, PT, R2.reuse, R152, PT ;  /* 0x000000980200720c */ /* 0x040fe20003fc4070 */
[----:B------:R-:W-:Y:S01]  /*5b10*/  IMAD R14, R2, R51, R14 ;  /* 0x00000033020e7224 */ /* 0x000fe200078e020e */
[----:B------:R-:W-:Y:S01]  /*5b20*/  IABS R51, R37 ;  /* 0x0000002500337213 */ /* 0x000fe20000000000 */
[----:B------:R-:W-:Y:S02]  /*5b30*/  IMAD.MOV.U32 R28, RZ, RZ, R11 ;  /* 0x000000ffff1c7224 */ /* 0x000fe400078e000b */
[----:B------:R-:W-:Y:S01]  /*5b40*/  @!P5 IMAD.MOV R156, RZ, RZ, -R156 ;  /* 0x000000ffff9cd224 */ /* 0x000fe200078e0a9c */
[----:B------:R-:W-:Y:S01]  /*5b50*/  ISETP.GE.AND P5, PT, R26, RZ, PT ;  /* 0x000000ff1a00720c */ /* 0x000fe20003fa6270 */
[----:B------:R-:W-:Y:S01]  /*5b60*/  IMAD.HI.U32 R4, R3, R47, RZ ;  /* 0x0000002f03047227 */ /* 0x000fe200078e00ff */
[----:B------:R-:W-:-:S03]  /*5b70*/  IABS R26, R39 ;  /* 0x00000027001a7213 */ /* 0x000fc60000000000 */
[----:B------:R-:W-:Y:S01]  /*5b80*/  @!P1 IMAD.MOV R28, RZ, RZ, -R28 ;  /* 0x000000ffff1c9224 */ /* 0x000fe200078e0a1c */
[C---:B------:R-:W-:Y:S01]  /*5b90*/  ISETP.GT.U32.AND P1, PT, R2.reuse, R150, PT ;  /* 0x000000960200720c */ /* 0x040fe20003f24070 */
[----:B------:R-:W-:Y:S01]  /*5ba0*/  @!P0 IMAD.IADD R15, R15, 0x1, -R2 ;  /* 0x000000010f0f8824 */ /* 0x000fe200078e0a02 */
[----:B------:R-:W-:Y:S01]  /*5bb0*/  ISETP.GT.U32.AND P0, PT, R2, R14, PT ;  /* 0x0000000e0200720c */ /* 0x000fe20003f04070 */
[----:B------:R-:W-:Y:S02]  /*5bc0*/  IMAD.MOV R10, RZ, RZ, -R4 ;  /* 0x000000ffff0a7224 */ /* 0x000fe400078e0a04 */
[----:B------:R-:W-:-:S04]  /*5bd0*/  IMAD.HI.U32 R4, R3, R12, RZ ;  /* 0x0000000c03047227 */ /* 0x000fc800078e00ff */
[----:B------:R-:W-:-:S04]  /*5be0*/  IMAD.HI.U32 R8, R3, R26, RZ ;  /* 0x0000001a03087227 */ /* 0x000fc800078e00ff */
[----:B------:R-:W-:Y:S02]  /*5bf0*/  IMAD R18, R2, R49, R18 ;  /* 0x0000003102127224 */ /* 0x000fe400078e0212 */
[----:B------:R-:W-:Y:S02]  /*5c00*/  IMAD.MOV R49, RZ, RZ, -R4 ;  /* 0x000000ffff317224 */ /* 0x000fe400078e0a04 */
[----:B------:R-:W-:Y:S02]  /*5c10*/  IMAD.MOV R53, RZ, RZ, -R8 ;  /* 0x000000ffff357224 */ /* 0x000fe400078e0a08 */
[----:B------:R-:W-:Y:S02]  /*5c20*/  @!P6 IMAD.IADD R152, R152, 0x1, -R2 ;  /* 0x000000019898e824 */ /* 0x000fe400078e0a02 */
[C---:B------:R-:W-:Y:S01]  /*5c30*/  IMAD R47, R2.reuse, R10, R47 ;  /* 0x0000000a022f7224 */ /* 0x040fe200078e022f */
[----:B------:R-:W-:Y:S01]  /*5c40*/  IABS R10, R35 ;  /* 0x00000023000a7213 */ /* 0x000fe20000000000 */
[C---:B------:R-:W-:Y:S01]  /*5c50*/  IMAD R49, R2.reuse, R49, R12 ;  /* 0x0000003102317224 */ /* 0x040fe200078e020c */
[C---:B------:R-:W-:Y:S01]  /*5c60*/  ISETP.GT.U32.AND P6, PT, R2.reuse, R152, PT ;  /* 0x000000980200720c */ /* 0x040fe20003fc4070 */
[----:B------:R-:W-:Y:S01]  /*5c70*/  IMAD R12, R2, R53, R26 ;  /* 0x00000035020c7224 */ /* 0x000fe200078e021a */
[----:B------:R-:W-:Y:S01]  /*5c80*/  IABS R53, R43 ;  /* 0x0000002b00357213 */ /* 0x000fe20000000000 */
[--C-:B------:R-:W-:Y:S01]  /*5c90*/  @!P1 IMAD.IADD R150, R150, 0x1, -R2.reuse ;  /* 0x0000000196969824 */ /* 0x100fe200078e0a02 */
[----:B------:R-:W-:Y:S01]  /*5ca0*/  ISETP.GT.U32.AND P1, PT, R2, R18, PT ;  /* 0x000000120200720c */ /* 0x000fe20003f24070 */
[----:B------:R-:W-:-:S02]  /*5cb0*/  @!P0 IMAD.IADD R14, R14, 0x1, -R2 ;  /* 0x000000010e0e8824 */ /* 0x000fc400078e0a02 */
[----:B------:R-:W-:Y:S02]  /*5cc0*/  IMAD.MOV.U32 R26, RZ, RZ, R13 ;  /* 0x000000ffff1a7224 */ /* 0x000fe400078e000d */
[----:B------:R-:W-:-:S04]  /*5cd0*/  IMAD.HI.U32 R4, R3, R10, RZ ;  /* 0x0000000a03047227 */ /* 0x000fc800078e00ff */
[----:B------:R-:W-:-:S04]  /*5ce0*/  IMAD.HI.U32 R6, R3, R51, RZ ;  /* 0x0000003303067227 */ /* 0x000fc800078e00ff */
[----:B------:R-:W-:Y:S01]  /*5cf0*/  @!P4 IMAD.MOV R150, RZ, RZ, -R150 ;  /* 0x000000ffff96c224 */ /* 0x000fe200078e0a96 */
[----:B------:R-:W-:Y:S01]  /*5d00*/  ISETP.GT.U32.AND P4, PT, R2, R14, PT ;  /* 0x0000000e0200720c */ /* 0x000fe20003f84070 */
[----:B------:R-:W-:-:S04]  /*5d10*/  IMAD.HI.U32 R8, R3, R53, RZ ;  /* 0x0000003503087227 */ /* 0x000fc800078e00ff */
[----:B------:R-:W-:Y:S01]  /*5d20*/  @!P2 IMAD.MOV R26, RZ, RZ, -R26 ;  /* 0x000000ffff1aa224 */ /* 0x000fe200078e0a1a */
[----:B------:R-:W-:Y:S01]  /*5d30*/  ISETP.GT.U32.AND P2, PT, R2, R47, PT ;  /* 0x0000002f0200720c */ /* 0x000fe20003f44070 */
[----:B------:R-:W-:-:S04]  /*5d40*/  IMAD.HI.U32 R11, R3, R55, RZ ;  /* 0x00000037030b7227 */ /* 0x000fc800078e00ff */
[----:B------:R-:W-:Y:S02]  /*5d50*/  IMAD.MOV R13, RZ, RZ, -R4 ;  /* 0x000000ffff0d7224 */ /* 0x000fe400078e0a04 */
[----:B------:R-:W-:Y:S02]  /*5d60*/  IMAD.MOV R6, RZ, RZ, -R6 ;  /* 0x000000ffff067224 */ /* 0x000fe400078e0a06 */
[----:B------:R-:W-:Y:S02]  /*5d70*/  IMAD.MOV R4, RZ, RZ, -R8 ;  /* 0x000000ffff047224 */ /* 0x000fe400078e0a08 */
[----:B------:R-:W-:Y:S02]  /*5d80*/  IMAD.MOV R11, RZ, RZ, -R11 ;  /* 0x000000ffff0b7224 */ /* 0x000fe400078e0a0b */
[----:B------:R-:W-:Y:S02]  /*5d90*/  IMAD R8, R2, R6, R51 ;  /* 0x0000000602087224 */ /* 0x000fe400078e0233 */
[----:B------:R-:W-:Y:S01]  /*5da0*/  @!P6 IMAD.IADD R152, R152, 0x1, -R2 ;  /* 0x000000019898e824 */ /* 0x000fe200078e0a02 */
[C---:B------:R-:W-:Y:S01]  /*5db0*/  ISETP.GT.U32.AND P6, PT, R2.reuse, R49, PT ;  /* 0x000000310200720c */ /* 0x040fe20003fc4070 */
[----:B------:R-:W-:-:S02]  /*5dc0*/  IMAD R6, R2, R4, R53 ;  /* 0x0000000402067224 */ /* 0x000fc400078e0235 */
[----:B------:R-:W-:Y:S02]  /*5dd0*/  IMAD R4, R2, R11, R55 ;  /* 0x0000000b02047224 */ /* 0x000fe400078e0237 */
[--C-:B------:R-:W-:Y:S02]  /*5de0*/  @!P4 IMAD.IADD R14, R14, 0x1, -R2.reuse ;  /* 0x000000010e0ec824 */ /* 0x100fe400078e0a02 */
[----:B------:R-:W-:Y:S01]  /*5df0*/  @!P2 IMAD.IADD R47, R47, 0x1, -R2 ;  /* 0x000000012f2fa824 */ /* 0x000fe200078e0a02 */
[C---:B------:R-:W-:Y:S01]  /*5e00*/  ISETP.GT.U32.AND P4, PT, R2.reuse, R4, PT ;  /* 0x000000040200720c */ /* 0x040fe20003f84070 */
[----:B------:R-:W-:Y:S01]  /*5e10*/  IMAD.HI.U32 R11, R3, R142, RZ ;  /* 0x0000008e030b7227 */ /* 0x000fe200078e00ff */
[----:B------:R-:W-:-:S03]  /*5e20*/  ISETP.GT.U32.AND P2, PT, R2, R15, PT ;  /* 0x0000000f0200720c */ /* 0x000fc60003f44070 */
[--C-:B------:R-:W-:Y:S01]  /*5e30*/  @!P1 IMAD.IADD R18, R18, 0x1, -R2.reuse ;  /* 0x0000000112129824 */ /* 0x100fe200078e0a02 */
[C---:B------:R-:W-:Y:S01]  /*5e40*/  ISETP.GT.U32.AND P1, PT, R2.reuse, R47, PT ;  /* 0x0000002f0200720c */ /* 0x040fe20003f24070 */
[----:B------:R-:W-:Y:S02]  /*5e50*/  IMAD.MOV R11, RZ, RZ, -R11 ;  /* 0x000000ffff0b7224 */ /* 0x000fe400078e0a0b */
[----:B------:R-:W-:Y:S01]  /*5e60*/  @!P6 IMAD.IADD R49, R49, 0x1, -R2 ;  /* 0x000000013131e824 */ /* 0x000fe200078e0a02 */
[C---:B------:R-:W-:Y:S01]  /*5e70*/  ISETP.GT.U32.AND P6, PT, R2.reuse, R18, PT ;  /* 0x000000120200720c */ /* 0x040fe20003fc4070 */
[----:B------:R-:W-:Y:S02]  /*5e80*/  IMAD R142, R2, R11, R142 ;  /* 0x0000000b028e7224 */ /* 0x000fe400078e028e */
[----:B------:R-:W-:Y:S01]  /*5e90*/  @!P4 IMAD.IADD R4, R4, 0x1, -R2 ;  /* 0x000000010404c824 */ /* 0x000fe200078e0a02 */
[C---:B------:R-:W-:Y:S01]  /*5ea0*/  ISETP.GT.U32.AND P0, PT, R2.reuse, R49, PT ;  /* 0x000000310200720c */ /* 0x040fe20003f04070 */
[C---:B------:R-:W-:Y:S01]  /*5eb0*/  IMAD R10, R2.reuse, R13, R10 ;  /* 0x0000000d020a7224 */ /* 0x040fe200078e020a */
[C---:B------:R-:W-:Y:S01]  /*5ec0*/  ISETP.GT.U32.AND P4, PT, R2.reuse, R142, PT ;  /* 0x0000008e0200720c */ /* 0x040fe20003f84070 */
[----:B------:R-:W-:Y:S01]  /*5ed0*/  @!P2 IMAD.IADD R15, R15, 0x1, -R2 ;  /* 0x000000010f0fa824 */ /* 0x000fe200078e0a02 */
[----:B------:R-:W-:Y:S01]  /*5ee0*/  ISETP.GT.U32.AND P2, PT, R2, R12, PT ;  /* 0x0000000c0200720c */ /* 0x000fe20003f44070 */
[----:B------:R-:W-:-:S04]  /*5ef0*/  IMAD.HI.U32 R13, R3, R144, RZ ;  /* 0x00000090030d7227 */ /* 0x000fc800078e00ff */
[--C-:B------:R-:W-:Y:S01]  /*5f00*/  @!P1 IMAD.IADD R47, R47, 0x1, -R2.reuse ;  /* 0x000000012f2f9824 */ /* 0x100fe200078e0a02 */
[----:B------:R-:W-:Y:S01]  /*5f10*/  ISETP.GT.U32.AND P1, PT, R2, R10, PT ;  /* 0x0000000a0200720c */ /* 0x000fe20003f24070 */
[----:B------:R-:W-:Y:S02]  /*5f20*/  IMAD.MOV R13, RZ, RZ, -R13 ;  /* 0x000000ffff0d7224 */ /* 0x000fe400078e0a0d */
[----:B------:R-:W-:Y:S01]  /*5f30*/  @!P6 IMAD.IADD R18, R18, 0x1, -R2 ;  /* 0x000000011212e824 */ /* 0x000fe200078e0a02 */
[C---:B------:R-:W-:Y:S01]  /*5f40*/  ISETP.GT.U32.AND P6, PT, R2.reuse, R8, PT ;  /* 0x000000080200720c */ /* 0x040fe20003fc4070 */
[C---:B------:R-:W-:Y:S02]  /*5f50*/  IMAD R144, R2.reuse, R13, R144 ;  /* 0x0000000d02907224 */ /* 0x040fe400078e0290 */
        /* <DEDUP_REMOVED lines=8> */
[----:B------:R-:W-:-:S04]  /*5fe0*/  IMAD.HI.U32 R20, R3, R138, RZ ;  /* 0x0000008a03147227 */ /* 0x000fc800078e00ff */
[----:B------:R-:W-:Y:S02]  /*5ff0*/  IMAD.MOV R51, RZ, RZ, -R20 ;  /* 0x000000ffff337224 */ /* 0x000fe400078e0a14 */
[--C-:B------:R-:W-:Y:S01]  /*6000*/  @!P6 IMAD.IADD R8, R8, 0x1, -R2.reuse ;  /* 0x000000010808e824 */ /* 0x100fe200078e0a02 */
[----:B------:R-:W-:Y:S01]  /*6010*/  ISETP.GE.AND P6, PT, R22, RZ, PT ;  /* 0x000000ff1600720c */ /* 0x000fe20003fc6270 */
[----:B------:R-:W-:Y:S02]  /*6020*/  IMAD.MOV.U32 R20, RZ, RZ, R47 ;  /* 0x000000ffff147224 */ /* 0x000fe400078e002f */
[----:B------:R-:W-:Y:S01]  /*6030*/  @!P0 IMAD.IADD R6, R6, 0x1, -R2 ;  /* 0x0000000106068824 */ /* 0x000fe200078e0a02 */
[----:B------:R-:W-:Y:S01]  /*6040*/  ISETP.GE.AND P0, PT, R45, RZ, PT ;  /* 0x000000ff2d00720c */ /* 0x000fe20003f06270 */
[----:B------:R-:W-:Y:S01]  /*6050*/  @!P3 IMAD.MOV R152, RZ, RZ, -R152 ;  /* 0x000000ffff98b224 */ /* 0x000fe200078e0a98 */
[----:B------:R-:W-:Y:S01]  /*6060*/  ISETP.GT.U32.AND P3, PT, R2, R12, PT ;  /* 0x0000000c0200720c */ /* 0x000fe20003f64070 */
[----:B------:R-:W-:Y:S01]  /*6070*/  @!P4 IMAD.IADD R144, R144, 0x1, -R2 ;  /* 0x000000019090c824 */ /* 0x000fe200078e0a02 */
[----:B------:R-:W-:Y:S01]  /*6080*/  ISETP.GT.U32.AND P4, PT, R2, R10, PT ;  /* 0x0000000a0200720c */ /* 0x000fe20003f84070 */
[----:B------:R-:W-:-:S04]  /*6090*/  IMAD.HI.U32 R11, R3, R148, RZ ;  /* 0x00000094030b7227 */ /* 0x000fc800078e00ff */
[----:B------:R-:W-:-:S04]  /*60a0*/  IMAD.HI.U32 R13, R3, R146, RZ ;  /* 0x00000092030d7227 */ /* 0x000fc800078e00ff */
[----:B------:R-:W-:Y:S01]  /*60b0*/  @!P2 IMAD.MOV R20, RZ, RZ, -R20 ;  /* 0x000000ffff14a224 */ /* 0x000fe200078e0a14 */
[----:B------:R-:W-:Y:S01]  /*60c0*/  ISETP.GT.U32.AND P2, PT, R2, R8, PT ;  /* 0x000000080200720c */ /* 0x000fe20003f44070 */
[----:B------:R-:W-:-:S04]  /*60d0*/  IMAD.HI.U32 R16, R3, R140, RZ ;  /* 0x0000008c03107227 */ /* 0x000fc800078e00ff */
[----:B------:R-:W-:Y:S02]  /*60e0*/  IMAD.MOV R11, RZ, RZ, -R11 ;  /* 0x000000ffff0b7224 */ /* 0x000fe400078e0a0b */
[----:B------:R-:W-:Y:S02]  /*60f0*/  IMAD.MOV R13, RZ, RZ, -R13 ;  /* 0x000000ffff0d7224 */ /* 0x000fe400078e0a0d */
[----:B------:R-:W-:Y:S02]  /*6100*/  IMAD.MOV.U32 R22, RZ, RZ, R15 ;  /* 0x000000ffff167224 */ /* 0x000fe400078e000f */
[----:B------:R-:W-:Y:S02]  /*6110*/  IMAD.MOV R45, RZ, RZ, -R16 ;  /* 0x000000ffff2d7224 */ /* 0x000fe400078e0a10 */
[C---:B------:R-:W-:Y:S02]  /*6120*/  IMAD R148, R2.reuse, R11, R148 ;  /* 0x0000000b02947224 */ /* 0x040fe400078e0294 */
[----:B------:R-:W-:-:S02]  /*6130*/  IMAD R146, R2, R13, R146 ;  /* 0x0000000d02927224 */ /* 0x000fc400078e0292 */
[----:B------:R-:W-:Y:S01]  /*6140*/  @!P5 IMAD.MOV R22, RZ, RZ, -R22 ;  /* 0x000000ffff16d224 */ /* 0x000fe200078e0a16 */
[C---:B------:R-:W-:Y:S01]  /*6150*/  ISETP.GT.U32.AND P5, PT, R2.reuse, R4, PT ;  /* 0x000000040200720c */ /* 0x040fe20003fa4070 */
[----:B------:R-:W-:Y:S02]  /*6160*/  IMAD.MOV.U32 R16, RZ, RZ, R49 ;  /* 0x000000ffff107224 */ /* 0x000fe400078e0031 */
[----:B------:R-:W-:Y:S01]  /*6170*/  @!P1 IMAD.MOV R18, RZ, RZ, -R18 ;  /* 0x000000ffff129224 */ /* 0x000fe200078e0a12 */
[----:B------:R-:W-:Y:S01]  /*6180*/  ISETP.GT.U32.AND P1, PT, R2, R6, PT ;  /* 0x000000060200720c */ /* 0x000fe20003f24070 */
[----:B------:R-:W-:-:S04]  /*6190*/  IMAD.HI.U32 R3, R3, R136, RZ ;  /* 0x0000008803037227 */ /* 0x000fc800078e00ff */
[C---:B------:R-:W-:Y:S02]  /*61a0*/  IMAD R140, R2.reuse, R45, R140 ;  /* 0x0000002d028c7224 */ /* 0x040fe400078e028c */
[----:B------:R-:W-:Y:S01]  /*61b0*/  @!P0 IMAD.MOV R14, RZ, RZ, -R14 ;  /* 0x000000ffff0e8224 */ /* 0x000fe200078e0a0e */
[----:B------:R-:W-:Y:S01]  /*61c0*/  ISETP.GT.U32.AND P0, PT, R2, R142, PT ;  /* 0x0000008e0200720c */ /* 0x000fe20003f04070 */
[----:B------:R-:W-:Y:S01]  /*61d0*/  @!P3 IMAD.IADD R12, R12, 0x1, -R2 ;  /* 0x000000010c0cb824 */ /* 0x000fe200078e0a02 */
[C---:B------:R-:W-:Y:S01]  /*61e0*/  ISETP.GT.U32.AND P3, PT, R2.reuse, R148, PT ;  /* 0x000000940200720c */ /* 0x040fe20003f64070 */
[----:B------:R-:W-:Y:S01]  /*61f0*/  @!P6 IMAD.MOV R16, RZ, RZ, -R16 ;  /* 0x000000ffff10e224 */ /* 0x000fe200078e0a10 */
[----:B------:R-:W-:Y:S01]  /*6200*/  ISETP.GT.U32.AND P6, PT, R2, R144, PT ;  /* 0x000000900200720c */ /* 0x000fe20003fc4070 */
[----:B------:R-:W-:Y:S01]  /*6210*/  @!P4 IMAD.IADD R10, R10, 0x1, -R2 ;  /* 0x000000010a0ac824 */ /* 0x000fe200078e0a02 */
[----:B------:R-:W-:Y:S01]  /*6220*/  ISETP.GT.U32.AND P4, PT, R2, R146, PT ;  /* 0x000000920200720c */ /* 0x000fe20003f84070 */
[----:B------:R-:W-:-:S02]  /*6230*/  IMAD.MOV R3, RZ, RZ, -R3 ;  /* 0x000000ffff037224 */ /* 0x000fc400078e0a03 */
[----:B------:R-:W-:Y:S01]  /*6240*/  @!P2 IMAD.IADD R8, R8, 0x1, -R2 ;  /* 0x000000010808a824 */ /* 0x000fe200078e0a02 */
[C---:B------:R-:W-:Y:S01]  /*6250*/  ISETP.GT.U32.AND P2, PT, R2.reuse, R140, PT ;  /* 0x0000008c0200720c */ /* 0x040fe20003f44070 */
[C---:B------:R-:W-:Y:S02]  /*6260*/  IMAD R138, R2.reuse, R51, R138 ;  /* 0x00000033028a7224 */ /* 0x040fe400078e028a */
[----:B------:R-:W-:Y:S01]  /*6270*/  IMAD R136, R2, R3, R136 ;  /* 0x0000000302887224 */ /* 0x000fe200078e0288 */
[----:B------:R-:W-:Y:S01]  /*6280*/  SHF.R.S32.HI R3, RZ, 0x1f, R21 ;  /* 0x0000001fff037819 */ /* 0x000fe20000011415 */
[--C-:B------:R-:W-:Y:S01]  /*6290*/  @!P1 IMAD.IADD R6, R6, 0x1, -R2.reuse ;  /* 0x0000000106069824 */ /* 0x100fe200078e0a02 */
[----:B------:R-:W-:Y:S01]  /*62a0*/  ISETP.GT.U32.AND P1, PT, R2, R138, PT ;  /* 0x0000008a0200720c */ /* 0x000fe20003f24070 */
[--C-:B------:R-:W-:Y:S01]  /*62b0*/  @!P5 IMAD.IADD R4, R4, 0x1, -R2.reuse ;  /* 0x000000010404d824 */ /* 0x100fe200078e0a02 */
[----:B------:R-:W-:Y:S01]  /*62c0*/  ISETP.GT.U32.AND P5, PT, R2, R136, PT ;  /* 0x000000880200720c */ /* 0x000fe20003fa4070 */
[--C-:B------:R-:W-:Y:S01]  /*62d0*/  @!P0 IMAD.IADD R142, R142, 0x1, -R2.reuse ;  /* 0x000000018e8e8824 */ /* 0x100fe200078e0a02 */
[----:B------:R-:W-:Y:S01]  /*62e0*/  ISETP.GE.AND P0, PT, R39, RZ, PT ;  /* 0x000000ff2700720c */ /* 0x000fe20003f06270 */
        /* <DEDUP_REMOVED lines=10> */
[----:B------:R-:W-:Y:S01]  /*6390*/  @!P5 IMAD.IADD R136, R136, 0x1, -R2 ;  /* 0x000000018888d824 */ /* 0x000fe200078e0a02 */
[C---:B------:R-:W-:Y:S01]  /*63a0*/  ISETP.GT.U32.AND P5, PT, R2.reuse, R146, PT ;  /* 0x000000920200720c */ /* 0x040fe20003fa4070 */
[----:B------:R-:W-:Y:S01]  /*63b0*/  @!P0 IMAD.MOV R12, RZ, RZ, -R12 ;  /* 0x000000ffff0c8224 */ /* 0x000fe200078e0a0c */
[C---:B------:R-:W-:Y:S01]  /*63c0*/  ISETP.GT.U32.AND P0, PT, R2.reuse, R148, PT ;  /* 0x000000940200720c */ /* 0x040fe20003f04070 */
[----:B------:R-:W-:Y:S01]  /*63d0*/  @!P3 IMAD.MOV R8, RZ, RZ, -R8 ;  /* 0x000000ffff08b224 */ /* 0x000fe200078e0a08 */
[C---:B------:R-:W-:Y:S01]  /*63e0*/  ISETP.GT.U32.AND P3, PT, R2.reuse, R140, PT ;  /* 0x0000008c0200720c */ /* 0x040fe20003f64070 */
[----:B------:R-:W-:Y:S01]  /*63f0*/  @!P6 IMAD.MOV R10, RZ, RZ, -R10 ;  /* 0x000000ffff0ae224 */ /* 0x000fe200078e0a0a */
[C---:B------:R-:W-:Y:S01]  /*6400*/  ISETP.GT.U32.AND P6, PT, R2.reuse, R136, PT ;  /* 0x000000880200720c */ /* 0x040fe20003fc4070 */
[----:B------:R-:W-:Y:S01]  /*6410*/  @!P4 IMAD.MOV R6, RZ, RZ, -R6 ;  /* 0x000000ffff06c224 */ /* 0x000fe200078e0a06 */
[----:B------:R-:W-:Y:S01]  /*6420*/  ISETP.GT.U32.AND P4, PT, R2, R138, PT ;  /* 0x0000008a0200720c */ /* 0x000fe20003f84070 */
[----:B------:R-:W-:Y:S01]  /*6430*/  @!P2 IMAD.MOV R4, RZ, RZ, -R4 ;  /* 0x000000ffff04a224 */ /* 0x000fe200078e0a04 */
[----:B------:R-:W-:Y:S01]  /*6440*/  ISETP.GE.AND P2, PT, R17, RZ, PT ;  /* 0x000000ff1100720c */ /* 0x000fe20003f46270 */
[----:B------:R-:W-:Y:S01]  /*6450*/  @!P1 IMAD.MOV R142, RZ, RZ, -R142 ;  /* 0x000000ffff8e9224 */ /* 0x000fe200078e0a8e */
        /* <DEDUP_REMOVED lines=8> */
[----:B------:R-:W-:Y:S01]  /*64e0*/  LEA.HI R21, R3, R21, RZ, 0x7 ;  /* 0x0000001503157211 */ /* 0x000fe200078f38ff */
[----:B------:R-:W-:Y:S01]  /*64f0*/  @!P4 IMAD.IADD R138, R138, 0x1, -R2 ;  /* 0x000000018a8ac824 */ /* 0x000fe200078e0a02 */
[----:B------:R-:W-:Y:S01]  /*6500*/  ISETP.GE.AND P4, PT, R31, RZ, PT ;  /* 0x000000ff1f00720c */ /* 0x000fe20003f86270 */
[----:B------:R-:W-:Y:S01]  /*6510*/  IMAD R2, R231, UR9, RZ ;  /* 0x00000009e7027c24 */ /* 0x000fe2000f8e02ff */
[----:B------:R-:W-:Y:S01]  /*6520*/  SHF.R.S32.HI R21, RZ, 0x7, R21 ;  /* 0x00000007ff157819 */ /* 0x000fe20000011415 */
[----:B------:R-:W-:Y:S01]  /*6530*/  @!P2 IMAD.MOV R144, RZ, RZ, -R144 ;  /* 0x000000ffff90a224 */ /* 0x000fe200078e0a90 */
[----:B------:R-:W-:Y:S01]  /*6540*/  ISETP.NE.AND P2, PT, R19, RZ, PT ;  /* 0x000000ff1300720c */ /* 0x000fe20003f45270 */
[----:B------:R-:W-:Y:S01]  /*6550*/  @!P1 IMAD.MOV R148, RZ, RZ, -R148 ;  /* 0x000000ffff949224 */ /* 0x000fe200078e0a94 */
[----:B------:R-:W-:Y:S01]  /*6560*/  LOP3.LUT R19, RZ, R19, RZ, 0x33, !PT ;  /* 0x00000013ff137212 */ /* 0x000fe200078e33ff */
[----:B------:R-:W-:Y:S01]  /*6570*/  @!P0 IMAD.MOV R146, RZ, RZ, -R146 ;  /* 0x000000ffff928224 */ /* 0x000fe200078e0a92 */
[C---:B------:R-:W-:Y:S01]  /*6580*/  IADD3 R3, P6, R2.reuse, UR4, RZ ;  /* 0x0000000402037c10 */ /* 0x040fe2000ffde0ff */
[----:B------:R-:W-:Y:S01]  /*6590*/  @!P5 IMAD.MOV R140, RZ, RZ, -R140 ;  /* 0x000000ffff8cd224 */ /* 0x000fe200078e0a8c */
[C---:B------:R-:W-:Y:S01]  /*65a0*/  SEL R134, R19.reuse, R134, !P2 ;  /* 0x0000008613867207 */ /* 0x040fe20005000000 */
[----:B------:R-:W-:Y:S01]  /*65b0*/  @!P3 IMAD.MOV R138, RZ, RZ, -R138 ;  /* 0x000000ffff8ab224 */ /* 0x000fe200078e0a8a */
[C---:B------:R-:W-:Y:S01]  /*65c0*/  SEL R133, R19.reuse, R40, !P2 ;  /* 0x0000002813857207 */ /* 0x040fe20005000000 */
[----:B------:R-:W-:Y:S01]  /*65d0*/  @!P4 IMAD.MOV R136, RZ, RZ, -R136 ;  /* 0x000000ffff88c224 */ /* 0x000fe200078e0a88 */
[C---:B------:R-:W-:Y:S01]  /*65e0*/  SEL R132, R19.reuse, R132, !P2 ;  /* 0x0000008413847207 */ /* 0x040fe20005000000 */
[----:B------:R-:W-:Y:S01]  /*65f0*/  ULDC UR4, c[0x0][0x234] ;  /* 0x00008d0000047ab9 */ /* 0x000fe20000000800 */
[----:B------:R-:W-:Y:S01]  /*6600*/  LEA.HI.X.SX32 R2, R2, UR5, 0x1, P6 ;  /* 0x0000000502027c11 */ /* 0x000fe2000b0f0eff */
[----:B------:R-:W-:Y:S01]  /*6610*/  ULDC UR5, c[0x0][0x240] ;  /* 0x0000900000057ab9 */ /* 0x000fe20000000800 */
[C---:B------:R-:W-:Y:S01]  /*6620*/  SEL R131, R19.reuse, R42, !P2 ;  /* 0x0000002a13837207 */ /* 0x040fe20005000000 */
[----:B------:R-:W-:Y:S01]  /*6630*/  IMAD R134, R134, UR5, RZ ;  /* 0x0000000586867c24 */ /* 0x000fe2000f8e02ff */
[----:B------:R-:W-:Y:S01]  /*6640*/  SEL R130, R19, R130, !P2 ;  /* 0x0000008213827207 */ /* 0x000fe20005000000 */
[----:B------:R-:W-:Y:S01]  /*6650*/  IMAD R133, R133, UR5, RZ ;  /* 0x0000000585857c24 */ /* 0x000fe2000f8e02ff */
        /* <DEDUP_REMOVED lines=46> */
[C---:B------:R-:W-:Y:S01]  /*6940*/  SEL R27, R19.reuse, R154, !P2 ;  /* 0x0000009a131b7207 */ /* 0x040fe20005000000 */
[----:B------:R-:W-:Y:S01]  /*6950*/  IMAD R86, R86, UR5, RZ ;  /* 0x0000000556567c24 */ /* 0x000fe2000f8e02ff */
[C---:B------:R-:W-:Y:S01]  /*6960*/  SEL R128, R19.reuse, R128, !P2 ;  /* 0x0000008013807207 */ /* 0x040fe20005000000 */
[----:B------:R-:W-:Y:S01]  /*6970*/  IMAD R84, R84, UR5, RZ ;  /* 0x0000000554547c24 */ /* 0x000fe2000f8e02ff */
[----:B------:R-:W-:Y:S01]  /*6980*/  SEL R126, R19, R126, !P2 ;  /* 0x0000007e137e7207 */ /* 0x000fe20005000000 */
[----:B------:R-:W-:Y:S01]  /*6990*/  IMAD R63, R63, UR5, RZ ;  /* 0x000000053f3f7c24 */ /* 0x000fe2000f8e02ff */
[C---:B------:R-:W-:Y:S01]  /*69a0*/  SEL R124, R19.reuse, R124, !P2 ;  /* 0x0000007c137c7207 */ /* 0x040fe20005000000 */
        /* <DEDUP_REMOVED lines=191> */
[-C--:B------:R-:W-:Y:S01]  /*75a0*/  IADD3 R154, P4, R134, R3.reuse, RZ ;  /* 0x00000003869a7210 */ /* 0x080fe20007f9e0ff */
[----:B------:R-:W-:Y:S01]  /*75b0*/  IMAD R13, R13, UR5, RZ ;  /* 0x000000050d0d7c24 */ /* 0x000fe2000f8e02ff */
[----:B------:R-:W-:Y:S01]  /*75c0*/  SEL R19, R19, R136, !P2 ;  /* 0x0000008813137207 */ /* 0x000fe20005000000 */
[----:B------:R-:W-:Y:S01]  /*75d0*/  IMAD R15, R15, UR5, RZ ;  /* 0x000000050f0f7c24 */ /* 0x000fe2000f8e02ff */
[-C--:B------:R-:W-:Y:S01]  /*75e0*/  IADD3 R153, P3, R133, R3.reuse, RZ ;  /* 0x0000000385997210 */ /* 0x080fe20007f7e0ff */
[----:B------:R0:W-:Y:S01]  /*75f0*/  STL [R1+0x834], R154 ;  /* 0x0008349a01007387 */ /* 0x0001e20000100800 */
[-C--:B------:R-:W-:Y:S01]  /*7600*/  IADD3 R152, P2, R132, R3.reuse, RZ ;  /* 0x0000000384987210 */ /* 0x080fe20007f5e0ff */
[----:B------:R-:W-:Y:S01]  /*7610*/  IMAD R17, R17, UR5, RZ ;  /* 0x0000000511117c24 */ /* 0x000fe2000f8e02ff */
[----:B------:R-:W-:Y:S01]  /*7620*/  USHF.L.U32 UR9, UR9, 0x7, URZ ;  /* 0x0000000709097899 */ /* 0x000fe2000800063f */
[----:B------:R1:W-:Y:S01]  /*7630*/  STL [R1+0x40], R153 ;  /* 0x0000409901007387 */ /* 0x0003e20000100800 */
[----:B------:R-:W-:Y:S01]  /*7640*/  IMAD R19, R19, UR5, RZ ;  /* 0x0000000513137c24 */ /* 0x000fe2000f8e02ff */
[----:B------:R-:W-:Y:S01]  /*7650*/  UMOV UR5, URZ ;  /* 0x0000003f00057c82 */ /* 0x000fe20008000000 */
[----:B------:R-:W-:Y:S01]  /*7660*/  IMAD R5, R5, UR4, RZ ;  /* 0x0000000405057c24 */ /* 0x000fe2000f8e02ff */
[----:B------:R2:W-:Y:S01]  /*7670*/  STL [R1+0x48], R152 ;  /* 0x0000489801007387 */ /* 0x0005e20000100800 */
[----:B------:R-:W-:Y:S01]  /*7680*/  UMOV UR4, URZ ;  /* 0x0000003f00047c82 */ /* 0x000fe20008000000 */
[----:B0-----:R-:W-:-:S02]  /*7690*/  IADD3 R154, P1, R131, R3, RZ ;  /* 0x00000003839a7210 */ /* 0x001fc40007f3e0ff */
[----:B------:R-:W-:Y:S02]  /*76a0*/  CS2R R136, SRZ ;  /* 0x0000000000887805 */ /* 0x000fe4000001ff00 */
[----:B------:R-:W-:Y:S02]  /*76b0*/  CS2R R138, SRZ ;  /* 0x00000000008a7805 */ /* 0x000fe4000001ff00 */
[----:B------:R-:W-:Y:S02]  /*76c0*/  CS2R R140, SRZ ;  /* 0x00000000008c7805 */ /* 0x000fe4000001ff00 */
[----:B-1----:R-:W-:Y:S01]  /*76d0*/  IADD3 R153, P0, R130, R3, RZ ;  /* 0x0000000382997210 */ /* 0x002fe20007f1e0ff */
[----:B------:R0:W-:Y:S01]  /*76e0*/  STL [R1+0x50], R154 ;  /* 0x0000509a01007387 */ /* 0x0001e20000100800 */
[----:B------:R-:W-:Y:S02]  /*76f0*/  CS2R R142, SRZ ;  /* 0x00000000008e7805 */ /* 0x000fe4000001ff00 */
[----:B------:R-:W-:-:S02]  /*7700*/  CS2R R144, SRZ ;  /* 0x0000000000907805 */ /* 0x000fc4000001ff00 */
[-C--:B--2---:R-:W-:Y:S01]  /*7710*/  IADD3 R152, P6, R129, R3.reuse, RZ ;  /* 0x0000000381987210 */ /* 0x084fe20007fde0ff */
[----:B------:R1:W-:Y:S01]  /*7720*/  STL [R1+0x58], R153 ;  /* 0x0000589901007387 */ /* 0x0003e20000100800 */
[----:B------:R-:W-:Y:S02]  /*7730*/  CS2R R146, SRZ ;  /* 0x0000000000927805 */ /* 0x000fe4000001ff00 */
[----:B------:R-:W-:Y:S02]  /*7740*/  CS2R R148, SRZ ;  /* 0x0000000000947805 */ /* 0x000fe4000001ff00 */
[----:B------:R-:W-:Y:S01]  /*7750*/  CS2R R150, SRZ ;  /* 0x0000000000967805 */ /* 0x000fe2000001ff00 */
[----:B------:R2:W-:Y:S01]  /*7760*/  STL [R1+0x60], R152 ;  /* 0x0000609801007387 */ /* 0x0005e20000100800 */
[----:B------:R-:W-:Y:S01]  /*7770*/  USHF.R.S32.HI UR42, URZ, 0x1f, UR9 ;  /* 0x0000001f3f2a7899 */ /* 0x000fe20008011409 */
[----:B0-----:R-:W-:Y:S02]  /*7780*/  IADD3 R154, P5, R128, R3, RZ ;  /* 0x00000003809a7210 */ /* 0x001fe40007fbe0ff */
[----:B-1----:R-:W-:-:S03]  /*7790*/  LEA.HI.X.SX32 R153, R134, R2, 0x1, P4 ;  /* 0x0000000286997211 */ /* 0x002fc600020f0eff */
[----:B------:R0:W-:Y:S01]  /*77a0*/  STL [R1+0x68], R154 ;  /* 0x0000689a01007387 */ /* 0x0001e20000100800 */
[----:B------:R-:W-:Y:S02]  /*77b0*/  CS2R R134, SRZ ;  /* 0x0000000000867805 */ /* 0x000fe4000001ff00 */
[-C--:B--2---:R-:W-:Y:S01]  /*77c0*/  IADD3 R152, P4, R127, R3.reuse, RZ ;  /* 0x000000037f987210 */ /* 0x084fe20007f9e0ff */
[----:B------:R1:W-:Y:S04]  /*77d0*/  STL [R1+0x830], R153 ;  /* 0x0008309901007387 */ /* 0x0003e80000100800 */
[----:B------:R2:W-:Y:S01]  /*77e0*/  STL [R1+0x70], R152 ;  /* 0x0000709801007387 */ /* 0x0005e20000100800 */
[----:B0-----:R-:W-:Y:S02]  /*77f0*/  LEA.HI.X.SX32 R154, R133, R2, 0x1, P3 ;  /* 0x00000002859a7211 */ /* 0x001fe400018f0eff */
[----:B-1----:R-:W-:-:S03]  /*7800*/  IADD3 R153, P3, R126, R3, RZ ;  /* 0x000000037e997210 */ /* 0x002fc60007f7e0ff */
[----:B------:R0:W-:Y:S01]  /*7810*/  STL [R1+0x3c], R154 ;  /* 0x00003c9a01007387 */ /* 0x0001e20000100800 */
[----:B--2---:R-:W-:-:S03]  /*7820*/  LEA.HI.X.SX32 R152, R132, R2, 0x1, P2 ;  /* 0x0000000284987211 */ /* 0x004fc600010f0eff */
[----:B------:R1:W-:Y:S01]  /*7830*/  STL [R1+0x78], R153 ;  /* 0x0000789901007387 */ /* 0x0003e20000100800 */
[----:B------:R-:W-:-:S03]  /*7840*/  CS2R R132, SRZ ;  /* 0x0000000000847805 */ /* 0x000fc6000001ff00 */
[----:B------:R2:W-:Y:S01]  /*7850*/  STL [R1+0x44], R152 ;  /* 0x0000449801007387 */ /* 0x0005e20000100800 */
[----:B0-----:R-:W-:Y:S02]  /*7860*/  IADD3 R154, P2, R125, R3, RZ ;  /* 0x000000037d9a7210 */ /* 0x001fe40007f5e0ff */
[----:B-1----:R-:W-:-:S03]  /*7870*/  LEA.HI.X.SX32 R153, R131, R2, 0x1, P1 ;  /* 0x0000000283997211 */ /* 0x002fc600008f0eff */
[----:B------:R0:W-:Y:S01]  /*7880*/  STL [R1+0x80], R154 ;  /* 0x0000809a01007387 */ /* 0x0001e20000100800 */
[----:B--2---:R-:W-:-:S03]  /*7890*/  IADD3 R152, P1, R124, R3, RZ ;  /* 0x000000037c987210 */ /* 0x004fc60007f3e0ff */
[----:B------:R1:W-:Y:S04]  /*78a0*/  STL [R1+0x4c], R153 ;  /* 0x00004c9901007387 */ /* 0x0003e80000100800 */
[----:B------:R2:W-:Y:S01]  /*78b0*/  STL [R1+0x88], R152 ;  /* 0x0000889801007387 */ /* 0x0005e20000100800 */
[-C--:B0-----:R-:W-:Y:S02]  /*78c0*/  LEA.HI.X.SX32 R154, R130, R2.reuse, 0x1, P0 ;  /* 0x00000002829a7211 */ /* 0x081fe400000f0eff */
[----:B------:R-:W-:Y:S02]  /*78d0*/  CS2R R130, SRZ ;  /* 0x0000000000827805 */ /* 0x000fe4000001ff00 */
[----:B-1----:R-:W-:Y:S01]  /*78e0*/  IADD3 R153, P0, R123, R3, RZ ;  /* 0x000000037b997210 */ /* 0x002fe20007f1e0ff */
[----:B------:R0:W-:Y:S01]  /*78f0*/  STL [R1+0x54], R154 ;  /* 0x0000549a01007387 */ /* 0x0001e20000100800 */
[----:B--2---:R-:W-:-:S03]  /*7900*/  LEA.HI.X.SX32 R152, R129, R2, 0x1, P6 ;  /* 0x0000000281987211 */ /* 0x004fc600030f0eff */
[----:B------:R1:W-:Y:S04]  /*7910*/  STL [R1+0x90], R153 ;  /* 0x0000909901007387 */ /* 0x0003e80000100800 */
[----:B------:R2:W-:Y:S01]  /*7920*/  STL [R1+0x5c], R152 ;  /* 0x00005c9801007387 */ /* 0x0005e20000100800 */
        /* <DEDUP_REMOVED lines=192> */
[----:B--2---:R-:W-:-:S03]  /*8530*/  IADD3 R152, P5, R79, R3, RZ ;  /* 0x000000034f987210 */ /* 0x004fc60007fbe0ff */
[----:B------:R1:W-:Y:S04]  /*8540*/  STL [R1+0x1b4], R153 ;  /* 0x0001b49901007387 */ /* 0x0003e80000100800 */
[----:B------:R2:W-:Y:S01]  /*8550*/  STL [R1+0x1f0], R152 ;  /* 0x0001f09801007387 */ /* 0x0005e20000100800 */
[----:B0-----:R-:W-:Y:S02]  /*8560*/  LEA.HI.X.SX32 R154, R85, R2, 0x1, P4 ;  /* 0x00000002559a7211 */ /* 0x001fe400020f0eff */
[----:B-1----:R-:W-:-:S03]  /*8570*/  IADD3 R153, P4, R78, R3, RZ ;  /* 0x000000034e997210 */ /* 0x002fc60007f9e0ff */
        /* <DEDUP_REMOVED lines=236> */
[-C--:B------:R-:W-:Y:S02]  /*9440*/  LEA.HI.X.SX32 R22, R22, R2.reuse, 0x1, P5 ;  /* 0x0000000216167211 */ /* 0x080fe400028f0eff */
[----:B--2---:R-:W-:Y:S01]  /*9450*/  IADD3 R152, P4, R20, R3, RZ ;  /* 0x0000000314987210 */ /* 0x004fe20007f9e0ff */
[----:B------:R1:W-:Y:S04]  /*9460*/  STL [R1+0x37c], R153 ;  /* 0x00037c9901007387 */ /* 0x0003e80000100800 */
[----:B------:R2:W-:Y:S01]  /*9470*/  STL [R1+0x3b8], R152 ;  /* 0x0003b89801007387 */ /* 0x0005e20000100800 */
[----:B0-----:R-:W-:Y:S02]  /*9480*/  LEA.HI.X.SX32 R154, R28, R2, 0x1, P3 ;  /* 0x000000021c9a7211 */ /* 0x001fe400018f0eff */
[----:B------:R-:W-:-:S02]  /*9490*/  CS2R R28, SRZ ;  /* 0x00000000001c7805 */ /* 0x000fc4000001ff00 */
        /* <DEDUP_REMOVED lines=8> */
[-C--:B------:R-:W-:Y:S02]  /*9520*/  LEA.HI.X.SX32 R16, R16, R2.reuse, 0x1, P2 ;  /* 0x0000000210107211 */ /* 0x080fe400010f0eff */
[----:B------:R-:W-:Y:S02]  /*9530*/  CS2R R26, SRZ ;  /* 0x00000000001a7805 */ /* 0x000fe4000001ff00 */
[----:B--2---:R-:W-:Y:S01]  /*9540*/  IADD3 R152, P1, R14, R3, RZ ;  /* 0x000000030e987210 */ /* 0x004fe20007f3e0ff */
[----:B------:R1:W-:Y:S04]  /*9550*/  STL [R1+0x394], R153 ;  /* 0x0003949901007387 */ /* 0x0003e80000100800 */
[----:B------:R2:W-:Y:S01]  /*9560*/  STL [R1+0x3d0], R152 ;  /* 0x0003d09801007387 */ /* 0x0005e20000100800 */
[----:B0-----:R-:W-:-:S02]  /*9570*/  LEA.HI.X.SX32 R154, R25, R2, 0x1, P0 ;  /* 0x00000002199a7211 */ /* 0x001fc400000f0eff */
[----:B-1----:R-:W-:-:S03]  /*9580*/  IADD3 R153, P0, R12, R3, RZ ;  /* 0x000000030c997210 */ /* 0x002fc60007f1e0ff */
[----:B------:R-:W-:Y:S01]  /*9590*/  STL [R1+0x39c], R154 ;  /* 0x00039c9a01007387 */ /* 0x000fe20000100800 */
[----:B--2---:R-:W-:-:S03]  /*95a0*/  LEA.HI.X.SX32 R152, R23, R2, 0x1, P6 ;  /* 0x0000000217987211 */ /* 0x004fc600030f0eff */
[----:B------:R-:W-:Y:S01]  /*95b0*/  STL [R1+0x3d8], R153 ;  /* 0x0003d89901007387 */ /* 0x000fe20000100800 */
[----:B------:R-:W-:-:S03]  /*95c0*/  IADD3 R23, P6, R10, R3, RZ ;  /* 0x000000030a177210 */ /* 0x000fc60007fde0ff */
[----:B------:R0:W-:Y:S01]  /*95d0*/  STL [R1+0x3a4], R152 ;  /* 0x0003a49801007387 */ /* 0x0001e20000100800 */
[----:B------:R-:W-:-:S03]  /*95e0*/  LEA.HI.X.SX32 R10, R10, R2, 0x1, P6 ;  /* 0x000000020a0a7211 */ /* 0x000fc600030f0eff */
[----:B------:R1:W-:Y:S04]  /*95f0*/  STL [R1+0x3e0], R23 ;  /* 0x0003e01701007387 */ /* 0x0003e80000100800 */
[----:B------:R2:W-:Y:S01]  /*9600*/  STL [R1+0x3ac], R22 ;  /* 0x0003ac1601007387 */ /* 0x0005e20000100800 */
[----:B0-----:R-:W-:Y:S02]  /*9610*/  IADD3 R152, P5, R8, R3, RZ ;  /* 0x0000000308987210 */ /* 0x001fe40007fbe0ff */
[----:B-1----:R-:W-:-:S03]  /*9620*/  LEA.HI.X.SX32 R23, R20, R2, 0x1, P4 ;  /* 0x0000000214177211 */ /* 0x002fc600020f0eff */
[----:B------:R-:W-:Y:S01]  /*9630*/  STL [R1+0x3e8], R152 ;  /* 0x0003e89801007387 */ /* 0x000fe20000100800 */
[----:B------:R-:W-:Y:S02]  /*9640*/  LEA.HI.X.SX32 R20, R18, R2, 0x1, P3 ;  /* 0x0000000212147211 */ /* 0x000fe400018f0eff */
[-C--:B--2---:R-:W-:Y:S01]  /*9650*/  IADD3 R22, P4, R6, R3.reuse, RZ ;  /* 0x0000000306167210 */ /* 0x084fe20007f9e0ff */
[----:B------:R-:W-:Y:S01]  /*9660*/  STL [R1+0x3b4], R23 ;  /* 0x0003b41701007387 */ /* 0x000fe20000100800 */
[----:B------:R-:W-:-:S03]  /*9670*/  IADD3 R18, P3, R4, R3, RZ ;  /* 0x0000000304127210 */ /* 0x000fc60007f7e0ff */
[----:B------:R-:W-:Y:S01]  /*9680*/  STL [R1+0x3f4], R22 ;  /* 0x0003f41601007387 */ /* 0x000fe20000100800 */
[----:B------:R-:W-:-:S03]  /*9690*/  LEA.HI.X.SX32 R4, R4, R2, 0x1, P3 ;  /* 0x0000000204047211 */ /* 0x000fc600018f0eff */
[----:B------:R0:W-:Y:S04]  /*96a0*/  STL [R1+0x3bc], R20 ;  /* 0x0003bc1401007387 */ /* 0x0001e80000100800 */
        /* <DEDUP_REMOVED lines=9> */
[----:B------:R-:W-:Y:S04]  /*9740*/  STL [R1+0x40c], R16 ;  /* 0x00040c1001007387 */ /* 0x000fe80000100800 */
[----:B------:R0:W-:Y:S04]  /*9750*/  STL [R1+0x3d4], R14 ;  /* 0x0003d40e01007387 */ /* 0x0001e80000100800 */
[----:B------:R1:W-:Y:S04]  /*9760*/  STL [R1+0x414], R12 ;  /* 0x0004140c01007387 */ /* 0x0003e80000100800 */
[----:B------:R2:W-:Y:S01]  /*9770*/  STL [R1+0x3dc], R10 ;  /* 0x0003dc0a01007387 */ /* 0x0005e20000100800 */
[----:B0-----:R-:W-:-:S02]  /*9780*/  IADD3 R14, P6, R13, R3, RZ ;  /* 0x000000030d0e7210 */ /* 0x001fc40007fde0ff */
[----:B-1----:R-:W-:-:S03]  /*9790*/  LEA.HI.X.SX32 R12, R8, R2, 0x1, P5 ;  /* 0x00000002080c7211 */ /* 0x002fc600028f0eff */
[----:B------:R-:W-:Y:S01]  /*97a0*/  STL [R1+0x41c], R14 ;  /* 0x00041c0e01007387 */ /* 0x000fe20000100800 */
[-C--:B------:R-:W-:Y:S02]  /*97b0*/  LEA.HI.X.SX32 R8, R6, R2.reuse, 0x1, P4 ;  /* 0x0000000206087211 */ /* 0x080fe400020f0eff */
[-C--:B--2---:R-:W-:Y:S01]  /*97c0*/  IADD3 R10, P5, R15, R3.reuse, RZ ;  /* 0x000000030f0a7210 */ /* 0x084fe20007fbe0ff */
[----:B------:R-:W-:Y:S01]  /*97d0*/  STL [R1+0x3e4], R12 ;  /* 0x0003e40c01007387 */ /* 0x000fe20000100800 */
[-C--:B------:R-:W-:Y:S02]  /*97e0*/  IADD3 R6, P4, R17, R3.reuse, RZ ;  /* 0x0000000311067210 */ /* 0x080fe40007f9e0ff */
[----:B------:R-:W-:Y:S01]  /*97f0*/  IADD3 R3, P3, R19, R3, RZ ;  /* 0x0000000313037210 */ /* 0x000fe20007f7e0ff */
[----:B------:R-:W-:Y:S04]  /*9800*/  STL [R1+0x820], R10 ;  /* 0x0008200a01007387 */ /* 0x000fe80000100800 */
[----:B------:R-:W-:Y:S04]  /*9810*/  STL [R1+0x3f0], R8 ;  /* 0x0003f00801007387 */ /* 0x000fe80000100800 */
[----:B------:R0:W-:Y:S04]  /*9820*/  STL [R1+0x828], R6 ;  /* 0x0008280601007387 */ /* 0x0001e80000100800 */
[----:B------:R1:W-:Y:S04]  /*9830*/  STL [R1+0x3f8], R4 ;  /* 0x0003f80401007387 */ /* 0x0003e80000100800 */
[----:B------:R2:W-:Y:S01]  /*9840*/  STL [R1+0x82c], R3 ;  /* 0x00082c0301007387 */ /* 0x0005e20000100800 */
[----:B0-----:R-:W-:-:S02]  /*9850*/  LEA.HI.X.SX32 R6, R7, R2, 0x1, P2 ;  /* 0x0000000207067211 */ /* 0x001fc400010f0eff */
[-C--:B------:R-:W-:Y:S02]  /*9860*/  LEA.HI.X.SX32 R7, R13, R2.reuse, 0x1, P6 ;  /* 0x000000020d077211 */ /* 0x080fe400030f0eff */
[----:B-1----:R-:W-:Y:S01]  /*9870*/  IADD3 R4, P2, R5, UR6, RZ ;  /* 0x0000000605047c10 */ /* 0x002fe2000ff5e0ff */
[----:B------:R0:W-:Y:S01]  /*9880*/  STL [R1+0x400], R6 ;  /* 0x0004000601007387 */ /* 0x0001e20000100800 */
[----:B------:R-:W-:Y:S01]  /*9890*/  UIADD3 UR6, UR8, 0x4000, URZ ;  /* 0x0000400008067890 */ /* 0x000fe2000fffe03f */
[----:B--2---:R-:W-:-:S03]  /*98a0*/  LEA.HI.X.SX32 R3, R9, R2, 0x1, P1 ;  /* 0x0000000209037211 */ /* 0x004fc600008f0eff */
[----:B------:R-:W-:Y:S02]  /*98b0*/  USHF.R.U32.HI UR14, URZ, 0x4, UR6 ;  /* 0x000000043f0e7899 */ /* 0x000fe40008011606 */
[----:B------:R-:W-:Y:S01]  /*98c0*/  UIADD3 UR6, UP0, UR12, 0x2, URZ ;  /* 0x000000020c067890 */ /* 0x000fe2000ff1e03f */
[----:B------:R1:W-:Y:S01]  /*98d0*/  STL [R1+0x408], R3 ;  /* 0x0004080301007387 */ /* 0x0003e20000100800 */
[----:B------:R-:W-:Y:S01]  /*98e0*/  USGXT.U32 UR14, UR14, 0xe ;  /* 0x0000000e0e0e789a */ /* 0x000fe20008000000 */
[----:B0-----:R-:W-:-:S05]  /*98f0*/  LEA.HI.X.SX32 R6, R11, R2, 0x1, P0 ;  /* 0x000000020b067211 */ /* 0x001fca00000f0eff */
[----:B------:R0:W-:Y:S01]  /*9900*/  STL [R1+0x410], R6 ;  /* 0x0004100601007387 */ /* 0x0001e20000100800 */
[----:B-1----:R-:W-:-:S03]  /*9910*/  LEA.HI.X.SX32 R3, R15, R2, 0x1, P5 ;  /* 0x000000020f037211 */ /* 0x002fc600028f0eff */
[----:B------:R-:W-:Y:S04]  /*9920*/  STL [R1+0x418], R7 ;  /* 0x0004180701007387 */ /* 0x000fe80000100800 */
[----:B------:R1:W-:Y:S01]  /*9930*/  STL [R1+0x420], R3 ;  /* 0x0004200301007387 */ /* 0x0003e20000100800 */
[-C--:B0-----:R-:W-:Y:S02]  /*9940*/  LEA.HI.X.SX32 R6, R17, R2.reuse, 0x1, P4 ;  /* 0x0000000211067211 */ /* 0x081fe400020f0eff */
[----:B------:R-:W-:-:S03]  /*9950*/  LEA.HI.X.SX32 R2, R19, R2, 0x1, P3 ;  /* 0x0000000213027211 */ /* 0x000fc600018f0eff */
[----:B------:R0:W-:Y:S01]  /*9960*/  STL [R1+0x824], R6 ;  /* 0x0008240601007387 */ /* 0x0001e20000100800 */
[----:B-1----:R-:W-:-:S03]  /*9970*/  LEA.HI.X.SX32 R3, R5, UR7, 0x1, P2 ;  /* 0x0000000705037c11 */ /* 0x002fc600090f0eff */
[----:B------:R1:W-:Y:S01]  /*9980*/  STL [R1+0x424], R2 ;  /* 0x0004240201007387 */ /* 0x0003e20000100800 */
[----:B------:R-:W-:Y:S02]  /*9990*/  UIADD3.X UR7, UR4, 0x40000040, URZ, UP0, !UPT ;  /* 0x4000004004077890 */ /* 0x000fe400087fe43f */
[----:B------:R-:W-:Y:S01]  /*99a0*/  UIADD3 UR10, UP0, UR14, 0x2, URZ ;  /* 0x000000020e0a7890 */ /* 0x000fe2000ff1e03f */
[----:B------:R-:W-:Y:S01]  /*99b0*/  UMOV UR4, UR6 ;  /* 0x0000000600047c82 */ /* 0x000fe20008000000 */
[----:B0-----:R-:W-:Y:S02]  /*99c0*/  IMAD.SHL.U32 R6, R24, 0x10, RZ ;  /* 0x0000001018067824 */ /* 0x001fe400078e00ff */
[----:B------:R-:W-:Y:S01]  /*99d0*/  UIADD3.X UR11, UR5, 0x40000040, URZ, UP0, !UPT ;  /* 0x40000040050b7890 */ /* 0x000fe200087fe43f */
[----:B------:R-:W-:Y:S01]  /*99e0*/  CS2R R24, SRZ ;  /* 0x0000000000187805 */ /* 0x000fe2000001ff00 */
[----:B-1----:R-:W0:Y:S01]  /*99f0*/  LDC R2, c[0x0][0x238] ;  /* 0x00008e00ff027b82 */ /* 0x002e220000000800 */
[----:B------:R1:W-:Y:S01]  /*9a00*/  STL [R1+0x880], R6 ;  /* 0x0008800601007387 */ /* 0x0003e20000100800 */
[----:B------:R-:W-:Y:S01]  /*9a10*/  UMOV UR5, UR7 ;  /* 0x0000000700057c82 */ /* 0x000fe20008000000 */
[----:B------:R-:W-:-:S02]  /*9a20*/  UMOV UR6, UR10 ;  /* 0x0000000a00067c82 */ /* 0x000fc40008000000 */
[----:B------:R-:W-:Y:S01]  /*9a30*/  UMOV UR7, UR11 ;  /* 0x0000000b00077c82 */ /* 0x000fe20008000000 */
[----:B------:R-:W-:Y:S01]  /*9a40*/  STL [R1+0x38], RZ ;  /* 0x000038ff01007387 */ /* 0x000fe20000100800 */
[----:B------:R-:W-:Y:S02]  /*9a50*/  UIADD3.64 UR16, UR4, 0x2, URZ ;  /* 0x0000000204107897 */ /* 0x000fe4000fffe03f */
[----:B------:R-:W-:Y:S01]  /*9a60*/  UIADD3.64 UR20, UR4, 0x4, URZ ;  /* 0x0000000404147897 */ /* 0x000fe2000fffe03f */
[----:B------:R2:W-:Y:S01]  /*9a70*/  STL [R1+0x85c], R21 ;  /* 0x00085c1501007387 */ /* 0x0005e20000100800 */
[----:B------:R-:W-:Y:S01]  /*9a80*/  UIADD3.64 UR24, UR4, 0x1fe, URZ ;  /* 0x000001fe04187897 */ /* 0x000fe2000fffe03f */
[----:B-1----:R-:W-:Y:S01]  /*9a90*/  LOP3.LUT R6, R6, 0x70, RZ, 0xc0, !PT ;  /* 0x0000007006067812 */ /* 0x002fe200078ec0ff */
[----:B------:R-:W-:Y:S02]  /*9aa0*/  UIADD3.64 UR28, UR4, 0x200, URZ ;  /* 0x00000200041c7897 */ /* 0x000fe4000fffe03f */
[----:B------:R-:W-:-:S02]  /*9ab0*/  UIADD3.64 UR32, UR4, 0x202, URZ ;  /* 0x0000020204207897 */ /* 0x000fc4000fffe03f */
[----:B------:R-:W-:Y:S01]  /*9ac0*/  IMAD R6, R231, 0x80, R6 ;  /* 0x00000080e7067824 */ /* 0x000fe200078e0206 */
[----:B------:R-:W-:Y:S02]  /*9ad0*/  UIADD3.64 UR36, UR4, 0x204, URZ ;  /* 0x0000020404247897 */ /* 0x000fe4000fffe03f */
[----:B------:R-:W-:Y:S02]  /*9ae0*/  UIADD3.64 UR18, UR6, 0x2, URZ ;  /* 0x0000000206127897 */ /* 0x000fe4000fffe03f */
[----:B------:R-:W-:Y:S01]  /*9af0*/  STL [R1+0x854], R6 ;  /* 0x0008540601007387 */ /* 0x000fe20000100800 */
[----:B------:R-:W-:Y:S01]  /*9b00*/  UIADD3.64 UR22, UR6, 0x4, URZ ;  /* 0x0000000406167897 */ /* 0x000fe2000fffe03f */
[C---:B0-----:R-:W-:Y:S02]  /*9b10*/  IMAD R7, R2.reuse, 0x7f, RZ ;  /* 0x0000007f02077824 */ /* 0x041fe400078e02ff */
[C---:B------:R-:W-:Y:S02]  /*9b20*/  IMAD R8, R2.reuse, 0x7e, RZ ;  /* 0x0000007e02087824 */ /* 0x040fe400078e02ff */
[C---:B------:R-:W-:Y:S01]  /*9b30*/  IMAD R9, R2.reuse, 0x7d, RZ ;  /* 0x0000007d02097824 */ /* 0x040fe200078e02ff */
[-C--:B------:R-:W-:Y:S01]  /*9b40*/  IADD3 R231, P3, R7, R4.reuse, RZ ;  /* 0x0000000407e77210 */ /* 0x080fe20007f7e0ff */
[----:B------:R-:W-:Y:S01]  /*9b50*/  IMAD R10, R2, 0x7c, RZ ;  /* 0x0000007c020a7824 */ /* 0x000fe200078e02ff */
[----:B--2---:R-:W-:Y:S01]  /*9b60*/  IADD3 R21, P4, R8, R4, RZ ;  /* 0x0000000408157210 */ /* 0x004fe20007f9e0ff */
[----:B------:R-:W-:-:S02]  /*9b70*/  IMAD R11, R2, 0x7b, RZ ;  /* 0x0000007b020b7824 */ /* 0x000fc400078e02ff */
[----:B------:R0:W-:Y:S01]  /*9b80*/  STL [R1+0x42c], R231 ;  /* 0x00042ce701007387 */ /* 0x0001e20000100800 */
[----:B------:R-:W-:Y:S01]  /*9b90*/  IMAD R12, R2, 0x7a, RZ ;  /* 0x0000007a020c7824 */ /* 0x000fe200078e02ff */
[-C--:B------:R-:W-:Y:S01]  /*9ba0*/  IADD3 R232, P6, R10, R4.reuse, RZ ;  /* 0x000000040ae87210 */ /* 0x080fe20007fde0ff */
[C---:B------:R-:W-:Y:S01]  /*9bb0*/  IMAD R13, R2.reuse, 0x79, RZ ;  /* 0x00000079020d7824 */ /* 0x040fe200078e02ff */
[----:B------:R1:W-:Y:S01]  /*9bc0*/  STL [R1+0x434], R21 ;  /* 0x0004341501007387 */ /* 0x0003e20000100800 */
[C---:B------:R-:W-:Y:S02]  /*9bd0*/  IMAD R14, R2.reuse, 0x78, RZ ;  /* 0x00000078020e7824 */ /* 0x040fe400078e02ff */
[C---:B------:R-:W-:Y:S02]  /*9be0*/  IMAD R15, R2.reuse, 0x77, RZ ;  /* 0x00000077020f7824 */ /* 0x040fe400078e02ff */
[C---:B------:R-:W-:Y:S01]  /*9bf0*/  IMAD R16, R2.reuse, 0x76, RZ ;  /* 0x0000007602107824 */ /* 0x040fe200078e02ff */
[----:B0-----:R-:W-:Y:S01]  /*9c00*/  IADD3 R231, P5, R9, R4, RZ ;  /* 0x0000000409e77210 */ /* 0x001fe20007fbe0ff */
[----:B------:R-:W-:-:S02]  /*9c10*/  IMAD R17, R2, 0x75, RZ ;  /* 0x0000007502117824 */ /* 0x000fc400078e02ff */
[C---:B------:R-:W-:Y:S01]  /*9c20*/  IMAD R18, R2.reuse, 0x74, RZ ;  /* 0x0000007402127824 */ /* 0x040fe200078e02ff */
[-C--:B-1----:R-:W-:Y:S01]  /*9c30*/  IADD3 R21, P0, R11, R4.reuse, RZ ;  /* 0x000000040b157210 */ /* 0x082fe20007f1e0ff */
[----:B------:R0:W-:Y:S01]  /*9c40*/  STL [R1+0x43c], R231 ;  /* 0x00043ce701007387 */ /* 0x0001e20000100800 */
[C---:B------:R-:W-:Y:S02]  /*9c50*/  IMAD R19, R2.reuse, 0x73, RZ ;  /* 0x0000007302137824 */ /* 0x040fe400078e02ff */
[C---:B------:R-:W-:Y:S01]  /*9c60*/  IMAD R20, R2.reuse, 0x72, RZ ;  /* 0x0000007202147824 */ /* 0x040fe200078e02ff */
[----:B------:R1:W-:Y:S01]  /*9c70*/  STL [R1+0x444], R232 ;  /* 0x000444e801007387 */ /* 0x0003e20000100800 */
[C---:B------:R-:W-:Y:S02]  /*9c80*/  IMAD R22, R2.reuse, 0x71, RZ ;  /* 0x0000007102167824 */ /* 0x040fe400078e02ff */
[C---:B------:R-:W-:Y:S01]  /*9c90*/  IMAD R23, R2.reuse, 0x70, RZ ;  /* 0x0000007002177824 */ /* 0x040fe200078e02ff */
[----:B------:R2:W-:Y:S01]  /*9ca0*/  STL [R1+0x44c], R21 ;  /* 0x00044c1501007387 */ /* 0x0005e20000100800 */
[----:B------:R-:W-:Y:S01]  /*9cb0*/  IMAD R57, R2, 0x6f, RZ ;  /* 0x0000006f02397824 */ /* 0x000fe200078e02ff */
[----:B0-----:R-:W-:Y:S01]  /*9cc0*/  IADD3 R231, P1, R12, R4, RZ ;  /* 0x000000040ce77210 */ /* 0x001fe20007f3e0ff */
[----:B------:R-:W-:-:S02]  /*9cd0*/  IMAD R58, R2, 0x6e, RZ ;  /* 0x0000006e023a7824 */ /* 0x000fc400078e02ff */
[C---:B------:R-:W-:Y:S01]  /*9ce0*/  IMAD R59, R2.reuse, 0x6d, RZ ;  /* 0x0000006d023b7824 */ /* 0x040fe200078e02ff */
[-C--:B-1----:R-:W-:Y:S01]  /*9cf0*/  IADD3 R232, P2, R13, R4.reuse, RZ ;  /* 0x000000040de87210 */ /* 0x082fe20007f5e0ff */
[----:B------:R0:W-:Y:S01]  /*9d00*/  STL [R1+0x454], R231 ;  /* 0x000454e701007387 */ /* 0x0001e20000100800 */
[----:B------:R-:W-:Y:S01]  /*9d10*/  IMAD R60, R2, 0x6c, RZ ;  /* 0x0000006c023c7824 */ /* 0x000fe200078e02ff */
[-C--:B--2---:R-:W-:Y:S02]  /*9d20*/  LEA.HI.X.SX32 R21, R7, R3.reuse, 0x1, P3 ;  /* 0x0000000307157211 */ /* 0x084fe400018f0eff */
[----:B------:R-:W-:Y:S01]  /*9d30*/  STL [R1+0x45c], R232 ;  /* 0x00045ce801007387 */ /* 0x000fe20000100800 */
[-C--:B------:R-:W-:Y:S01]  /*9d40*/  LEA.HI.X.SX32 R7, R8, R3.reuse, 0x1, P4 ;  /* 0x0000000308077211 */ /* 0x080fe200020f0eff */
[----:B------:R-:W-:Y:S01]  /*9d50*/  IMAD R61, R2, 0x6b, RZ ;  /* 0x0000006b023d7824 */ /* 0x000fe200078e02ff */
[-C--:B------:R-:W-:Y:S01]  /*9d60*/  LEA.HI.X.SX32 R8, R9, R3.reuse, 0x1, P5 ;  /* 0x0000000309087211 */ /* 0x080fe200028f0eff */
[----:B------:R1:W-:Y:S01]  /*9d70*/  STL [R1+0x428], R21 ;  /* 0x0004281501007387 */ /* 0x0003e20000100800 */
[----:B------:R-:W-:Y:S01]  /*9d80*/  LEA.HI.X.SX32 R9, R10, R3, 0x1, P6 ;  /* 0x000000030a097211 */ /* 0x000fe200030f0eff */
[----:B------:R-:W-:Y:S01]  /*9d90*/  IMAD R62, R2, 0x6a, RZ ;  /* 0x0000006a023e7824 */ /* 0x000fe200078e02ff */
[----:B0-----:R-:W-:Y:S01]  /*9da0*/  IADD3 R231, P3, R14, R4, RZ ;  /* 0x000000040ee77210 */ /* 0x001fe20007f7e0ff */
[----:B------:R-:W-:-:S02]  /*9db0*/  IMAD R63, R2, 0x69, RZ ;  /* 0x00000069023f7824 */ /* 0x000fc400078e02ff */
[C---:B------:R-:W-:Y:S02]  /*9dc0*/  IMAD R64, R2.reuse, 0x68, RZ ;  /* 0x0000006802407824 */ /* 0x040fe400078e02ff */
[----:B------:R-:W-:Y:S01]  /*9dd0*/  STL [R1+0x464], R231 ;  /* 0x000464e701007387 */ /* 0x000fe20000100800 */
[C---:B------:R-:W-:Y:S01]  /*9de0*/  IMAD R65, R2.reuse, 0x67, RZ ;  /* 0x0000006702417824 */ /* 0x040fe200078e02ff */
[----:B-1----:R-:W-:Y:S01]  /*9df0*/  IADD3 R21, P4, R15, R4, RZ ;  /* 0x000000040f157210 */ /* 0x002fe20007f9e0ff */
[C---:B------:R-:W-:Y:S01]  /*9e00*/  IMAD R66, R2.reuse, 0x66, RZ ;  /* 0x0000006602427824 */ /* 0x040fe200078e02ff */
[----:B------:R0:W-:Y:S01]  /*9e10*/  STL [R1+0x430], R7 ;  /* 0x0004300701007387 */ /* 0x0001e20000100800 */
[C---:B------:R-:W-:Y:S02]  /*9e20*/  IMAD R67, R2.reuse, 0x65, RZ ;  /* 0x0000006502437824 */ /* 0x040fe400078e02ff */
[C---:B------:R-:W-:Y:S01]  /*9e30*/  IMAD R68, R2.reuse, 0x64, RZ ;  /* 0x0000006402447824 */ /* 0x040fe200078e02ff */
[----:B------:R-:W-:Y:S01]  /*9e40*/  STL [R1+0x46c], R21 ;  /* 0x00046c1501007387 */ /* 0x000fe20000100800 */
[----:B------:R-:W-:-:S02]  /*9e50*/  IMAD R69, R2, 0x63, RZ ;  /* 0x0000006302457824 */ /* 0x000fc400078e02ff */
[C---:B------:R-:W-:Y:S01]  /*9e60*/  IMAD R70, R2.reuse, 0x62, RZ ;  /* 0x0000006202467824 */ /* 0x040fe200078e02ff */
[----:B------:R1:W-:Y:S01]  /*9e70*/  STL [R1+0x438], R8 ;  /* 0x0004380801007387 */ /* 0x0003e20000100800 */
[----:B------:R-:W-:Y:S01]  /*9e80*/  IMAD R71, R2, 0x61, RZ ;  /* 0x0000006102477824 */ /* 0x000fe200078e02ff */
[-C--:B0-----:R-:W-:Y:S01]  /*9e90*/  IADD3 R7, P5, R16, R4.reuse, RZ ;  /* 0x0000000410077210 */ /* 0x081fe20007fbe0ff */
[C---:B------:R-:W-:Y:S02]  /*9ea0*/  IMAD R72, R2.reuse, 0x60, RZ ;  /* 0x0000006002487824 */ /* 0x040fe400078e02ff */
[C---:B------:R-:W-:Y:S02]  /*9eb0*/  IMAD R73, R2.reuse, 0x5f, RZ ;  /* 0x0000005f02497824 */ /* 0x040fe400078e02ff */
[----:B------:R0:W-:Y:S01]  /*9ec0*/  STL [R1+0x474], R7 ;  /* 0x0004740701007387 */ /* 0x0001e20000100800 */
[----:B------:R-:W-:Y:S01]  /*9ed0*/  IMAD R74, R2, 0x5e, RZ ;  /* 0x0000005e024a7824 */ /* 0x000fe200078e02ff */
[----:B-1----:R-:W-:-:S02]  /*9ee0*/  IADD3 R8, P6, R17, R4, RZ ;  /* 0x0000000411087210 */ /* 0x002fc40007fde0ff */
[----:B------:R1:W-:Y:S01]  /*9ef0*/  STL [R1+0x440], R9 ;  /* 0x0004400901007387 */ /* 0x0003e20000100800 */
[C---:B------:R-:W-:Y:S02]  /*9f00*/  IMAD R75, R2.reuse, 0x5d, RZ ;  /* 0x0000005d024b7824 */ /* 0x040fe400078e02ff */
[C---:B------:R-:W-:Y:S01]  /*9f10*/  IMAD R76, R2.reuse, 0x5c, RZ ;  /* 0x0000005c024c7824 */ /* 0x040fe200078e02ff */
[----:B------:R2:W-:Y:S01]  /*9f20*/  STL [R1+0x47c], R8 ;  /* 0x00047c0801007387 */ /* 0x0005e20000100800 */
[C---:B------:R-:W-:Y:S01]  /*9f30*/  IMAD R77, R2.reuse, 0x5b, RZ ;  /* 0x0000005b024d7824 */ /* 0x040fe200078e02ff */
[-C--:B0-----:R-:W-:Y:S01]  /*9f40*/  LEA.HI.X.SX32 R7, R11, R3.reuse, 0x1, P0 ;  /* 0x000000030b077211 */ /* 0x081fe200000f0eff */
[C---:B------:R-:W-:Y:S02]  /*9f50*/  IMAD R78, R2.reuse, 0x5a, RZ ;  /* 0x0000005a024e7824 */ /* 0x040fe400078e02ff */
[----:B------:R-:W-:Y:S01]  /*9f60*/  IMAD R79, R2, 0x59, RZ ;  /* 0x00000059024f7824 */ /* 0x000fe200078e02ff */
[----:B-1----:R-:W-:Y:S01]  /*9f70*/  IADD3 R9, P0, R18, R4, RZ ;  /* 0x0000000412097210 */ /* 0x002fe20007f1e0ff */
[----:B------:R0:W-:Y:S01]  /*9f80*/  STL [R1+0x448], R7 ;  /* 0x0004480701007387 */ /* 0x0001e20000100800 */
[----:B------:R-:W-:Y:S01]  /*9f90*/  IMAD R80, R2, 0x58, RZ ;  /* 0x0000005802507824 */ /* 0x000fe200078e02ff */
[----:B--2---:R-:W-:-:S02]  /*9fa0*/  LEA.HI.X.SX32 R8, R12, R3, 0x1, P1 ;  /* 0x000000030c087211 */ /* 0x004fc400008f0eff */
[----:B------:R1:W-:Y:S01]  /*9fb0*/  STL [R1+0x484], R9 ;  /* 0x0004840901007387 */ /* 0x0003e20000100800 */
[C---:B------:R-:W-:Y:S02]  /*9fc0*/  IMAD R81, R2.reuse, 0x57, RZ ;  /* 0x0000005702517824 */ /* 0x040fe400078e02ff */
[C---:B------:R-:W-:Y:S01]  /*9fd0*/  IMAD R82, R2.reuse, 0x56, RZ ;  /* 0x0000005602527824 */ /* 0x040fe200078e02ff */
[----:B------:R2:W-:Y:S01]  /*9fe0*/  STL [R1+0x450], R8 ;  /* 0x0004500801007387 */ /* 0x0005e20000100800 */
[C---:B------:R-:W-:Y:S01]  /*9ff0*/  IMAD R83, R2.reuse, 0x55, RZ ;  /* 0x0000005502537824 */ /* 0x040fe200078e02ff */
[-C--:B0-----:R-:W-:Y:S01]  /*a000*/  IADD3 R7, P1, R19, R4.reuse, RZ ;  /* 0x0000000413077210 */ /* 0x081fe20007f3e0ff */
[C---:B------:R-:W-:Y:S02]  /*a010*/  IMAD R84, R2.reuse, 0x54, RZ ;  /* 0x0000005402547824 */ /* 0x040fe400078e02ff */
[C---:B------:R-:W-:Y:S01]  /*a020*/  IMAD R85, R2.reuse, 0x53, RZ ;  /* 0x0000005302557824 */ /* 0x040fe200078e02ff */
[----:B-1----:R-:W-:Y:S01]  /*a030*/  LEA.HI.X.SX32 R9, R13, R3, 0x1, P2 ;  /* 0x000000030d097211 */ /* 0x002fe200010f0eff */
[----:B------:R0:W-:Y:S01]  /*a040*/  STL [R1+0x48c], R7 ;  /* 0x00048c0701007387 */ /* 0x0001e20000100800 */
[----:B------:R-:W-:Y:S01]  /*a050*/  IMAD R86, R2, 0x52, RZ ;  /* 0x0000005202567824 */ /* 0x000fe200078e02ff */
[----:B--2---:R-:W-:-:S02]  /*a060*/  IADD3 R8, P2, R20, R4, RZ ;  /* 0x0000000414087210 */ /* 0x004fc40007f5e0ff */
[----:B------:R1:W-:Y:S01]  /*a070*/  STL [R1+0x458], R9 ;  /* 0x0004580901007387 */ /* 0x0003e20000100800 */
[C---:B------:R-:W-:Y:S02]  /*a080*/  IMAD R87, R2.reuse, 0x51, RZ ;  /* 0x0000005102577824 */ /* 0x040fe400078e02ff */
[C---:B------:R-:W-:Y:S01]  /*a090*/  IMAD R152, R2.reuse, 0x50, RZ ;  /* 0x0000005002987824 */ /* 0x040fe200078e02ff */
[----:B------:R2:W-:Y:S01]  /*a0a0*/  STL [R1+0x494], R8 ;  /* 0x0004940801007387 */ /* 0x0005e20000100800 */
[----:B------:R-:W-:Y:S01]  /*a0b0*/  IMAD R153, R2, 0x4f, RZ ;  /* 0x0000004f02997824 */ /* 0x000fe200078e02ff */
        /* <DEDUP_REMOVED lines=14> */
[----:B------:R-:W-:Y:S01]  /*a1a0*/  IMAD R161, R2, 0x47, RZ ;  /* 0x0000004702a17824 */ /* 0x000fe200078e02ff */
        /* <DEDUP_REMOVED lines=14> */
[----:B------:R-:W-:Y:S01]  /*a290*/  IMAD.SHL.U32 R168, R2, 0x40, RZ ;  /* 0x0000004002a87824 */ /* 0x000fe200078e00ff */
        /* <DEDUP_REMOVED lines=20> */
[C---:B------:R-:W-:Y:S01]  /*a3e0*/  IMAD R179, R2.reuse, 0x35, RZ ;  /* 0x0000003502b37824 */ /* 0x040fe200078e02ff */
        /* <DEDUP_REMOVED lines=8> */
[----:B------:R-:W-:Y:S01]  /*a470*/  IMAD R183, R2, 0x31, RZ ;  /* 0x0000003102b77824 */ /* 0x000fe200078e02ff */
        /* <DEDUP_REMOVED lines=13> */
[C---:B------:R-:W-:Y:S01]  /*a550*/  IMAD R190, R2.reuse, 0x2a, RZ ;  /* 0x0000002a02be7824 */ /* 0x040fe200078e02ff */
[----:B------:R-:W-:Y:S01]  /*a560*/  CS2R R56, SRZ ;  /* 0x0000000000387805 */ /* 0x000fe2000001ff00 */
        /* <DEDUP_REMOVED lines=10> */
[----:B0-----:R-:W-:Y:S01]  /*a610*/  IADD3 R7, P6, R65, R4, RZ ;  /* 0x0000000441077210 */ /* 0x001fe20007fde0ff */
[C---:B------:R-:W-:Y:S02]  /*a620*/  IMAD R196, R2.reuse, 0x24, RZ ;  /* 0x0000002402c47824 */ /* 0x040fe400078e02ff */
[C---:B------:R-:W-:Y:S01]  /*a630*/  IMAD R197, R2.reuse, 0x23, RZ ;  /* 0x0000002302c57824 */ /* 0x040fe200078e02ff */
[----:B-1----:R-:W-:Y:S01]  /*a640*/  LEA.HI.X.SX32 R9, R59, R3, 0x1, P0 ;  /* 0x000000033b097211 */ /* 0x002fe200000f0eff */
[----:B------:R0:W-:Y:S01]  /*a650*/  STL [R1+0x4ec], R7 ;  /* 0x0004ec0701007387 */ /* 0x0001e20000100800 */
[----:B------:R-:W-:Y:S01]  /*a660*/  IMAD R198, R2, 0x22, RZ ;  /* 0x0000002202c67824 */ /* 0x000fe200078e02ff */
[----:B------:R-:W-:-:S02]  /*a670*/  CS2R R58, SRZ ;  /* 0x00000000003a7805 */ /* 0x000fc4000001ff00 */
[-C--:B--2---:R-:W-:Y:S01]  /*a680*/  IADD3 R8, P0, R66, R4.reuse, RZ ;  /* 0x0000000442087210 */ /* 0x084fe20007f1e0ff */
[----:B------:R1:W-:Y:S01]  /*a690*/  STL [R1+0x4b8], R9 ;  /* 0x0004b80901007387 */ /* 0x0003e20000100800 */
[C---:B------:R-:W-:Y:S02]  /*a6a0*/  IMAD R199, R2.reuse, 0x21, RZ ;  /* 0x0000002102c77824 */ /* 0x040fe400078e02ff */
[C---:B------:R-:W-:Y:S01]  /*a6b0*/  IMAD.SHL.U32 R200, R2.reuse, 0x20, RZ ;  /* 0x0000002002c87824 */ /* 0x040fe200078e00ff */
        /* <DEDUP_REMOVED lines=10> */
[C---:B------:R-:W-:Y:S01]  /*a760*/  IMAD R205, R2.reuse, 0x1b, RZ ;  /* 0x0000001b02cd7824 */ /* 0x040fe200078e02ff */
[----:B------:R-:W-:Y:S01]  /*a770*/  CS2R R60, SRZ ;  /* 0x00000000003c7805 */ /* 0x000fe2000001ff00 */
[C---:B------:R-:W-:Y:S01]  /*a780*/  IMAD R206, R2.reuse, 0x1a, RZ ;  /* 0x0000001a02ce7824 */ /* 0x040fe200078e02ff */
[----:B------:R2:W-:Y:S01]  /*a790*/  STL [R1+0x4c8], R8 ;  /* 0x0004c80801007387 */ /* 0x0005e20000100800 */
[----:B------:R-:W-:Y:S01]  /*a7a0*/  IMAD R207, R2, 0x19, RZ ;  /* 0x0000001902cf7824 */ /* 0x000fe200078e02ff */
        /* <DEDUP_REMOVED lines=43> */
[----:B------:R-:W-:Y:S01]  /*aa60*/  IMAD.SHL.U32 R228, R2, 0x4, RZ ;  /* 0x0000000402e47824 */ /* 0x000fe200078e00ff */
[----:B--2---:R-:W-:-:S02]  /*aa70*/  LEA.HI.X.SX32 R8, R67, R3, 0x1, P1 ;  /* 0x0000000343087211 */ /* 0x004fc400008f0eff */
[----:B------:R1:W-:Y:S01]  /*aa80*/  STL [R1+0x52c], R9 ;  /* 0x00052c0901007387 */ /* 0x0003e20000100800 */
[C---:B------:R-:W-:Y:S01]  /*aa90*/  IMAD R229, R2.reuse, 0x3, RZ ;  /* 0x0000000302e57824 */ /* 0x040fe200078e02ff */
[----:B------:R-:W-:Y:S01]  /*aaa0*/  CS2R R66, SRZ ;  /* 0x0000000000427805 */ /* 0x000fe2000001ff00 */
[C---:B------:R-:W-:Y:S01]  /*aab0*/  IMAD.SHL.U32 R230, R2.reuse, 0x2, RZ ;  /* 0x0000000202e67824 */ /* 0x040fe200078e00ff */
[----:B------:R2:W-:Y:S01]  /*aac0*/  STL [R1+0x4f8], R8 ;  /* 0x0004f80801007387 */ /* 0x0005e20000100800 */
[----:B------:R-:W-:Y:S01]  /*aad0*/  IMAD.SHL.U32 R5, R2, 0x80, RZ ;  /* 0x0000008002057824 */ /* 0x000fe200078e00ff */
        /* <DEDUP_REMOVED lines=386> */
[-C--:B--2---:R-:W-:Y:S01]  /*c300*/  LEA.HI.X.SX32 R8, R226, R3.reuse, 0x1, P5 ;  /* 0x00000003e2087211 */ /* 0x084fe200028f0eff */
[----:B------:R1:W-:Y:S04]  /*c310*/  STL [R1+0x7e8], R9 ;  /* 0x0007e80901007387 */ /* 0x0003e80000100800 */
[----:B------:R2:W-:Y:S01]  /*c320*/  STL [R1+0x7f0], R8 ;  /* 0x0007f00801007387 */ /* 0x0005e20000100800 */
[-C--:B0-----:R-:W-:Y:S02]  /*c330*/  LEA.HI.X.SX32 R7, R227, R3.reuse, 0x1, P6 ;  /* 0x00000003e3077211 */ /* 0x081fe400030f0eff */
[----:B-1----:R-:W-:-:S03]  /*c340*/  LEA.HI.X.SX32 R9, R228, R3, 0x1, P0 ;  /* 0x00000003e4097211 */ /* 0x002fc600000f0eff */
[----:B------:R0:W-:Y:S01]  /*c350*/  STL [R1+0x7f8], R7 ;  /* 0x0007f80701007387 */ /* 0x0001e20000100800 */
[----:B--2---:R-:W-:-:S03]  /*c360*/  LEA.HI.X.SX32 R8, R229, R3, 0x1, P1 ;  /* 0x00000003e5087211 */ /* 0x004fc600008f0eff */
[----:B------:R1:W-:Y:S04]  /*c370*/  STL [R1+0x800], R9 ;  /* 0x0008000901007387 */ /* 0x0003e80000100800 */
[----:B------:R2:W-:Y:S01]  /*c380*/  STL [R1+0x808], R8 ;  /* 0x0008080801007387 */ /* 0x0005e20000100800 */
[----:B0-----:R-:W-:Y:S02]  /*c390*/  LEA.HI.X.SX32 R7, R230, R3, 0x1, P2 ;  /* 0x00000003e6077211 */ /* 0x001fe400010f0eff */
[----:B-1----:R-:W-:-:S03]  /*c3a0*/  LOP3.LUT R9, R6, 0x10, RZ, 0x3c, !PT ;  /* 0x0000001006097812 */ /* 0x002fc600078e3cff */
[----:B------:R0:W-:Y:S01]  /*c3b0*/  STL [R1+0x810], R7 ;  /* 0x0008100701007387 */ /* 0x0001e20000100800 */
[----:B--2---:R-:W-:-:S03]  /*c3c0*/  LOP3.LUT R8, R6, 0x20, RZ, 0x3c, !PT ;  /* 0x0000002006087812 */ /* 0x004fc600078e3cff */
[----:B------:R1:W-:Y:S04]  /*c3d0*/  STL [R1+0x818], R2 ;  /* 0x0008180201007387 */ /* 0x0003e80000100800 */
[----:B------:R2:W-:Y:S01]  /*c3e0*/  STL [R1+0x878], R9 ;  /* 0x0008780901007387 */ /* 0x0005e20000100800 */
[----:B0-----:R-:W-:-:S03]  /*c3f0*/  LOP3.LUT R7, R6, 0x30, RZ, 0x3c, !PT ;  /* 0x0000003006077812 */ /* 0x001fc600078e3cff */
[----:B------:R0:W-:Y:S01]  /*c400*/  STL [R1+0x874], R8 ;  /* 0x0008740801007387 */ /* 0x0001e20000100800 */
[----:B-1----:R-:W-:-:S03]  /*c410*/  SHF.R.S32.HI R2, RZ, 0x1f, R5 ;  /* 0x0000001fff027819 */ /* 0x002fc60000011405 */
[----:B------:R1:W-:Y:S01]  /*c420*/  STL [R1+0x870], R7 ;  /* 0x0008700701007387 */ /* 0x0003e20000100800 */
[C---:B--2---:R-:W-:Y:S02]  /*c430*/  LOP3.LUT R9, R6.reuse, 0x40, RZ, 0x3c, !PT ;  /* 0x0000004006097812 */ /* 0x044fe400078e3cff */
[----:B0-----:R-:W-:-:S03]  /*c440*/  LOP3.LUT R8, R6, 0x50, RZ, 0x3c, !PT ;  /* 0x0000005006087812 */ /* 0x001fc600078e3cff */
[----:B------:R0:W-:Y:S01]  /*c450*/  STL [R1+0x86c], R9 ;  /* 0x00086c0901007387 */ /* 0x0001e20000100800 */
[----:B-1----:R-:W-:-:S03]  /*c460*/  LOP3.LUT R7, R6, 0x60, RZ, 0x3c, !PT ;  /* 0x0000006006077812 */ /* 0x002fc600078e3cff */
[----:B------:R0:W-:Y:S01]  /*c470*/  STL [R1+0x868], R8 ;  /* 0x0008680801007387 */ /* 0x0001e20000100800 */
[----:B------:R-:W-:-:S03]  /*c480*/  LOP3.LUT R6, R6, 0x70, RZ, 0x3c, !PT ;  /* 0x0000007006067812 */ /* 0x000fc600078e3cff */
[----:B------:R0:W-:Y:S04]  /*c490*/  STL [R1+0x864], R7 ;  /* 0x0008640701007387 */ /* 0x0001e80000100800 */
[----:B------:R0:W-:Y:S02]  /*c4a0*/  STL [R1+0x860], R6 ;  /* 0x0008600601007387 */ /* 0x0001e40000100800 */
.L_x_2:
[----:B------:R-:W2:Y:S01]  /*c4b0*/  LDL R2, [R1+0x810] ;  /* 0x0008100001027983 */ /* 0x000ea20000100800 */
[----:B-1----:R-:W1:Y:S03]  /*c4c0*/  LDC R180, c[0x0][0x230] ;  /* 0x00008c00ffb47b82 */ /* 0x002e660000000800 */
[----:B------:R-:W3:Y:S04]  /*c4d0*/  LDL R152, [R1+0x804] ;  /* 0x0008040001987983 */ /* 0x000ee80000100800 */
[----:B------:R-:W-:Y:S04]  /*c4e0*/  STL [R1+0x8d8], R161 ;  /* 0x0008d8a101007387 */ /* 0x000fe80000100800 */
[----:B------:R-:W-:Y:S04]  /*c4f0*/  STL [R1+0x8d4], R162 ;  /* 0x0008d4a201007387 */ /* 0x000fe80000100800 */
[----:B------:R-:W-:Y:S04]  /*c500*/  STL [R1+0x8d0], R163 ;  /* 0x0008d0a301007387 */ /* 0x000fe80000100800 */
[----:B------:R-:W-:Y:S04]  /*c510*/  STL [R1+0x8cc], R168 ;  /* 0x0008cca801007387 */ /* 0x000fe80000100800 */
[----:B------:R-:W-:Y:S04]  /*c520*/  STL [R1+0x8c8], R169 ;  /* 0x0008c8a901007387 */ /* 0x000fe80000100800 */
[----:B------:R-:W1:Y:S01]  /*c530*/  LDL.LU R5, [R1+0x38] ;  /* 0x0000380001057983 */ /* 0x000e620000300800 */
[----:B------:R-:W-:-:S03]  /*c540*/  PRMT R207, RZ, 0x7610, R207 ;  /* 0x00007610ffcf7816 */ /* 0x000fc600000000cf */
[----:B-----5:R-:W-:Y:S01]  /*c550*/  STL [R1+0x884], R0 ;  /* 0x0008840001007387 */ /* 0x020fe20000100800 */
[----:B-1----:R-:W-:-:S03]  /*c560*/  IMAD R180, R5, -0x80, R180 ;  /* 0xffffff8005b47824 */ /* 0x002fc600078e02b4 */
[----:B------:R-:W-:Y:S02]  /*c570*/  STL [R1+0x898], R5 ;  /* 0x0008980501007387 */ /* 0x000fe40000100800 */
[C---:B------:R-:W-:Y:S02]  /*c580*/  ISETP.GT.AND P2, PT, R180.reuse, RZ, PT ;  /* 0x000000ffb400720c */ /* 0x040fe40003f44270 */
[----:B------:R1:W-:Y:S04]  /*c590*/  STL [R1+0x8c4], R5 ;  /* 0x0008c40501007387 */ /* 0x0003e80000100800 */
[----:B-1----:R-:W4:Y:S01]  /*c5a0*/  LDL R5, [R1+0x81c] ;  /* 0x00081c0001057983 */ /* 0x002f220000100800 */
[----:B------:R-:W-:-:S06]  /*c5b0*/  ISETP.GT.AND P3, PT, R180, 0x1, PT ;  /* 0x00000001b400780c */ /* 0x000fcc0003f64270 */
[----:B0-----:R-:W-:Y:S01]  /*c5c0*/  @P2 IMAD.MOV.U32 R6, RZ, RZ, R4 ;  /* 0x000000ffff062224 */ /* 0x001fe200078e0004 */
[C---:B------:R-:W-:Y:S01]  /*c5d0*/  ISETP.GT.AND P4, PT, R180.reuse, 0x2, PT ;  /* 0x00000002b400780c */ /* 0x040fe20003f84270 */
[----:B------:R-:W-:Y:S01]  /*c5e0*/  @P2 IMAD.MOV.U32 R7, RZ, RZ, R3 ;  /* 0x000000ffff072224 */ /* 0x000fe200078e0003 */
[----:B------:R-:W-:Y:S01]  /*c5f0*/  STL [R1+0x89c], R4 ;  /* 0x00089c0401007387 */ /* 0x000fe20000100800 */
[----:B------:R-:W-:Y:S02]  /*c600*/  PRMT R170, RZ, 0x7610, R170 ;  /* 0x00007610ffaa7816 */ /* 0x000fe400000000aa */
[----:B------:R-:W-:Y:S01]  /*c610*/  PRMT R206, RZ, 0x7610, R206 ;  /* 0x00007610ffce7816 */ /* 0x000fe200000000ce */
[----:B------:R0:W-:Y:S01]  /*c620*/  STL [R1+0x894], R3 ;  /* 0x0008940301007387 */ /* 0x0001e20000100800 */
[C---:B------:R-:W-:Y:S02]  /*c630*/  ISETP.GT.AND P1, PT, R180.reuse, 0x3, PT ;  /* 0x00000003b400780c */ /* 0x040fe40003f24270 */
[----:B------:R-:W-:Y:S01]  /*c640*/  PRMT R171, RZ, 0x7610, R171 ;  /* 0x00007610ffab7816 */ /* 0x000fe200000000ab */
[----:B------:R4:W3:Y:S01]  /*c650*/  @P2 LDG.E.U8 R207, desc[UR40][R6.64] ;  /* 0x0000002806cf2981 */ /* 0x0008e2000c1e1100 */
[----:B------:R-:W-:-:S03]  /*c660*/  ISETP.GT.AND P0, PT, R180, 0x4, PT ;  /* 0x00000004b400780c */ /* 0x000fc60003f04270 */
[----:B0-----:R-:W2:Y:S04]  /*c670*/  LDL.LU R3, [R1+0x814] ;  /* 0x0008140001037983 */ /* 0x001ea80000300800 */
[----:B------:R-:W3:Y:S01]  /*c680*/  LDL R7, [R1+0x818] ;  /* 0x0008180001077983 */ /* 0x000ee20000100800 */
[----:B----4-:R-:W-:-:S03]  /*c690*/  @P3 IMAD.MOV.U32 R6, RZ, RZ, R5 ;  /* 0x000000ffff063224 */ /* 0x010fc600078e0005 */
[----:B------:R-:W4:Y:S04]  /*c6a0*/  LDL R5, [R1+0x7ec] ;  /* 0x0007ec0001057983 */ /* 0x000f280000100800 */
[----:B---3--:R0:W3:Y:S04]  /*c6b0*/  @P3 LDG.E.U8 R170, desc[UR40][R6.64] ;  /* 0x0000002806aa3981 */ /* 0x0080e8000c1e1100 */
[----:B--2---:R-:W-:Y:S01]  /*c6c0*/  STL [R1+0x8a0], R3 ;  /* 0x0008a00301007387 */ /* 0x004fe20000100800 */
[----:B0-----:R-:W-:Y:S02]  /*c6d0*/  @P4 IMAD.MOV.U32 R6, RZ, RZ, R3 ;  /* 0x000000ffff064224 */ /* 0x001fe400078e0003 */
[----:B------:R-:W-:-:S02]  /*c6e0*/  @P4 IMAD.MOV.U32 R7, RZ, RZ, R2 ;  /* 0x000000ffff074224 */ /* 0x000fc400078e0002 */
[----:B------:R-:W2:Y:S04]  /*c6f0*/  LDL.LU R2, [R1+0x7fc] ;  /* 0x0007fc0001027983 */ /* 0x000ea80000300800 */
[----:B------:R0:W3:Y:S04]  /*c700*/  @P4 LDG.E.U8 R206, desc[UR40][R6.64] ;  /* 0x0000002806ce4981 */ /* 0x0000e8000c1e1100 */
[----:B------:R-:W0:Y:S04]  /*c710*/  LDL R6, [R1+0x808] ;  /* 0x0008080001067983 */ /* 0x000e280000100800 */
[----:B------:R-:W0:Y:S02]  /*c720*/  LDL R7, [R1+0x80c] ;  /* 0x00080c0001077983 */ /* 0x000e240000100800 */
[----:B0-----:R-:W-:-:S04]  /*c730*/  @P1 LOP3.LUT R7, R7, R6, RZ, 0x3c, !PT ;  /* 0x0000000607071212 */ /* 0x001fc800078e3cff */
[----:B------:R-:W-:-:S04]  /*c740*/  @P1 LOP3.LUT R6, R7, R6, RZ, 0x3c, !PT ;  /* 0x0000000607061212 */ /* 0x000fc800078e3cff */
[----:B------:R-:W-:-:S05]  /*c750*/  @P1 LOP3.LUT R7, R7, R6, RZ, 0x3c, !PT ;  /* 0x0000000607071212 */ /* 0x000fca00078e3cff */
[----:B------:R0:W3:Y:S04]  /*c760*/  @P1 LDG.E.U8 R171, desc[UR40][R6.64] ;  /* 0x0000002806ab1981 */ /* 0x0000e8000c1e1100 */
[----:B------:R-:W4:Y:S01]  /*c770*/  LDL R7, [R1+0x800] ;  /* 0x0008000001077983 */ /* 0x000f220000100800 */
[----:B------:R-:W-:Y:S01]  /*c780*/  PRMT R172, RZ, 0x7610, R172 ;  /* 0x00007610ffac7816 */ /* 0x000fe200000000ac */
[----:B0-----:R-:W-:Y:S01]  /*c790*/  @P0 IMAD.MOV.U32 R6, RZ, RZ, R152 ;  /* 0x000000ffff060224 */ /* 0x001fe200078e0098 */
[----:B------:R-:W-:Y:S01]  /*c7a0*/  ISETP.GT.AND P2, PT, R180, 0x5, PT ;  /* 0x00000005b400780c */ /* 0x000fe20003f44270 */
[----:B------:R-:W3:Y:S01]  /*c7b0*/  LDL R152, [R1+0x7dc] ;  /* 0x0007dc0001987983 */ /* 0x000ee20000100800 */
[----:B------:R-:W-:-:S03]  /*c7c0*/  PRMT R205, RZ, 0x7610, R205 ;  /* 0x00007610ffcd7816 */ /* 0x000fc600000000cd */
[----:B----4-:R2:W4:Y:S04]  /*c7d0*/  @P0 LDG.E.U8 R172, desc[UR40][R6.64] ;  /* 0x0000002806ac0981 */ /* 0x010528000c1e1100 */
[----:B------:R-:W3:Y:S04]  /*c7e0*/  LDL R7, [R1+0x7f8] ;  /* 0x0007f80001077983 */ /* 0x000ee80000100800 */
[----:B--2---:R-:W-:Y:S01]  /*c7f0*/  @P2 IMAD.MOV.U32 R6, RZ, RZ, R2 ;  /* 0x000000ffff062224 */ /* 0x004fe200078e0002 */
[----:B------:R-:W-:Y:S01]  /*c800*/  STL [R1+0x8a4], R2 ;  /* 0x0008a40201007387 */ /* 0x000fe20000100800 */
[----:B------:R-:W-:-:S03]  /*c810*/  ISETP.GT.AND P3, PT, R180, 0x6, PT ;  /* 0x00000006b400780c */ /* 0x000fc60003f64270 */
[----:B---3--:R0:W2:Y:S04]  /*c820*/  @P2 LDG.E.U8 R205, desc[UR40][R6.64] ;  /* 0x0000002806cd2981 */ /* 0x0080a8000c1e1100 */
[----:B------:R-:W0:Y:S04]  /*c830*/  LDL R6, [R1+0x7f0] ;  /* 0x0007f00001067983 */ /* 0x000e280000100800 */
[----:B------:R-:W0:Y:S01]  /*c840*/  LDL R7, [R1+0x7f4] ;  /* 0x0007f40001077983 */ /* 0x000e220000100800 */
[----:B------:R-:W-:Y:S02]  /*c850*/  PRMT R204, RZ, 0x7610, R204 ;  /* 0x00007610ffcc7816 */ /* 0x000fe400000000cc */
[----:B------:R-:W-:-:S02]  /*c860*/  ISETP.GT.AND P4, PT, R180, 0x7, PT ;  /* 0x00000007b400780c */ /* 0x000fc40003f84270 */
        /* <DEDUP_REMOVED lines=8> */
[----:B------:R-:W2:Y:S04]  /*c8f0*/  LDL R5, [R1+0x7c4] ;  /* 0x0007c40001057983 */ /* 0x000ea80000100800 */
[----:B----4-:R0:W4:Y:S04]  /*c900*/  @P4 LDG.E.U8 R203, desc[UR40][R6.64] ;  /* 0x0000002806cb4981 */ /* 0x010128000c1e1100 */
[----:B------:R-:W0:Y:S04]  /*c910*/  LDL R6, [R1+0x7e0] ;  /* 0x0007e00001067983 */ /* 0x000e280000100800 */
[----:B------:R-:W0:Y:S01]  /*c920*/  LDL R7, [R1+0x7e4] ;  /* 0x0007e40001077983 */ /* 0x000e220000100800 */
[----:B------:R-:W-:-:S02]  /*c930*/  PRMT R154, RZ, 0x7610, R154 ;  /* 0x00007610ff9a7816 */ /* 0x000fc4000000009a */
[----:B------:R-:W-:Y:S02]  /*c940*/  ISETP.GT.AND P0, PT, R180, 0x9, PT ;  /* 0x00000009b400780c */ /* 0x000fe40003f04270 */
[----:B0-----:R-:W-:-:S04]  /*c950*/  @P1 LOP3.LUT R7, R7, R6, RZ, 0x3c, !PT ;  /* 0x0000000607071212 */ /* 0x001fc800078e3cff */
[----:B------:R-:W-:-:S04]  /*c960*/  @P1 LOP3.LUT R6, R7, R6, RZ, 0x3c, !PT ;  /* 0x0000000607061212 */ /* 0x000fc800078e3cff */
[----:B------:R-:W-:-:S05]  /*c970*/  @P1 LOP3.LUT R7, R7, R6, RZ, 0x3c, !PT ;  /* 0x0000000607071212 */ /* 0x000fca00078e3cff */
[----:B------:R0:W4:Y:S04]  /*c980*/  @P1 LDG.E.U8 R154, desc[UR40][R6.64] ;  /* 0x00000028069a1981 */ /* 0x000128000c1e1100 */
[----:B------:R-:W3:Y:S01]  /*c990*/  LDL R7, [R1+0x7d8] ;  /* 0x0007d80001077983 */ /* 0x000ee20000100800 */
[----:B------:R-:W-:Y:S01]  /*c9a0*/  PRMT R155, RZ, 0x7610, R155 ;  /* 0x00007610ff9b7816 */ /* 0x000fe2000000009b */
[----:B0-----:R-:W-:Y:S01]  /*c9b0*/  @P0 IMAD.MOV.U32 R6, RZ, RZ, R152 ;  /* 0x000000ffff060224 */ /* 0x001fe200078e0098 */
[----:B------:R-:W-:Y:S01]  /*c9c0*/  ISETP.GT.AND P2, PT, R180, 0xa, PT ;  /* 0x0000000ab400780c */ /* 0x000fe20003f44270 */
[----:B------:R-:W4:Y:S04]  /*c9d0*/  LDL R152, [R1+0x7b4] ;  /* 0x0007b40001987983 */ /* 0x000f280000100800 */
[----:B---3--:R0:W3:Y:S04]  /*c9e0*/  @P0 LDG.E.U8 R155, desc[UR40][R6.64] ;  /* 0x00000028069b0981 */ /* 0x0080e8000c1e1100 */
[----:B------:R-:W0:Y:S04]  /*c9f0*/  LDL R6, [R1+0x7d0] ;  /* 0x0007d00001067983 */ /* 0x000e280000100800 */
[----:B------:R-:W0:Y:S01]  /*ca00*/  LDL R7, [R1+0x7d4] ;  /* 0x0007d40001077983 */ /* 0x000e220000100800 */
[----:B------:R-:W-:-:S02]  /*ca10*/  PRMT R192, RZ, 0x7610, R192 ;  /* 0x00007610ffc07816 */ /* 0x000fc400000000c0 */
[----:B0-----:R-:W-:-:S04]  /*ca20*/  @P2 LOP3.LUT R7, R7, R6, RZ, 0x3c, !PT ;  /* 0x0000000607072212 */ /* 0x001fc800078e3cff */
[----:B------:R-:W-:-:S04]  /*ca30*/  @P2 LOP3.LUT R6, R7, R6, RZ, 0x3c, !PT ;  /* 0x0000000607062212 */ /* 0x000fc800078e3cff */
[----:B------:R-:W-:-:S05]  /*ca40*/  @P2 LOP3.LUT R7, R7, R6, RZ, 0x3c, !PT ;  /* 0x0000000607072212 */ /* 0x000fca00078e3cff */
[----:B------:R0:W3:Y:S04]  /*ca50*/  @P2 LDG.E.U8 R192, desc[UR40][R6.64] ;  /* 0x0000002806c02981 */ /* 0x0000e8000c1e1100 */
[----:B------:R-:W0:Y:S04]  /*ca60*/  LDL R6, [R1+0x7c8] ;  /* 0x0007c80001067983 */ /* 0x000e280000100800 */
[----:B------:R-:W0:Y:S01]  /*ca70*/  LDL R7, [R1+0x7cc] ;  /* 0x0007cc0001077983 */ /* 0x000e220000100800 */
[----:B------:R-:W-:Y:S02]  /*ca80*/  ISETP.GT.AND P3, PT, R180, 0xb, PT ;  /* 0x0000000bb400780c */ /* 0x000fe40003f64270 */
[----:B------:R-:W-:-:S11]  /*ca90*/  PRMT R193, RZ, 0x7610, R193 ;  /* 0x00007610ffc17816 */ /* 0x000fd600000000c1 */
[----:B0-----:R-:W-:-:S04]  /*caa0*/  @P3 LOP3.LUT R7, R7, R6, RZ, 0x3c, !PT ;  /* 0x0000000607073212 */ /* 0x001fc800078e3cff */
[----:B------:R-:W-:-:S04]  /*cab0*/  @P3 LOP3.LUT R6, R7, R6, RZ, 0x3c, !PT ;  /* 0x0000000607063212 */ /* 0x000fc800078e3cff */
[----:B------:R-:W-:-:S05]  /*cac0*/  @P3 LOP3.LUT R7, R7, R6, RZ, 0x3c, !PT ;  /* 0x0000000607073212 */ /* 0x000fca00078e3cff */
[----:B------:R2:W3:Y:S04]  /*cad0*/  @P3 LDG.E.U8 R193, desc[UR40][R6.64] ;  /* 0x0000002806c13981 */ /* 0x0004e8000c1e1100 */
[----:B------:R-:W4:Y:S01]  /*cae0*/  LDL R7, [R1+0x7c0] ;  /* 0x0007c00001077983 */ /* 0x000f220000100800 */
[----:B------:R-:W-:Y:S02]  /*caf0*/  ISETP.GT.AND P4, PT, R180, 0xc, PT ;  /* 0x0000000cb400780c */ /* 0x000fe40003f84270 */
[----:B------:R-:W-:-:S11]  /*cb00*/  PRMT R199, RZ, 0x7610, R199 ;  /* 0x00007610ffc77816 */ /* 0x000fd600000000c7 */
[----:B--2---:R-:W-:Y:S01]  /*cb10*/  @P4 IMAD.MOV.U32 R6, RZ, RZ, R5 ;  /* 0x000000ffff064224 */ /* 0x004fe200078e0005 */
        /* <DEDUP_REMOVED lines=190> */
[----:B------:R0:W3:Y:S04]  /*d700*/  @P1 LDG.E.U8 R164, desc[UR40][R6.64] ;  /* 0x0000002806a41981 */ /* 0x0000e8000c1e1100 */
[----:B------:R-:W2:Y:S01]  /*d710*/  LDL R7, [R1+0x6e8] ;  /* 0x0006e80001077983 */ /* 0x000ea20000100800 */
[----:B------:R-:W-:Y:S01]  /*d720*/  PRMT R175, RZ, 0x7610, R175 ;  /* 0x00007610ffaf7816 */ /* 0x000fe200000000af */
[----:B0-----:R-:W-:Y:S01]  /*d730*/  @P0 IMAD.MOV.U32 R6, RZ, RZ, R152 ;  /* 0x000000ffff060224 */ /* 0x001fe200078e0098 */
[----:B------:R-:W-:Y:S01]  /*d740*/  ISETP.GT.AND P2, PT, R180, 0x28, PT ;  /* 0x00000028b400780c */ /* 0x000fe20003f44270 */
[----:B------:R-:W4:Y:S04]  /*d750*/  LDL R152, [R1+0x6c4] ;  /* 0x0006c40001987983 */ /* 0x000f280000100800 */
[----:B--2---:R0:W2:Y:S04]  /*d760*/  @P0 LDG.E.U8 R175, desc[UR40][R6.64] ;  /* 0x0000002806af0981 */ /* 0x0040a8000c1e1100 */
[----:B------:R-:W0:Y:S04]  /*d770*/  LDL R6, [R1+0x6e0] ;  /* 0x0006e00001067983 */ /* 0x000e280000100800 */
[----:B------:R-:W0:Y:S01]  /*d780*/  LDL R7, [R1+0x6e4] ;  /* 0x0006e40001077983 */ /* 0x000e220000100800 */
[----:B------:R-:W-:-:S02]  /*d790*/  PRMT R23, RZ, 0x7610, R23 ;  /* 0x00007610ff177816 */ /* 0x000fc40000000017 */
[----:B0-----:R-:W-:-:S04]  /*d7a0*/  @P2 LOP3.LUT R7, R7, R6, RZ, 0x3c, !PT ;  /* 0x0000000607072212 */ /* 0x001fc800078e3cff */
[----:B------:R-:W-:-:S04]  /*d7b0*/  @P2 LOP3.LUT R6, R7, R6, RZ, 0x3c, !PT ;  /* 0x0000000607062212 */ /* 0x000fc800078e3cff */
[----:B------:R-:W-:-:S05]  /*d7c0*/  @P2 LOP3.LUT R7, R7, R6, RZ, 0x3c, !PT ;  /* 0x0000000607072212 */ /* 0x000fca00078e3cff */
[----:B------:R0:W2:Y:S04]  /*d7d0*/  @P2 LDG.E.U8 R23, desc[UR40][R6.64] ;  /* 0x0000002806172981 */ /* 0x0000a8000c1e1100 */
[----:B------:R-:W0:Y:S04]  /*d7e0*/  LDL R6, [R1+0x6d8] ;  /* 0x0006d80001067983 */ /* 0x000e280000100800 */
[----:B------:R-:W0:Y:S01]  /*d7f0*/  LDL R7, [R1+0x6dc] ;  /* 0x0006dc0001077983 */ /* 0x000e220000100800 */
[----:B------:R-:W-:Y:S02]  /*d800*/  ISETP.GT.AND P3, PT, R180, 0x29, PT ;  /* 0x00000029b400780c */ /* 0x000fe40003f64270 */
[----:B------:R-:W-:-:S11]  /*d810*/  PRMT R174, RZ, 0x7610, R174 ;  /* 0x00007610ffae7816 */ /* 0x000fd600000000ae */
[----:B0-----:R-:W-:-:S04]  /*d820*/  @P3 LOP3.LUT R7, R7, R6, RZ, 0x3c, !PT ;  /* 0x0000000607073212 */ /* 0x001fc800078e3cff */
[----:B------:R-:W-:-:S04]  /*d830*/  @P3 LOP3.LUT R6, R7, R6, RZ, 0x3c, !PT ;  /* 0x0000000607063212 */ /* 0x000fc800078e3cff */
[----:B------:R-:W-:-:S05]  /*d840*/  @P3 LOP3.LUT R7, R7, R6, RZ, 0x3c, !PT ;  /* 0x0000000607073212 */ /* 0x000fca00078e3cff */
[----:B------:R0:W2:Y:S04]  /*d850*/  @P3 LDG.E.U8 R174, desc[UR40][R6.64] ;  /* 0x0000002806ae3981 */ /* 0x0000a8000c1e1100 */
[----:B------:R-:W3:Y:S01]  /*d860*/  LDL R7, [R1+0x6d0] ;  /* 0x0006d00001077983 */ /* 0x000ee20000100800 */
[----:B------:R-:W-:Y:S02]  /*d870*/  ISETP.GT.AND P4, PT, R180, 0x2a, PT ;  /* 0x0000002ab400780c */ /* 0x000fe40003f84270 */
[----:B------:R-:W-:-:S11]  /*d880*/  PRMT R159, RZ, 0x7610, R159 ;  /* 0x00007610ff9f7816 */ /* 0x000fd6000000009f */
[----:B0-----:R-:W-:Y:S01]  /*d890*/  @P4 IMAD.MOV.U32 R6, RZ, RZ, R5 ;  /* 0x000000ffff064224 */ /* 0x001fe200078e0005 */
[----:B------:R-:W-:Y:S01]  /*d8a0*/  ISETP.GT.AND P1, PT, R180, 0x2b, PT ;  /* 0x0000002bb400780c */ /* 0x000fe20003f24270 */
[----:B------:R-:W2:Y:S04]  /*d8b0*/  LDL R5, [R1+0x6ac] ;  /* 0x0006ac0001057983 */ /* 0x000ea80000100800 */
[----:B---3--:R0:W3:Y:S04]  /*d8c0*/  @P4 LDG.E.U8 R159, desc[UR40][R6.64] ;  /* 0x00000028069f4981 */ /* 0x0080e8000c1e1100 */
        /* <DEDUP_REMOVED lines=10> */
[----:B----4-:R-:W-:Y:S01]  /*d970*/  @P0 IMAD.MOV.U32 R6, RZ, RZ, R152 ;  /* 0x000000ffff060224 */ /* 0x010fe200078e0098 */
        /* <DEDUP_REMOVED lines=153> */
[----:B------:R-:W3:Y:S04]  /*e310*/  @P2 LDG.E.U8 R161, desc[UR40][R6.64] ;  /* 0x0000002806a12981 */ /* 0x000ee8000c1e1100 */
[----:B--2---:R0:W-:Y:S04]  /*e320*/  STL [R1+0x8], R0 ;  /* 0x0000080001007387 */ /* 0x0041e80000100800 */
[----:B0-----:R-:W2:Y:S04]  /*e330*/  LDL R0, [R1+0x5fc] ;  /* 0x0005fc0001007983 */ /* 0x001ea80000100800 */
[----:B---3--:R0:W-:Y:S04]  /*e340*/  STL [R1+0x4], R161 ;  /* 0x000004a101007387 */ /* 0x0081e80000100800 */
[----:B0-----:R-:W3:Y:S04]  /*e350*/  LDL.LU R161, [R1+0x8d8] ;  /* 0x0008d80001a17983 */ /* 0x001ee80000300800 */
[----:B------:R-:W4:Y:S04]  /*e360*/  LDL R6, [R1+0x610] ;  /* 0x0006100001067983 */ /* 0x000f280000100800 */
[----:B------:R-:W4:Y:S01]  /*e370*/  LDL R7, [R1+0x614] ;  /* 0x0006140001077983 */ /* 0x000f220000100800 */
[----:B------:R-:W-:-:S02]  /*e380*/  ISETP.GT.AND P3, PT, R180, 0x42, PT ;  /* 0x00000042b400780c */ /* 0x000fc40003f64270 */
[----:B------:R-:W-:-:S11]  /*e390*/  PRMT R162, RZ, 0x7610, R162 ;  /* 0x00007610ffa27816 */ /* 0x000fd600000000a2 */
[----:B----4-:R-:W-:-:S04]  /*e3a0*/  @P3 LOP3.LUT R7, R7, R6, RZ, 0x3c, !PT ;  /* 0x0000000607073212 */ /* 0x010fc800078e3cff */
[----:B------:R-:W-:-:S04]  /*e3b0*/  @P3 LOP3.LUT R6, R7, R6, RZ, 0x3c, !PT ;  /* 0x0000000607063212 */ /* 0x000fc800078e3cff */
[----:B------:R-:W-:-:S05]  /*e3c0*/  @P3 LOP3.LUT R7, R7, R6, RZ, 0x3c, !PT ;  /* 0x0000000607073212 */ /* 0x000fca00078e3cff */
[----:B------:R-:W4:Y:S01]  /*e3d0*/  @P3 LDG.E.U8 R162, desc[UR40][R6.64] ;  /* 0x0000002806a23981 */ /* 0x000f22000c1e1100 */
[C---:B------:R-:W-:Y:S02]  /*e3e0*/  ISETP.GT.AND P4, PT, R180.reuse, 0x43, PT ;  /* 0x00000043b400780c */ /* 0x040fe40003f84270 */
[----:B------:R-:W-:Y:S01]  /*e3f0*/  PRMT R252, RZ, 0x7610, R252 ;  /* 0x00007610fffc7816 */ /* 0x000fe200000000fc */
[----:B----4-:R0:W-:Y:S04]  /*e400*/  STL [R1], R162 ;  /* 0x000000a201007387 */ /* 0x0101e80000100800 */
[----:B0-----:R-:W4:Y:S04]  /*e410*/  LDL.LU R162, [R1+0x8d4] ;  /* 0x0008d40001a27983 */ /* 0x001f280000300800 */
[----:B------:R-:W2:Y:S02]  /*e420*/  LDL R7, [R1+0x608] ;  /* 0x0006080001077983 */ /* 0x000ea40000100800 */
[----:B------:R-:W-:Y:S01]  /*e430*/  @P4 IMAD.MOV.U32 R6, RZ, RZ, R5 ;  /* 0x000000ffff064224 */ /* 0x000fe200078e0005 */
[----:B------:R-:W-:-:S02]  /*e440*/  ISETP.GT.AND P1, PT, R180, 0x44, PT ;  /* 0x00000044b400780c */ /* 0x000fc40003f24270 */
[----:B------:R-:W-:Y:S01]  /*e450*/  ISETP.GT.AND P0, PT, R180, 0x45, PT ;  /* 0x00000045b400780c */ /* 0x000fe20003f04270 */
[----:B------:R-:W3:Y:S04]  /*e460*/  LDL R5, [R1+0x5e4] ;  /* 0x0005e40001057983 */ /* 0x000ee80000100800 */
[----:B--2---:R0:W2:Y:S04]  /*e470*/  @P4 LDG.E.U8 R252, desc[UR40][R6.64] ;  /* 0x0000002806fc4981 */ /* 0x0040a8000c1e1100 */
[----:B------:R-:W0:Y:S04]  /*e480*/  LDL R6, [R1+0x600] ;  /* 0x0006000001067983 */ /* 0x000e280000100800 */
[----:B------:R-:W0:Y:S01]  /*e490*/  LDL R7, [R1+0x604] ;  /* 0x0006040001077983 */ /* 0x000e220000100800 */
[----:B------:R-:W-:-:S02]  /*e4a0*/  PRMT R240, RZ, 0x7610, R240 ;  /* 0x00007610fff07816 */ /* 0x000fc400000000f0 */
[----:B------:R-:W-:Y:S02]  /*e4b0*/  PRMT R239, RZ, 0x7610, R239 ;  /* 0x00007610ffef7816 */ /* 0x000fe400000000ef */
[----:B0-----:R-:W-:-:S04]  /*e4c0*/  @P1 LOP3.LUT R7, R7, R6, RZ, 0x3c, !PT ;  /* 0x0000000607071212 */ /* 0x001fc800078e3cff */
[----:B------:R-:W-:-:S04]  /*e4d0*/  @P1 LOP3.LUT R6, R7, R6, RZ, 0x3c, !PT ;  /* 0x0000000607061212 */ /* 0x000fc800078e3cff */
[----:B------:R-:W-:-:S05]  /*e4e0*/  @P1 LOP3.LUT R7, R7, R6, RZ, 0x3c, !PT ;  /* 0x0000000607071212 */ /* 0x000fca00078e3cff */
[----:B------:R0:W2:Y:S02]  /*e4f0*/  @P1 LDG.E.U8 R240, desc[UR40][R6.64] ;  /* 0x0000002806f01981 */ /* 0x0000a4000c1e1100 */
[----:B0-----:R-:W-:Y:S02]  /*e500*/  @P0 IMAD.MOV.U32 R6, RZ, RZ, R0 ;  /* 0x000000ffff060224 */ /* 0x001fe400078e0000 */
[----:B------:R-:W-:Y:S01]  /*e510*/  @P0 IMAD.MOV.U32 R7, RZ, RZ, R152 ;  /* 0x000000ffff070224 */ /* 0x000fe200078e0098 */
[----:B------:R-:W-:Y:S01]  /*e520*/  ISETP.GT.AND P2, PT, R180, 0x46, PT ;  /* 0x00000046b400780c */ /* 0x000fe20003f44270 */
[----:B------:R-:W4:Y:S04]  /*e530*/  LDL R152, [R1+0x5c8] ;  /* 0x0005c80001987983 */ /* 0x000f280000100800 */
[----:B------:R0:W2:Y:S01]  /*e540*/  @P0 LDG.E.U8 R239, desc[UR40][R6.64] ;  /* 0x0000002806ef0981 */ /* 0x0000a2000c1e1100 */
[----:B------:R-:W-:-:S02]  /*e550*/  PRMT R238, RZ, 0x7610, R238 ;  /* 0x00007610ffee7816 */ /* 0x000fc400000000ee */
[----:B------:R-:W-:Y:S01]  /*e560*/  ISETP.GT.AND P3, PT, R180, 0x47, PT ;  /* 0x00000047b400780c */ /* 0x000fe20003f64270 */
[----:B------:R-:W4:Y:S04]  /*e570*/  LDL R0, [R1+0x5cc] ;  /* 0x0005cc0001007983 */ /* 0x000f280000100800 */
[----:B------:R-:W0:Y:S04]  /*e580*/  LDL R6, [R1+0x5f0] ;  /* 0x0005f00001067983 */ /* 0x000e280000100800 */
[----:B------:R-:W0:Y:S02]  /*e590*/  LDL R7, [R1+0x5f4] ;  /* 0x0005f40001077983 */ /* 0x000e240000100800 */
[----:B0-----:R-:W-:-:S04]  /*e5a0*/  @P2 LOP3.LUT R7, R7, R6, RZ, 0x3c, !PT ;  /* 0x0000000607072212 */ /* 0x001fc800078e3cff */
[----:B------:R-:W-:-:S04]  /*e5b0*/  @P2 LOP3.LUT R6, R7, R6, RZ, 0x3c, !PT ;  /* 0x0000000607062212 */ /* 0x000fc800078e3cff */
[----:B------:R-:W-:-:S05]  /*e5c0*/  @P2 LOP3.LUT R7, R7, R6, RZ, 0x3c, !PT ;  /* 0x0000000607072212 */ /* 0x000fca00078e3cff */
[----:B------:R0:W2:Y:S04]  /*e5d0*/  @P2 LDG.E.U8 R238, desc[UR40][R6.64] ;  /* 0x0000002806ee2981 */ /* 0x0000a8000c1e1100 */
[----:B------:R-:W0:Y:S04]  /*e5e0*/  LDL R6, [R1+0x5e8] ;  /* 0x0005e80001067983 */ /* 0x000e280000100800 */
[----:B------:R-:W0:Y:S01]  /*e5f0*/  LDL R7, [R1+0x5ec] ;  /* 0x0005ec0001077983 */ /* 0x000e220000100800 */
[----:B------:R-:W-:Y:S02]  /*e600*/  PRMT R237, RZ, 0x7610, R237 ;  /* 0x00007610ffed7816 */ /* 0x000fe400000000ed */
[----:B------:R-:W-:-:S02]  /*e610*/  ISETP.GT.AND P4, PT, R180, 0x48, PT ;  /* 0x00000048b400780c */ /* 0x000fc40003f84270 */
[----:B0-----:R-:W-:-:S04]  /*e620*/  @P3 LOP3.LUT R7, R7, R6, RZ, 0x3c, !PT ;  /* 0x0000000607073212 */ /* 0x001fc800078e3cff */
[----:B------:R-:W-:-:S04]  /*e630*/  @P3 LOP3.LUT R6, R7, R6, RZ, 0x3c, !PT ;  /* 0x0000000607063212 */ /* 0x000fc800078e3cff */
[----:B------:R-:W-:-:S05]  /*e640*/  @P3 LOP3.LUT R7, R7, R6, RZ, 0x3c, !PT ;  /* 0x0000000607073212 */ /* 0x000fca00078e3cff */
[----:B------:R3:W2:Y:S04]  /*e650*/  @P3 LDG.E.U8 R237, desc[UR40][R6.64] ;  /* 0x0000002806ed3981 */ /* 0x0006a8000c1e1100 */
[----:B------:R-:W4:Y:S01]  /*e660*/  LDL R7, [R1+0x5e0] ;  /* 0x0005e00001077983 */ /* 0x000f220000100800 */
[----:B------:R-:W-:Y:S01]  /*e670*/  PRMT R236, RZ, 0x7610, R236 ;  /* 0x00007610ffec7816 */ /* 0x000fe200000000ec */
[----:B---3--:R-:W-:Y:S01]  /*e680*/  @P4 IMAD.MOV.U32 R6, RZ, RZ, R5 ;  /* 0x000000ffff064224 */ /* 0x008fe200078e0005 */
[----:B------:R-:W-:Y:S01]  /*e690*/  ISETP.GT.AND P0, PT, R180, 0x49, PT ;  /* 0x00000049b400780c */ /* 0x000fe20003f04270 */
[----:B------:R-:W3:Y:S04]  /*e6a0*/  LDL R5, [R1+0x5bc] ;  /* 0x0005bc0001057983 */ /* 0x000ee80000100800 */
[----:B----4-:R0:W4:Y:S04]  /*e6b0*/  @P4 LDG.E.U8 R236, desc[UR40][R6.64] ;  /* 0x0000002806ec4981 */ /* 0x010128000c1e1100 */
[----:B------:R-:W0:Y:S04]  /*e6c0*/  LDL R6, [R1+0x5d8] ;  /* 0x0005d80001067983 */ /* 0x000e280000100800 */
[----:B------:R-:W0:Y:S01]  /*e6d0*/  LDL R7, [R1+0x5dc] ;  /* 0x0005dc0001077983 */ /* 0x000e220000100800 */
[----:B------:R-:W-:-:S02]  /*e6e0*/  PRMT R235, RZ, 0x7610, R235 ;  /* 0x00007610ffeb7816 */ /* 0x000fc400000000eb */
[----:B0-----:R-:W-:-:S04]  /*e6f0*/  @P0 LOP3.LUT R7, R7, R6, RZ, 0x3c, !PT ;  /* 0x0000000607070212 */ /* 0x001fc800078e3cff */
[----:B------:R-:W-:-:S04]  /*e700*/  @P0 LOP3.LUT R6, R7, R6, RZ, 0x3c, !PT ;  /* 0x0000000607060212 */ /* 0x000fc800078e3cff */
[----:B------:R-:W-:-:S05]  /*e710*/  @P0 LOP3.LUT R7, R7, R6, RZ, 0x3c, !PT ;  /* 0x0000000607070212 */ /* 0x000fca00078e3cff */
[----:B------:R0:W4:Y:S04]  /*e720*/  @P0 LDG.E.U8 R235, desc[UR40][R6.64] ;  /* 0x0000002806eb0981 */ /* 0x000128000c1e1100 */
[----:B------:R-:W0:Y:S04]  /*e730*/  LDL R6, [R1+0x5d0] ;  /* 0x0005d00001067983 */ /* 0x000e280000100800 */
[----:B------:R-:W0:Y:S01]  /*e740*/  LDL R7, [R1+0x5d4] ;  /* 0x0005d40001077983 */ /* 0x000e220000100800 */
[C---:B------:R-:W-:Y:S02]  /*e750*/  ISETP.GT.AND P1, PT, R180.reuse, 0x4a, PT ;  /* 0x0000004ab400780c */ /* 0x040fe40003f24270 */
[----:B------:R-:W-:-:S02]  /*e760*/  ISETP.GT.AND P2, PT, R180, 0x4b, PT ;  /* 0x0000004bb400780c */ /* 0x000fc40003f44270 */
[----:B------:R-:W-:Y:S02]  /*e770*/  PRMT R234, RZ, 0x7610, R234 ;  /* 0x00007610ffea7816 */ /* 0x000fe400000000ea */
[----:B------:R-:W-:-:S07]  /*e780*/  PRMT R232, RZ, 0x7610, R232 ;  /* 0x00007610ffe87816 */ /* 0x000fce00000000e8 */
[----:B0-----:R-:W-:-:S04]  /*e790*/  @P1 LOP3.LUT R7, R7, R6, RZ, 0x3c, !PT ;  /* 0x0000000607071212 */ /* 0x001fc800078e3cff */
[----:B------:R-:W-:-:S04]  /*e7a0*/  @P1 LOP3.LUT R6, R7, R6, RZ, 0x3c, !PT ;  /* 0x0000000607061212 */ /* 0x000fc800078e3cff */
[----:B------:R-:W-:-:S05]  /*e7b0*/  @P1 LOP3.LUT R7, R7, R6, RZ, 0x3c, !PT ;  /* 0x0000000607071212 */ /* 0x000fca00078e3cff */
[----:B------:R0:W4:Y:S02]  /*e7c0*/  @P1 LDG.E.U8 R234, desc[UR40][R6.64] ;  /* 0x0000002806ea1981 */ /* 0x000124000c1e1100 */
[----:B0-----:R-:W-:Y:S02]  /*e7d0*/  @P2 IMAD.MOV.U32 R6, RZ, RZ, R0 ;  /* 0x000000ffff062224 */ /* 0x001fe400078e0000 */
[----:B------:R-:W-:Y:S01]  /*e7e0*/  @P2 IMAD.MOV.U32 R7, RZ, RZ, R152 ;  /* 0x000000ffff072224 */ /* 0x000fe200078e0098 */
[----:B------:R-:W-:Y:S01]  /*e7f0*/  ISETP.GT.AND P0, PT, R180, 0x4c, PT ;  /* 0x0000004cb400780c */ /* 0x000fe20003f04270 */
[----:B------:R-:W2:Y:S04]  /*e800*/  LDL R152, [R1+0x5a8] ;  /* 0x0005a80001987983 */ /* 0x000ea80000100800 */
[----:B------:R0:W4:Y:S01]  /*e810*/  @P2 LDG.E.U8 R232, desc[UR40][R6.64] ;  /* 0x0000002806e82981 */ /* 0x000122000c1e1100 */
[----:B------:R-:W-:-:S02]  /*e820*/  PRMT R230, RZ, 0x7610, R230 ;  /* 0x00007610ffe67816 */ /* 0x000fc400000000e6 */
[----:B------:R-:W-:Y:S01]  /*e830*/  ISETP.GT.AND P1, PT, R180, 0x4d, PT ;  /* 0x0000004db400780c */ /* 0x000fe20003f24270 */
[----:B------:R-:W2:Y:S04]  /*e840*/  LDL R0, [R1+0x5ac] ;  /* 0x0005ac0001007983 */ /* 0x000ea80000100800 */
[----:B------:R-:W0:Y:S04]  /*e850*/  LDL R6, [R1+0x5c0] ;  /* 0x0005c00001067983 */ /* 0x000e280000100800 */
[----:B------:R-:W0:Y:S02]  /*e860*/  LDL R7, [R1+0x5c4] ;  /* 0x0005c40001077983 */ /* 0x000e240000100800 */
[----:B0-----:R-:W-:-:S04]  /*e870*/  @P0 LOP3.LUT R7, R7, R6, RZ, 0x3c, !PT ;  /* 0x0000000607070212 */ /* 0x001fc800078e3cff */
[----:B------:R-:W-:-:S04]  /*e880*/  @P0 LOP3.LUT R6, R7, R6, RZ, 0x3c, !PT ;  /* 0x0000000607060212 */ /* 0x000fc800078e3cff */
[----:B------:R-:W-:-:S05]  /*e890*/  @P0 LOP3.LUT R7, R7, R6, RZ, 0x3c, !PT ;  /* 0x0000000607070212 */ /* 0x000fca00078e3cff */
[----:B------:R3:W4:Y:S04]  /*e8a0*/  @P0 LDG.E.U8 R230, desc[UR40][R6.64] ;  /* 0x0000002806e60981 */ /* 0x000728000c1e1100 */
[----:B------:R-:W2:Y:S01]  /*e8b0*/  LDL R7, [R1+0x5b8] ;  /* 0x0005b80001077983 */ /* 0x000ea20000100800 */
[----:B------:R-:W-:Y:S01]  /*e8c0*/  PRMT R229, RZ, 0x7610, R229 ;  /* 0x00007610ffe57816 */ /* 0x000fe200000000e5 */
[----:B---3--:R-:W-:Y:S01]  /*e8d0*/  @P1 IMAD.MOV.U32 R6, RZ, RZ, R5 ;  /* 0x000000ffff061224 */ /* 0x008fe200078e0005 */
[C---:B------:R-:W-:Y:S01]  /*e8e0*/  ISETP.GT.AND P0, PT, R180.reuse, 0x4e, PT ;  /* 0x0000004eb400780c */ /* 0x040fe20003f04270 */
[----:B------:R-:W3:Y:S04]  /*e8f0*/  LDL R5, [R1+0x59c] ;  /* 0x00059c0001057983 */ /* 0x000ee80000100800 */
[----:B--2---:R0:W2:Y:S04]  /*e900*/  @P1 LDG.E.U8 R229, desc[UR40][R6.64] ;  /* 0x0000002806e51981 */ /* 0x0040a8000c1e1100 */
[----:B------:R-:W0:Y:S04]  /*e910*/  LDL R6, [R1+0x5b0] ;  /* 0x0005b00001067983 */ /* 0x000e280000100800 */
[----:B------:R-:W0:Y:S01]  /*e920*/  LDL R7, [R1+0x5b4] ;  /* 0x0005b40001077983 */ /* 0x000e220000100800 */
[----:B------:R-:W-:-:S02]  /*e930*/  ISETP.GT.AND P1, PT, R180, 0x4f, PT ;  /* 0x0000004fb400780c */ /* 0x000fc40003f24270 */
[----:B------:R-:W-:Y:S02]  /*e940*/  PRMT R227, RZ, 0x7610, R227 ;  /* 0x00007610ffe37816 */ /* 0x000fe400000000e3 */
        /* <DEDUP_REMOVED lines=11> */
[----:B------:R-:W-:Y:S01]  /*ea00*/  PRMT R233, RZ, 0x7610, R233 ;  /* 0x00007610ffe97816 */ /* 0x000fe200000000e9 */
[----:B------:R-:W4:Y:S04]  /*ea10*/  LDL R0, [R1+0x58c] ;  /* 0x00058c0001007983 */ /* 0x000f280000100800 */
[----:B------:R-:W0:Y:S04]  /*ea20*/  LDL R6, [R1+0x5a0] ;  /* 0x0005a00001067983 */ /* 0x000e280000100800 */
[----:B------:R-:W0:Y:S01]  /*ea30*/  LDL R7, [R1+0x5a4] ;  /* 0x0005a40001077983 */ /* 0x000e220000100800 */
[----:B------:R-:W-:-:S02]  /*ea40*/  ISETP.GT.AND P1, PT, R180, 0x51, PT ;  /* 0x00000051b400780c */ /* 0x000fc40003f24270 */
[----:B0-----:R-:W-:-:S04]  /*ea50*/  @P0 LOP3.LUT R7, R7, R6, RZ, 0x3c, !PT ;  /* 0x0000000607070212 */ /* 0x001fc800078e3cff */
[----:B------:R-:W-:-:S04]  /*ea60*/  @P0 LOP3.LUT R6, R7, R6, RZ, 0x3c, !PT ;  /* 0x0000000607060212 */ /* 0x000fc800078e3cff */
[----:B------:R-:W-:-:S05]  /*ea70*/  @P0 LOP3.LUT R7, R7, R6, RZ, 0x3c, !PT ;  /* 0x0000000607070212 */ /* 0x000fca00078e3cff */
[----:B------:R3:W2:Y:S04]  /*ea80*/  @P0 LDG.E.U8 R251, desc[UR40][R6.64] ;  /* 0x0000002806fb0981 */ /* 0x0006a8000c1e1100 */
[----:B------:R-:W4:Y:S01]  /*ea90*/  LDL R7, [R1+0x598] ;  /* 0x0005980001077983 */ /* 0x000f220000100800 */
[----:B---3--:R-:W-:Y:S01]  /*eaa0*/  @P1 IMAD.MOV.U32 R6, RZ, RZ, R5 ;  /* 0x000000ffff061224 */ /* 0x008fe200078e0005 */
[C---:B------:R-:W-:Y:S02]  /*eab0*/  ISETP.GT.AND P0, PT, R180.reuse, 0x52, PT ;  /* 0x00000052b400780c */ /* 0x040fe40003f04270 */
[----:B------:R-:W-:Y:S01]  /*eac0*/  PRMT R231, RZ, 0x7610, R231 ;  /* 0x00007610ffe77816 */ /* 0x000fe200000000e7 */
[----:B------:R-:W3:Y:S04]  /*ead0*/  LDL R5, [R1+0x57c] ;  /* 0x00057c0001057983 */ /* 0x000ee80000100800 */
[----:B----4-:R0:W4:Y:S04]  /*eae0*/  @P1 LDG.E.U8 R233, desc[UR40][R6.64] ;  /* 0x0000002806e91981 */ /* 0x010128000c1e1100 */
[----:B------:R-:W0:Y:S04]  /*eaf0*/  LDL R6, [R1+0x590] ;  /* 0x0005900001067983 */ /* 0x000e280000100800 */
[----:B------:R-:W0:Y:S01]  /*eb00*/  LDL R7, [R1+0x594] ;  /* 0x0005940001077983 */ /* 0x000e220000100800 */
[----:B------:R-:W-:-:S02]  /*eb10*/  ISETP.GT.AND P1, PT, R180, 0x53, PT ;  /* 0x00000053b400780c */ /* 0x000fc40003f24270 */
[----:B------:R-:W-:Y:S02]  /*eb20*/  PRMT R228, RZ, 0x7610, R228 ;  /* 0x00007610ffe47816 */ /* 0x000fe400000000e4 */
        /* <DEDUP_REMOVED lines=10> */
[----:B------:R-:W-:Y:S01]  /*ebd0*/  PRMT R224, RZ, 0x7610, R224 ;  /* 0x00007610ffe07816 */ /* 0x000fe200000000e0 */
[----:B------:R-:W2:Y:S04]  /*ebe0*/  LDL R0, [R1+0x56c] ;  /* 0x00056c0001007983 */ /* 0x000ea80000100800 */
[----:B------:R-:W0:Y:S04]  /*ebf0*/  LDL R6, [R1+0x580] ;  /* 0x0005800001067983 */ /* 0x000e280000100800 */
[----:B------:R-:W0:Y:S01]  /*ec00*/  LDL R7, [R1+0x584] ;  /* 0x0005840001077983 */ /* 0x000e220000100800 */
[----:B------:R-:W-:-:S02]  /*ec10*/  ISETP.GT.AND P1, PT, R180, 0x55, PT ;  /* 0x00000055b400780c */ /* 0x000fc40003f24270 */
[----:B0-----:R-:W-:-:S04]  /*ec20*/  @P0 LOP3.LUT R7, R7, R6, RZ, 0x3c, !PT ;  /* 0x0000000607070212 */ /* 0x001fc800078e3cff */
[----:B------:R-:W-:-:S04]  /*ec30*/  @P0 LOP3.LUT R6, R7, R6, RZ, 0x3c, !PT ;  /* 0x0000000607060212 */ /* 0x000fc800078e3cff */
[----:B------:R-:W-:-:S05]  /*ec40*/  @P0 LOP3.LUT R7, R7, R6, RZ, 0x3c, !PT ;  /* 0x0000000607070212 */ /* 0x000fca00078e3cff */
[----:B------:R3:W4:Y:S04]  /*ec50*/  @P0 LDG.E.U8 R225, desc[UR40][R6.64] ;  /* 0x0000002806e10981 */ /* 0x000728000c1e1100 */
[----:B------:R-:W2:Y:S01]  /*ec60*/  LDL R7, [R1+0x578] ;  /* 0x0005780001077983 */ /* 0x000ea20000100800 */
[----:B---3--:R-:W-:Y:S01]  /*ec70*/  @P1 IMAD.MOV.U32 R6, RZ, RZ, R5 ;  /* 0x000000ffff061224 */ /* 0x008fe200078e0005 */
[C---:B------:R-:W-:Y:S02]  /*ec80*/  ISETP.GT.AND P0, PT, R180.reuse, 0x56, PT ;  /* 0x00000056b400780c */ /* 0x040fe40003f04270 */
[----:B------:R-:W-:Y:S01]  /*ec90*/  PRMT R223, RZ, 0x7610, R223 ;  /* 0x00007610ffdf7816 */ /* 0x000fe200000000df */
[----:B------:R-:W3:Y:S04]  /*eca0*/  LDL R5, [R1+0x55c] ;  /* 0x00055c0001057983 */ /* 0x000ee80000100800 */
[----:B--2---:R0:W2:Y:S04]  /*ecb0*/  @P1 LDG.E.U8 R224, desc[UR40][R6.64] ;  /* 0x0000002806e01981 */ /* 0x0040a8000c1e1100 */
[----:B------:R-:W0:Y:S04]  /*ecc0*/  LDL R6, [R1+0x570] ;  /* 0x0005700001067983 */ /* 0x000e280000100800 */
[----:B------:R-:W0:Y:S01]  /*ecd0*/  LDL R7, [R1+0x574] ;  /* 0x0005740001077983 */ /* 0x000e220000100800 */
[----:B------:R-:W-:-:S02]  /*ece0*/  ISETP.GT.AND P1, PT, R180, 0x57, PT ;  /* 0x00000057b400780c */ /* 0x000fc40003f24270 */
        /* <DEDUP_REMOVED lines=68> */
[----:B------:R-:W-:-:S03]  /*f130*/  PRMT R163, RZ, 0x7610, R163 ;  /* 0x00007610ffa37816 */ /* 0x000fc600000000a3 */
[----:B------:R-:W4:Y:S04]  /*f140*/  LDL R0, [R1+0x50c] ;  /* 0x00050c0001007983 */ /* 0x000f280000100800 */
[----:B------:R-:W0:Y:S04]  /*f150*/  LDL R6, [R1+0x520] ;  /* 0x0005200001067983 */ /* 0x000e280000100800 */
[----:B------:R-:W0:Y:S02]  /*f160*/  LDL R7, [R1+0x524] ;  /* 0x0005240001077983 */ /* 0x000e240000100800 */
[----:B0-----:R-:W-:-:S04]  /*f170*/  @P0 LOP3.LUT R7, R7, R6, RZ, 0x3c, !PT ;  /* 0x0000000607070212 */ /* 0x001fc800078e3cff */
[----:B------:R-:W-:-:S04]  /*f180*/  @P0 LOP3.LUT R6, R7, R6, RZ, 0x3c, !PT ;  /* 0x0000000607060212 */ /* 0x000fc800078e3cff */
[----:B------:R-:W-:-:S05]  /*f190*/  @P0 LOP3.LUT R7, R7, R6, RZ, 0x3c, !PT ;  /* 0x0000000607070212 */ /* 0x000fca00078e3cff */
[----:B------:R-:W3:Y:S01]  /*f1a0*/  @P0 LDG.E.U8 R163, desc[UR40][R6.64] ;  /* 0x0000002806a30981 */ /* 0x000ee2000c1e1100 */
[C---:B------:R-:W-:Y:S02]  /*f1b0*/  ISETP.GT.AND P1, PT, R180.reuse, 0x61, PT ;  /* 0x00000061b400780c */ /* 0x040fe40003f24270 */
[----:B------:R-:W-:Y:S01]  /*f1c0*/  PRMT R221, RZ, 0x7610, R221 ;  /* 0x00007610ffdd7816 */ /* 0x000fe200000000dd */
[----:B---3--:R0:W-:Y:S04]  /*f1d0*/  STL [R1+0x10], R163 ;  /* 0x000010a301007387 */ /* 0x0081e80000100800 */
[----:B0-----:R-:W3:Y:S04]  /*f1e0*/  LDL.LU R163, [R1+0x8d0] ;  /* 0x0008d00001a37983 */ /* 0x001ee80000300800 */
[----:B------:R-:W2:Y:S02]  /*f1f0*/  LDL R7, [R1+0x518] ;  /* 0x0005180001077983 */ /* 0x000ea40000100800 */
[----:B------:R-:W-:Y:S01]  /*f200*/  @P1 IMAD.MOV.U32 R6, RZ, RZ, R5 ;  /* 0x000000ffff061224 */ /* 0x000fe200078e0005 */
[----:B------:R-:W-:-:S02]  /*f210*/  ISETP.GT.AND P0, PT, R180, 0x62, PT ;  /* 0x00000062b400780c */ /* 0x000fc40003f04270 */
        /* <DEDUP_REMOVED lines=11> */
[----:B----4-:R-:W-:Y:S02]  /*f2d0*/  @P1 IMAD.MOV.U32 R6, RZ, RZ, R0 ;  /* 0x000000ffff061224 */ /* 0x010fe400078e0000 */
        /* <DEDUP_REMOVED lines=99> */
[----:B------:R-:W-:Y:S02]  /*f910*/  ISETP.GT.AND P1, PT, R180, 0x71, PT ;  /* 0x00000071b400780c */ /* 0x000fe40003f24270 */
[----:B------:R-:W-:Y:S01]  /*f920*/  PRMT R169, RZ, 0x7610, R169 ;  /* 0x00007610ffa97816 */ /* 0x000fe200000000a9 */
[----:B---3--:R0:W-:Y:S04]  /*f930*/  STL [R1+0x18], R168 ;  /* 0x000018a801007387 */ /* 0x0081e80000100800 */
[----:B0-----:R-:W3:Y:S04]  /*f940*/  LDL.LU R168, [R1+0x8cc] ;  /* 0x0008cc0001a87983 */ /* 0x001ee80000300800 */
[----:B------:R-:W2:Y:S02]  /*f950*/  LDL R7, [R1+0x498] ;  /* 0x0004980001077983 */ /* 0x000ea40000100800 */
[----:B------:R-:W-:-:S02]  /*f960*/  @P1 IMAD.MOV.U32 R6, RZ, RZ, R5 ;  /* 0x000000ffff061224 */ /* 0x000fc400078e0005 */
[----:B------:R-:W3:Y:S04]  /*f970*/  LDL R5, [R1+0x47c] ;  /* 0x00047c0001057983 */ /* 0x000ee80000100800 */
[----:B--2---:R-:W2:Y:S01]  /*f980*/  @P1 LDG.E.U8 R169, desc[UR40][R6.64] ;  /* 0x0000002806a91981 */ /* 0x004ea2000c1e1100 */
[----:B------:R-:W-:-:S03]  /*f990*/  ISETP.GT.AND P0, PT, R180, 0x72, PT ;  /* 0x00000072b400780c */ /* 0x000fc60003f04270 */
[----:B--2---:R0:W-:Y:S04]  /*f9a0*/  STL [R1+0x14], R169 ;  /* 0x000014a901007387 */ /* 0x0041e80000100800 */
[----:B0-----:R-:W2:Y:S04]  /*f9b0*/  LDL.LU R169, [R1+0x8c8] ;  /* 0x0008c80001a97983 */ /* 0x001ea80000300800 */
[----:B------:R-:W4:Y:S04]  /*f9c0*/  LDL R6, [R1+0x490] ;  /* 0x0004900001067983 */ /* 0x000f280000100800 */
[----:B------:R-:W4:Y:S01]  /*f9d0*/  LDL R7, [R1+0x494] ;  /* 0x0004940001077983 */ /* 0x000f220000100800 */
[----:B------:R-:W-:-:S02]  /*f9e0*/  PRMT R153, RZ, 0x7610, R153 ;  /* 0x00007610ff997816 */ /* 0x000fc40000000099 */
[----:B----4-:R-:W-:-:S04]  /*f9f0*/  @P0 LOP3.LUT R7, R7, R6, RZ, 0x3c, !PT ;  /* 0x0000000607070212 */ /* 0x010fc800078e3cff */
[----:B------:R-:W-:-:S04]  /*fa00*/  @P0 LOP3.LUT R6, R7, R6, RZ, 0x3c, !PT ;  /* 0x0000000607060212 */ /* 0x000fc800078e3cff */
[----:B------:R-:W-:-:S05]  /*fa10*/  @P0 LOP3.LUT R7, R7, R6, RZ, 0x3c, !PT ;  /* 0x0000000607070212 */ /* 0x000fca00078e3cff */
[----:B------:R0:W4:Y:S01]  /*fa20*/  @P0 LDG.E.U8 R153, desc[UR40][R6.64] ;  /* 0x0000002806990981 */ /* 0x000122000c1e1100 */
[----:B------:R-:W-:Y:S02]  /*fa30*/  ISETP.GT.AND P1, PT, R180, 0x73, PT ;  /* 0x00000073b400780c */ /* 0x000fe40003f24270 */
[----:B0-----:R-:W-:Y:S01]  /*fa40*/  PRMT R6, RZ, 0x7610, R6 ;  /* 0x00007610ff067816 */ /* 0x001fe20000000006 */
[----:B----4-:R0:W-:Y:S10]  /*fa50*/  STL [R1+0xc], R153 ;  /* 0x00000c9901007387 */ /* 0x0101f40000100800 */
[----:B0-----:R-:W-:-:S02]  /*fa60*/  @P1 IMAD.MOV.U32 R153, RZ, RZ, R152 ;  /* 0x000000ffff991224 */ /* 0x001fc400078e0098 */
[----:B------:R-:W-:Y:S01]  /*fa70*/  @P1 IMAD.MOV.U32 R152, RZ, RZ, R0 ;  /* 0x000000ffff981224 */ /* 0x000fe200078e0000 */
[----:B------:R-:W-:Y:S01]  /*fa80*/  ISETP.GT.AND P0, PT, R180, 0x74, PT ;  /* 0x00000074b400780c */ /* 0x000fe20003f04270 */
[----:B------:R-:W4:Y:S04]  /*fa90*/  LDL R0, [R1+0x46c] ;  /* 0x00046c0001007983 */ /* 0x000f280000100800 */
[----:B------:R0:W2:Y:S04]  /*faa0*/  @P1 LDG.E.U8 R6, desc[UR40][R152.64] ;  /* 0x0000002898061981 */ /* 0x0000a8000c1e1100 */
[----:B------:R-:W0:Y:S04]  /*fab0*/  LDL R152, [R1+0x480] ;  /* 0x0004800001987983 */ /* 0x000e280000100800 */
[----:B------:R-:W0:Y:S01]  /*fac0*/  LDL R153, [R1+0x484] ;  /* 0x0004840001997983 */ /* 0x000e220000100800 */
[----:B------:R-:W-:-:S02]  /*fad0*/  PRMT R7, RZ, 0x7610, R7 ;  /* 0x00007610ff077816 */ /* 0x000fc40000000007 */
[----:B------:R-:W-:Y:S02]  /*fae0*/  ISETP.GT.AND P1, PT, R180, 0x75, PT ;  /* 0x00000075b400780c */ /* 0x000fe40003f24270 */
        /* <DEDUP_REMOVED lines=39> */
[----:B------:R-:W4:Y:S01]  /*fd60*/  LDL R153, [R1+0x450] ;  /* 0x0004500001997983 */ /* 0x000f220000100800 */
[----:B------:R-:W-:Y:S02]  /*fd70*/  ISETP.GT.AND P0, PT, R180, 0x7a, PT ;  /* 0x0000007ab400780c */ /* 0x000fe40003f04270 */
[----:B------:R-:W-:-:S11]  /*fd80*/  PRMT R169, RZ, 0x7610, R169 ;  /* 0x00007610ffa97816 */ /* 0x000fd600000000a9 */
[----:B---3--:R-:W-:-:S05]  /*fd90*/  @P0 IMAD.MOV.U32 R152, RZ, RZ, R5 ;  /* 0x000000ffff980224 */ /* 0x008fca00078e0005 */
[----:B----4-:R0:W3:Y:S04]  /*fda0*/  @P0 LDG.E.U8 R169, desc[UR40][R152.64] ;  /* 0x0000002898a90981 */ /* 0x0100e8000c1e1100 */
[----:B------:R-:W4:Y:S01]  /*fdb0*/  LDL R153, [R1+0x448] ;  /* 0x0004480001997983 */ /* 0x000f220000100800 */
[----:B------:R-:W-:Y:S02]  /*fdc0*/  ISETP.GT.AND P0, PT, R180, 0x7b, PT ;  /* 0x0000007bb400780c */ /* 0x000fe40003f04270 */
[----:B------:R-:W-:Y:S02]  /*fdd0*/  LOP3.LUT R207, R207, 0xffff, RZ, 0xc0, !PT ;  /* 0x0000ffffcfcf7812 */ /* 0x000fe400078ec0ff */
[----:B------:R-:W-:-:S04]  /*fde0*/  LOP3.LUT R170, R170, 0xffff, RZ, 0xc0, !PT ;  /* 0x0000ffffaaaa7812 */ /* 0x000fc800078ec0ff */
[--C-:B------:R-:W-:Y:S02]  /*fdf0*/  PRMT R5, R207, 0x3340, R170.reuse ;  /* 0x00003340cf057816 */ /* 0x100fe400000000aa */
[----:B------:R-:W-:-:S03]  /*fe00*/  PRMT R170, RZ, 0x7610, R170 ;  /* 0x00007610ffaa7816 */ /* 0x000fc600000000aa */
[----:B0-----:R-:W-:Y:S01]  /*fe10*/  @P0 IMAD.MOV.U32 R152, RZ, RZ, R0 ;  /* 0x000000ffff980224 */ /* 0x001fe200078e0000 */
[----:B------:R-:W-:Y:S01]  /*fe20*/  LOP3.LUT R206, R206, 0xffff, RZ, 0xc0, !PT ;  /* 0x0000ffffcece7812 */ /* 0x000fe200078ec0ff */
[----:B------:R-:W2:Y:S04]  /*fe30*/  LDL R0, [R1+0x434] ;  /* 0x0004340001007983 */ /* 0x000ea80000100800 */
[----:B----4-:R0:W4:Y:S04]  /*fe40*/  @P0 LDG.E.U8 R170, desc[UR40][R152.64] ;  /* 0x0000002898aa0981 */ /* 0x010128000c1e1100 */
[----:B------:R-:W0:Y:S04]  /*fe50*/  LDL R152, [R1+0x440] ;  /* 0x0004400001987983 */ /* 0x000e280000100800 */
[----:B------:R-:W0:Y:S01]  /*fe60*/  LDL R153, [R1+0x444] ;  /* 0x0004440001997983 */ /* 0x000e220000100800 */
[----:B------:R-:W-:-:S02]  /*fe70*/  ISETP.GT.AND P0, PT, R180, 0x7c, PT ;  /* 0x0000007cb400780c */ /* 0x000fc40003f04270 */
[----:B------:R-:W-:-:S04]  /*fe80*/  LOP3.LUT R171, R171, 0xffff, RZ, 0xc0, !PT ;  /* 0x0000ffffabab7812 */ /* 0x000fc800078ec0ff */
[--C-:B------:R-:W-:Y:S02]  /*fe90*/  PRMT R207, R206, 0x3340, R171.reuse ;  /* 0x00003340cecf7816 */ /* 0x100fe400000000ab */
[----:B------:R-:W-:-:S05]  /*fea0*/  PRMT R171, RZ, 0x7610, R171 ;  /* 0x00007610ffab7816 */ /* 0x000fca00000000ab */
[----:B0-----:R-:W-:-:S04]  /*feb0*/  @P0 LOP3.LUT R153, R153, R152, RZ, 0x3c, !PT ;  /* 0x0000009899990212 */ /* 0x001fc800078e3cff */
[----:B------:R-:W-:-:S04]  /*fec0*/  @P0 LOP3.LUT R152, R153, R152, RZ, 0x3c, !PT ;  /* 0x0000009899980212 */ /* 0x000fc800078e3cff */
[----:B------:R-:W-:-:S05]  /*fed0*/  @P0 LOP3.LUT R153, R153, R152, RZ, 0x3c, !PT ;  /* 0x0000009899990212 */ /* 0x000fca00078e3cff */
[----:B------:R0:W4:Y:S04]  /*fee0*/  @P0 LDG.E.U8 R171, desc[UR40][R152.64] ;  /* 0x0000002898ab0981 */ /* 0x000128000c1e1100 */
[----:B------:R-:W0:Y:S04]  /*fef0*/  LDL R152, [R1+0x438] ;  /* 0x0004380001987983 */ /* 0x000e280000100800 */
[----:B------:R-:W0:Y:S01]  /*ff00*/  LDL R153, [R1+0x43c] ;  /* 0x00043c0001997983 */ /* 0x000e220000100800 */
[----:B------:R-:W-:Y:S02]  /*ff10*/  ISETP.GT.AND P0, PT, R180, 0x7d, PT ;  /* 0x0000007db400780c */ /* 0x000fe40003f04270 */
[----:B------:R-:W-:-:S02]  /*ff20*/  LOP3.LUT R172, R172, 0xffff, RZ, 0xc0, !PT ;  /* 0x0000ffffacac7812 */ /* 0x000fc400078ec0ff */
[----:B------:R-:W-:-:S04]  /*ff30*/  LOP3.LUT R205, R205, 0xffff, RZ, 0xc0, !PT ;  /* 0x0000ffffcdcd7812 */ /* 0x000fc800078ec0ff */
[----:B------:R-:W-:Y:S02]  /*ff40*/  PRMT R206, R172, 0x3340, R205 ;  /* 0x00003340acce7816 */ /* 0x000fe400000000cd */
[----:B------:R-:W-:Y:S02]  /*ff50*/  PRMT R172, RZ, 0x7610, R172 ;  /* 0x00007610ffac7816 */ /* 0x000fe400000000ac */
[----:B------:R-:W-:Y:S02]  /*ff60*/  LOP3.LUT R204, R204, 0xffff, RZ, 0xc0, !PT ;  /* 0x0000ffffcccc7812 */ /* 0x000fe400078ec0ff */
[----:B------:R-:W-:Y:S02]  /*ff70*/  LOP3.LUT R203, R203, 0xffff, RZ, 0xc0, !PT ;  /* 0x0000ffffcbcb7812 */ /* 0x000fe400078ec0ff */
[----:B------:R-:W-:Y:S02]  /*ff80*/  LOP3.LUT R154, R154, 0xffff, RZ, 0xc0, !PT ;  /* 0x0000ffff9a9a7812 */ /* 0x000fe400078ec0ff */
[----:B------:R-:W-:-:S02]  /*ff90*/  LOP3.LUT R155, R155, 0xffff, RZ, 0xc0, !PT ;  /* 0x0000ffff9b9b7812 */ /* 0x000fc400078ec0ff */
[----:B------:R-:W-:Y:S02]  /*ffa0*/  LOP3.LUT R192, R192, 0xffff, RZ, 0xc0, !PT ;  /* 0x0000ffffc0c07812 */ /* 0x000fe400078ec0ff */
[----:B------:R-:W-:Y:S02]  /*ffb0*/  LOP3.LUT R193, R193, 0xffff, RZ, 0xc0, !PT ;  /* 0x0000ffffc1c17812 */ /* 0x000fe400078ec0ff */
[----:B------:R-:W-:Y:S02]  /*ffc0*/  PRMT R205, R204, 0x3340, R203 ;  /* 0x00003340cccd7816 */ /* 0x000fe400000000cb */
[----:B------:R-:W-:Y:S02]  /*ffd0*/  PRMT R204, R154, 0x3340, R155 ;  /* 0x000033409acc7816 */ /* 0x000fe4000000009b */
[----:B------:R-:W-:Y:S02]  /*ffe0*/  PRMT R154, R192, 0x3340, R193 ;  /* 0x00003340c09a7816 */ /* 0x000fe400000000c1 */
[----:B------:R-:W3:Y:S04]  /*fff0*/  LDL R192, [R1+0x428] ;  /* 0x0004280001c07983 */ /* 0x000ee80000100800 */
[----:B------:R-:W3:Y:S01]  /*10000*/  LDL R193, [R1+0x42c] ;  /* 0x00042c0001c17983 */ /* 0x000ee20000100800 */
[----:B0-----:R-:W-:-:S04]  /*10010*/  @P0 LOP3.LUT R153, R153, R152, RZ, 0x3c, !PT ;  /* 0x0000009899990212 */ /* 0x001fc800078e3cff */
[----:B------:R-:W-:-:S04]  /*10020*/  @P0 LOP3.LUT R152, R153, R152, RZ, 0x3c, !PT ;  /* 0x0000009899980212 */ /* 0x000fc800078e3cff */
[----:B------:R-:W-:-:S05]  /*10030*/  @P0 LOP3.LUT R153, R153, R152, RZ, 0x3c, !PT ;  /* 0x0000009899990212 */ /* 0x000fca00078e3cff */
[----:B------:R2:W4:Y:S04]  /*10040*/  @P0 LDG.E.U8 R172, desc[UR40][R152.64] ;  /* 0x0000002898ac0981 */ /* 0x000528000c1e1100 */
[----:B------:R-:W3:Y:S01]  /*10050*/  LDL R153, [R1+0x430] ;  /* 0x0004300001997983 */ /* 0x000ee20000100800 */
[----:B------:R-:W-:-:S13]  /*10060*/  ISETP.GT.AND P0, PT, R180, 0x7e, PT ;  /* 0x0000007eb400780c */ /* 0x000fda0003f04270 */
[----:B--2---:R-:W-:Y:S02]  /*10070*/  @P0 IMAD.MOV.U32 R152, RZ, RZ, R0 ;  /* 0x000000ffff980224 */ /* 0x004fe400078e0000 */
[----:B------:R-:W2:Y:S01]  /*10080*/  LDL R0, [R1+0x854] ;  /* 0x0008540001007983 */ /* 0x000ea20000100800 */
[----:B------:R-:W-:Y:S02]  /*10090*/  PRMT R203, RZ, 0x7610, R203 ;  /* 0x00007610ffcb7816 */ /* 0x000fe400000000cb */
[----:B------:R-:W-:Y:S02]  /*100a0*/  LOP3.LUT R199, R199, 0xffff, RZ, 0xc0, !PT ;  /* 0x0000ffffc7c77812 */ /* 0x000fe400078ec0ff */
[----:B------:R-:W-:Y:S02]  /*100b0*/  LOP3.LUT R200, R200, 0xffff, RZ, 0xc0, !PT ;  /* 0x0000ffffc8c87812 */ /* 0x000fe400078ec0ff */
[----:B------:R-:W-:Y:S02]  /*100c0*/  LOP3.LUT R201, R201, 0xffff, RZ, 0xc0, !PT ;  /* 0x0000ffffc9c97812 */ /* 0x000fe400078ec0ff */
[----:B------:R-:W-:-:S02]  /*100d0*/  LOP3.LUT R202, R202, 0xffff, RZ, 0xc0, !PT ;  /* 0x0000ffffcaca7812 */ /* 0x000fc400078ec0ff */
[----:B------:R-:W-:Y:S02]  /*100e0*/  PRMT R199, R199, 0x3340, R200 ;  /* 0x00003340c7c77816 */ /* 0x000fe400000000c8 */
[----:B------:R-:W-:-:S04]  /*100f0*/  PRMT R155, R201, 0x3340, R202 ;  /* 0x00003340c99b7816 */ /* 0x000fc800000000ca */
[----:B------:R-:W-:Y:S02]  /*10100*/  PRMT R155, R199, 0x5410, R155 ;  /* 0x00005410c79b7816 */ /* 0x000fe4000000009b */
[----:B------:R-:W-:Y:S02]  /*10110*/  PRMT R199, RZ, 0x7610, R199 ;  /* 0x00007610ffc77816 */ /* 0x000fe400000000c7 */
[----:B------:R-:W-:Y:S01]  /*10120*/  PRMT R154, R204, 0x5410, R154 ;  /* 0x00005410cc9a7816 */ /* 0x000fe2000000009a */
[----:B---3--:R0:W3:Y:S01]  /*10130*/  @P0 LDG.E.U8 R203, desc[UR40][R152.64] ;  /* 0x0000002898cb0981 */ /* 0x0080e2000c1e1100 */
[----:B------:R-:W-:-:S13]  /*10140*/  ISETP.GT.AND P0, PT, R180, 0x7f, PT ;  /* 0x0000007fb400780c */ /* 0x000fda0003f04270 */
[----:B------:R-:W-:-:S04]  /*10150*/  @P0 LOP3.LUT R193, R193, R192, RZ, 0x3c, !PT ;  /* 0x000000c0c1c10212 */ /* 0x000fc800078e3cff */
[----:B------:R-:W-:-:S04]  /*10160*/  @P0 LOP3.LUT R192, R193, R192, RZ, 0x3c, !PT ;  /* 0x000000c0c1c00212 */ /* 0x000fc800078e3cff */
[----:B------:R-:W-:-:S05]  /*10170*/  @P0 LOP3.LUT R193, R193, R192, RZ, 0x3c, !PT ;  /* 0x000000c0c1c10212 */ /* 0x000fca00078e3cff */
[----:B------:R-:W3:Y:S01]  /*10180*/  @P0 LDG.E.U8 R199, desc[UR40][R192.64] ;  /* 0x00000028c0c70981 */ /* 0x000ee2000c1e1100 */
[----:B0-----:R-:W-:Y:S02]  /*10190*/  PRMT R152, R5, 0x5410, R207 ;  /* 0x0000541005987816 */ /* 0x001fe400000000cf */
[----:B------:R-:W-:Y:S01]  /*101a0*/  PRMT R153, R206, 0x5410, R205 ;  /* 0x00005410ce997816 */ /* 0x000fe200000000cd */
[----:B------:R-:W-:Y:S06]  /*101b0*/  BAR.SYNC.DEFER_BLOCKING 0x0 ;  /* 0x0000000000007b1d */ /* 0x000fec0000010000 */
[----:B------:R-:W4:Y:S04]  /*101c0*/  LDL.LU R5, [R1+0x8c4] ;  /* 0x0008c40001057983 */ /* 0x000f280000300800 */
[----:B--2---:R0:W-:Y:S04]  /*101d0*/  STS.128 [R0+UR8], R152 ;  /* 0x0000009800007988 */ /* 0x0041e80008000c08 */
[----:B0-----:R-:W2:Y:S01]  /*101e0*/  LDL R0, [R1+0x878] ;  /* 0x0008780001007983 */ /* 0x001ea20000100800 */
[----:B------:R-:W-:-:S02]  /*101f0*/  LOP3.LUT R184, R184, 0xffff, RZ, 0xc0, !PT ;  /* 0x0000ffffb8b87812 */ /* 0x000fc400078ec0ff */
[----:B------:R-:W-:-:S04]  /*10200*/  LOP3.LUT R183, R183, 0xffff, RZ, 0xc0, !PT ;  /* 0x0000ffffb7b77812 */ /* 0x000fc800078ec0ff */
[----:B------:R-:W-:Y:S02]  /*10210*/  PRMT R152, R183, 0x3340, R184 ;  /* 0x00003340b7987816 */ /* 0x000fe400000000b8 */
[----:B------:R-:W0:Y:S01]  /*10220*/  S2R R184, SR_TID.X ;  /* 0x0000000000b87919 */ /* 0x000e220000002100 */
[----:B------:R-:W-:Y:S02]  /*10230*/  LOP3.LUT R181, R181, 0xffff, RZ, 0xc0, !PT ;  /* 0x0000ffffb5b57812 */ /* 0x000fe400078ec0ff */
[----:B------:R-:W-:Y:S02]  /*10240*/  LOP3.LUT R182, R182, 0xffff, RZ, 0xc0, !PT ;  /* 0x0000ffffb6b67812 */ /* 0x000fe400078ec0ff */
[----:B------:R-:W-:Y:S02]  /*10250*/  LOP3.LUT R185, R185, 0xffff, RZ, 0xc0, !PT ;  /* 0x0000ffffb9b97812 */ /* 0x000fe400078ec0ff */
[----:B------:R-:W-:Y:S02]  /*10260*/  LOP3.LUT R186, R186, 0xffff, RZ, 0xc0, !PT ;  /* 0x0000ffffbaba7812 */ /* 0x000fe400078ec0ff */
[----:B------:R-:W-:-:S02]  /*10270*/  LOP3.LUT R187, R187, 0xffff, RZ, 0xc0, !PT ;  /* 0x0000ffffbbbb7812 */ /* 0x000fc400078ec0ff */
[----:B------:R-:W-:Y:S02]  /*10280*/  LOP3.LUT R188, R188, 0xffff, RZ, 0xc0, !PT ;  /* 0x0000ffffbcbc7812 */ /* 0x000fe400078ec0ff */
        /* <DEDUP_REMOVED lines=8> */
[----:B------:R-:W-:Y:S02]  /*10310*/  PRMT R181, R181, 0x3340, R182 ;  /* 0x00003340b5b57816 */ /* 0x000fe400000000b6 */
[----:B------:R-:W-:Y:S02]  /*10320*/  PRMT R185, R185, 0x3340, R186 ;  /* 0x00003340b9b97816 */ /* 0x000fe400000000ba */
[----:B------:R-:W-:-:S02]  /*10330*/  PRMT R153, R187, 0x3340, R188 ;  /* 0x00003340bb997816 */ /* 0x000fc400000000bc */
[----:B------:R-:W-:Y:S02]  /*10340*/  PRMT R189, R189, 0x3340, R190 ;  /* 0x00003340bdbd7816 */ /* 0x000fe400000000be */
[----:B------:R-:W-:Y:S02]  /*10350*/  PRMT R154, R191, 0x3340, R194 ;  /* 0x00003340bf9a7816 */ /* 0x000fe400000000c2 */
[----:B------:R-:W-:Y:S02]  /*10360*/  PRMT R195, R195, 0x3340, R196 ;  /* 0x00003340c3c37816 */ /* 0x000fe400000000c4 */
[----:B------:R-:W-:Y:S02]  /*10370*/  PRMT R155, R197, 0x3340, R198 ;  /* 0x00003340c59b7816 */ /* 0x000fe400000000c6 */
[----:B------:R-:W-:Y:S02]  /*10380*/  PRMT R152, R181, 0x5410, R152 ;  /* 0x00005410b5987816 */ /* 0x000fe40000000098 */
[----:B------:R-:W-:-:S02]  /*10390*/  PRMT R153, R185, 0x5410, R153 ;  /* 0x00005410b9997816 */ /* 0x000fc40000000099 */
[----:B------:R-:W-:Y:S02]  /*103a0*/  PRMT R154, R189, 0x5410, R154 ;  /* 0x00005410bd9a7816 */ /* 0x000fe4000000009a */
[----:B------:R-:W-:Y:S02]  /*103b0*/  PRMT R155, R195, 0x5410, R155 ;  /* 0x00005410c39b7816 */ /* 0x000fe4000000009b */
[----:B------:R-:W-:Y:S02]  /*103c0*/  LOP3.LUT R176, R176, 0xffff, RZ, 0xc0, !PT ;  /* 0x0000ffffb0b07812 */ /* 0x000fe400078ec0ff */
[----:B------:R-:W-:Y:S02]  /*103d0*/  LOP3.LUT R177, R177, 0xffff, RZ, 0xc0, !PT ;  /* 0x0000ffffb1b17812 */ /* 0x000fe400078ec0ff */
[----:B------:R-:W-:Y:S02]  /*103e0*/  LOP3.LUT R157, R157, 0xffff, RZ, 0xc0, !PT ;  /* 0x0000ffff9d9d7812 */ /* 0x000fe400078ec0ff */
[----:B------:R-:W-:-:S02]  /*103f0*/  LOP3.LUT R165, R165, 0xffff, RZ, 0xc0, !PT ;  /* 0x0000ffffa5a57812 */ /* 0x000fc400078ec0ff */
[----:B------:R-:W-:Y:S02]  /*10400*/  PRMT R157, R157, 0x3340, R176 ;  /* 0x000033409d9d7816 */ /* 0x000fe400000000b0 */
[----:B------:R-:W-:Y:S02]  /*10410*/  LOP3.LUT R179, R179, 0xffff, RZ, 0xc0, !PT ;  /* 0x0000ffffb3b37812 */ /* 0x000fe400078ec0ff */
[----:B0-----:R-:W-:Y:S02]  /*10420*/  LOP3.LUT R184, R184, 0x7f, RZ, 0xc0, !PT ;  /* 0x0000007fb8b87812 */ /* 0x001fe400078ec0ff */
[----:B------:R-:W-:Y:S02]  /*10430*/  LOP3.LUT R178, R178, 0xffff, RZ, 0xc0, !PT ;  /* 0x0000ffffb2b27812 */ /* 0x000fe400078ec0ff */
[----:B------:R-:W-:Y:S02]  /*10440*/  ISETP.GE.AND P0, PT, R184, R180, PT ;  /* 0x000000b4b800720c */ /* 0x000fe40003f06270 */
[----:B------:R-:W-:Y:S01]  /*10450*/  PRMT R178, R179, 0x3340, R178 ;  /* 0x00003340b3b27816 */ /* 0x000fe200000000b2 */
[----:B--2---:R0:W-:Y:S04]  /*10460*/  STS.128 [R0+UR8], R152 ;  /* 0x0000009800007988 */ /* 0x0041e80008000c08 */
[----:B0-----:R-:W2:Y:S01]  /*10470*/  LDL.LU R0, [R1+0x3c] ;  /* 0x00003c0001007983 */ /* 0x001ea20000300800 */
[----:B------:R-:W-:-:S03]  /*10480*/  PRMT R152, R165, 0x3340, R177 ;  /* 0x00003340a5987816 */ /* 0x000fc600000000b1 */
[----:B------:R-:W3:Y:S04]  /*10490*/  LDL R176, [R1+0x874] ;  /* 0x0008740001b07983 */ /* 0x000ee80000100800 */
[----:B------:R-:W2:Y:S04]  /*104a0*/  LDL R177, [R1+0x40] ;  /* 0x0000400001b17983 */ /* 0x000ea80000100800 */
        /* <DEDUP_REMOVED lines=9> */
[----:B------:R-:W2:Y:S01]  /*10540*/  LDL R181, [R1+0x338] ;  /* 0x0003380001b57983 */ /* 0x000ea20000100800 */
        /* <DEDUP_REMOVED lines=19> */
[----:B----4-:R-:W-:Y:S02]  /*10680*/  PRMT R5, RZ, 0x7610, R5 ;  /* 0x00007610ff057816 */ /* 0x010fe40000000005 */
[----:B------:R-:W-:Y:S02]  /*10690*/  PRMT R175, RZ, 0x7610, R175 ;  /* 0x00007610ffaf7816 */ /* 0x000fe400000000af */
[----:B------:R-:W-:Y:S02]  /*106a0*/  PRMT R174, RZ, 0x7610, R174 ;  /* 0x00007610ffae7816 */ /* 0x000fe400000000ae */
[----:B------:R-:W-:Y:S02]  /*106b0*/  PRMT R173, RZ, 0x7610, R173 ;  /* 0x00007610ffad7816 */ /* 0x000fe400000000ad */
[----:B------:R-:W-:Y:S01]  /*106c0*/  PRMT R23, RZ, 0x7610, R23 ;  /* 0x00007610ff177816 */ /* 0x000fe20000000017 */
[----:B---3--:R2:W-:Y:S02]  /*106d0*/  STS.128 [R176+UR8], R152 ;  /* 0x00000098b0007988 */ /* 0x0085e40008000c08 */
[----:B--2---:R-:W-:-:S02]  /*106e0*/  @!P0 IMAD.MOV.U32 R152, RZ, RZ, R177 ;  /* 0x000000ffff988224 */ /* 0x004fc400078e00b1 */
[----:B------:R-:W-:-:S05]  /*106f0*/  @!P0 IMAD.MOV.U32 R153, RZ, RZ, R0 ;  /* 0x000000ffff998224 */ /* 0x000fca00078e0000 */
[----:B------:R0:W2:Y:S02]  /*10700*/  @!P0 LDG.E.U8 R5, desc[UR40][R152.64] ;  /* 0x0000002898058981 */ /* 0x0000a4000c1e1100 */
[----:B0-----:R-:W-:Y:S02]  /*10710*/  @!P0 IMAD.MOV.U32 R152, RZ, RZ, R180 ;  /* 0x000000ffff988224 */ /* 0x001fe400078e00b4 */
[----:B------:R-:W-:-:S05]  /*10720*/  @!P0 IMAD.MOV.U32 R153, RZ, RZ, R179 ;  /* 0x000000ffff998224 */ /* 0x000fca00078e00b3 */
[----:B------:R0:W3:Y:S02]  /*10730*/  @!P0 LDG.E.U8 R175, desc[UR40][R152.64] ;  /* 0x0000002898af8981 */ /* 0x0000e4000c1e1100 */
[----:B0-----:R-:W-:Y:S02]  /*10740*/  @!P0 IMAD.MOV.U32 R152, RZ, RZ, R190 ;  /* 0x000000ffff988224 */ /* 0x001fe400078e00be */
[----:B------:R-:W-:-:S05]  /*10750*/  @!P0 IMAD.MOV.U32 R153, RZ, RZ, R191 ;  /* 0x000000ffff998224 */ /* 0x000fca00078e00bf */
[----:B------:R0:W4:Y:S02]  /*10760*/  @!P0 LDG.E.U8 R174, desc[UR40][R152.64] ;  /* 0x0000002898ae8981 */ /* 0x000124000c1e1100 */
[----:B0-----:R-:W-:Y:S02]  /*10770*/  @!P0 IMAD.MOV.U32 R152, RZ, RZ, R186 ;  /* 0x000000ffff988224 */ /* 0x001fe400078e00ba */
[----:B------:R-:W-:-:S05]  /*10780*/  @!P0 IMAD.MOV.U32 R153, RZ, RZ, R187 ;  /* 0x000000ffff998224 */ /* 0x000fca00078e00bb */
[----:B------:R0:W3:Y:S04]  /*10790*/  @!P0 LDG.E.U8 R173, desc[UR40][R152.64] ;  /* 0x0000002898ad8981 */ /* 0x0000e8000c1e1100 */
[----:B------:R1:W-:Y:S01]  /*107a0*/  STL [R1+0x888], R0 ;  /* 0x0008880001007387 */ /* 0x0003e20000100800 */
[----:B0-----:R-:W-:Y:S02]  /*107b0*/  @!P0 IMAD.MOV.U32 R152, RZ, RZ, R184 ;  /* 0x000000ffff988224 */ /* 0x001fe400078e00b8 */
[----:B------:R-:W-:Y:S01]  /*107c0*/  @!P0 IMAD.MOV.U32 R153, RZ, RZ, R185 ;  /* 0x000000ffff998224 */ /* 0x000fe200078e00b9 */
[----:B-1----:R-:W-:-:S04]  /*107d0*/  PRMT R0, RZ, 0x7610, R0 ;  /* 0x00007610ff007816 */ /* 0x002fc80000000000 */
[----:B------:R0:W4:Y:S02]  /*107e0*/  @!P0 LDG.E.U8 R23, desc[UR40][R152.64] ;  /* 0x0000002898178981 */ /* 0x000124000c1e1100 */
[----:B0-----:R-:W-:Y:S02]  /*107f0*/  @!P0 IMAD.MOV.U32 R152, RZ, RZ, R181 ;  /* 0x000000ffff988224 */ /* 0x001fe400078e00b5 */
[----:B------:R-:W-:-:S05]  /*10800*/  @!P0 IMAD.MOV.U32 R153, RZ, RZ, R183 ;  /* 0x000000ffff998224 */ /* 0x000fca00078e00b7 */
[----:B------:R-:W4:Y:S04]  /*10810*/  @!P0 LDG.E.U8 R0, desc[UR40][R152.64] ;  /* 0x0000002898008981 */ /* 0x000f28000c1e1100 */
[----:B--2---:R-:W-:Y:S04]  /*10820*/  STL [R1+0x8a8], R5 ;  /* 0x0008a80501007387 */ /* 0x004fe80000100800 */
[----:B---3--:R0:W-:Y:S04]  /*10830*/  STL [R1+0x2c], R173 ;  /* 0x00002cad01007387 */ /* 0x0081e80000100800 */
[----:B0-----:R-:W2:Y:S04]  /*10840*/  LDL R173, [R1+0x2f4] ;  /* 0x0002f40001ad7983 */ /* 0x001ea80000100800 */
[----:B----4-:R0:W-:Y:S04]  /*10850*/  STL [R1+0x34], R0 ;  /* 0x0000340001007387 */ /* 0x0101e80000100800 */
[----:B------:R-:W3:Y:S04]  /*10860*/  LDL R181, [R1+0x870] ;  /* 0x0008700001b57983 */ /* 0x000ee80000100800 */
[----:B------:R-:W4:Y:S04]  /*10870*/  LDL R180, [R1+0x2b4] ;  /* 0x0002b40001b47983 */ /* 0x000f280000100800 */
[----:B------:R-:W2:Y:S04]  /*10880*/  LDL R179, [R1+0x2b8] ;  /* 0x0002b80001b37983 */ /* 0x000ea80000100800 */
[----:B------:R-:W4:Y:S04]  /*10890*/  LDL R177, [R1+0x274] ;  /* 0x0002740001b17983 */ /* 0x000f280000100800 */
[----:B------:R-:W4:Y:S04]  /*108a0*/  LDL R176, [R1+0x278] ;  /* 0x0002780001b07983 */ /* 0x000f280000100800 */
[----:B0-----:R-:W4:Y:S01]  /*108b0*/  LDL R0, [R1+0x2f8] ;  /* 0x0002f80001007983 */ /* 0x001f220000100800 */
[----:B------:R-:W-:-:S02]  /*108c0*/  LOP3.LUT R250, R250, 0xffff, RZ, 0xc0, !PT ;  /* 0x0000fffffafa7812 */ /* 0x000fc400078ec0ff */
[----:B------:R-:W-:Y:S01]  /*108d0*/  LOP3.LUT R249, R249, 0xffff, RZ, 0xc0, !PT ;  /* 0x0000fffff9f97812 */ /* 0x000fe200078ec0ff */
[----:B------:R0:W-:Y:S01]  /*108e0*/  STL [R1+0x24], R175 ;  /* 0x000024af01007387 */ /* 0x0001e20000100800 */
        /* <DEDUP_REMOVED lines=13> */
[----:B------:R-:W-:Y:S01]  /*109c0*/  LOP3.LUT R21, R21, 0xffff, RZ, 0xc0, !PT ;  /* 0x0000ffff15157812 */ /* 0x000fe200078ec0ff */
[----:B------:R1:W-:Y:S01]  /*109d0*/  STL [R1+0x28], R174 ;  /* 0x000028ae01007387 */ /* 0x0003e20000100800 */
[----:B------:R-:W-:Y:S02]  /*109e0*/  PRMT R249, R250, 0x3340, R249 ;  /* 0x00003340faf97816 */ /* 0x000fe400000000f9 */
[----:B------:R-:W-:Y:S01]  /*109f0*/  PRMT R247, R248, 0x3340, R247 ;  /* 0x00003340f8f77816 */ /* 0x000fe200000000f7 */
[----:B------:R1:W-:Y:S01]  /*10a00*/  STL [R1+0x30], R23 ;  /* 0x0000301701007387 */ /* 0x0003e20000100800 */
[----:B------:R-:W-:-:S02]  /*10a10*/  PRMT R245, R246, 0x3340, R245 ;  /* 0x00003340f6f57816 */ /* 0x000fc400000000f5 */
[----:B------:R-:W-:Y:S01]  /*10a20*/  PRMT R243, R244, 0x3340, R243 ;  /* 0x00003340f4f37816 */ /* 0x000fe200000000f3 */
[----:B0-----:R-:W4:Y:S01]  /*10a30*/  LDL R175, [R1+0x234] ;  /* 0x0002340001af7983 */ /* 0x001f220000100800 */
[----:B------:R-:W-:Y:S02]  /*10a40*/  PRMT R241, R242, 0x3340, R241 ;  /* 0x00003340f2f17816 */ /* 0x000fe400000000f1 */
[----:B------:R-:W-:Y:S01]  /*10a50*/  PRMT R208, R209, 0x3340, R208 ;  /* 0x00003340d1d07816 */ /* 0x000fe200000000d0 */
[----:B-1----:R-:W4:Y:S01]  /*10a60*/  LDL R174, [R1+0x1f4] ;  /* 0x0001f40001ae7983 */ /* 0x002f220000100800 */
[----:B------:R-:W-:Y:S02]  /*10a70*/  PRMT R17, R17, 0x3340, R22 ;  /* 0x0000334011117816 */ /* 0x000fe40000000016 */
[----:B------:R-:W-:Y:S02]  /*10a80*/  PRMT R23, R20, 0x3340, R21 ;  /* 0x0000334014177816 */ /* 0x000fe40000000015 */
[----:B------:R-:W-:-:S02]  /*10a90*/  PRMT R20, R249, 0x5410, R247 ;  /* 0x00005410f9147816 */ /* 0x000fc400000000f7 */
[----:B------:R-:W-:Y:S02]  /*10aa0*/  PRMT R21, R245, 0x5410, R243 ;  /* 0x00005410f5157816 */ /* 0x000fe400000000f3 */
[----:B------:R-:W-:Y:S02]  /*10ab0*/  PRMT R22, R241, 0x5410, R208 ;  /* 0x00005410f1167816 */ /* 0x000fe400000000d0 */
[----:B------:R-:W-:Y:S02]  /*10ac0*/  PRMT R23, R17, 0x5410, R23 ;  /* 0x0000541011177816 */ /* 0x000fe40000000017 */
[----:B------:R-:W-:Y:S01]  /*10ad0*/  PRMT R178, RZ, 0x7610, R178 ;  /* 0x00007610ffb27816 */ /* 0x000fe200000000b2 */
[----:B------:R-:W4:Y:S01]  /*10ae0*/  LDL R17, [R1+0x238] ;  /* 0x0002380001117983 */ /* 0x000f220000100800 */
[----:B------:R-:W-:-:S03]  /*10af0*/  PRMT R5, RZ, 0x7610, R5 ;  /* 0x00007610ff057816 */ /* 0x000fc60000000005 */
[----:B---3--:R2:W-:Y:S02]  /*10b00*/  STS.128 [R181+UR8], R20 ;  /* 0x00000014b5007988 */ /* 0x0085e40008000c08 */
[----:B--2---:R-:W-:Y:S01]  /*10b10*/  @!P0 IMAD.MOV.U32 R20, RZ, RZ, R179 ;  /* 0x000000ffff148224 */ /* 0x004fe200078e00b3 */
[----:B------:R-:W-:Y:S01]  /*10b20*/  PRMT R182, RZ, 0x7610, R182 ;  /* 0x00007610ffb67816 */ /* 0x000fe200000000b6 */
[----:B----4-:R-:W-:Y:S01]  /*10b30*/  @!P0 IMAD.MOV.U32 R21, RZ, RZ, R180 ;  /* 0x000000ffff158224 */ /* 0x010fe200078e00b4 */
[----:B------:R-:W2:Y:S04]  /*10b40*/  LDL R23, [R1+0x174] ;  /* 0x0001740001177983 */ /* 0x000ea80000100800 */
[----:B------:R0:W3:Y:S01]  /*10b50*/  @!P0 LDG.E.U8 R178, desc[UR40][R20.64] ;  /* 0x0000002814b28981 */ /* 0x0000e2000c1e1100 */
[----:B------:R-:W-:-:S03]  /*10b60*/  @!P0 IMAD.MOV.U32 R152, RZ, RZ, R0 ;  /* 0x000000ffff988224 */ /* 0x000fc600078e0000 */
[----:B------:R-:W4:Y:S01]  /*10b70*/  LDL R0, [R1+0x1f8] ;  /* 0x0001f80001007983 */ /* 0x000f220000100800 */
[----:B------:R-:W-:-:S03]  /*10b80*/  @!P0 IMAD.MOV.U32 R153, RZ, RZ, R173 ;  /* 0x000000ffff998224 */ /* 0x000fc600078e00ad */
[----:B------:R-:W2:Y:S01]  /*10b90*/  LDL R173, [R1+0x1b8] ;  /* 0x0001b80001ad7983 */ /* 0x000ea20000100800 */
[----:B0-----:R-:W-:Y:S02]  /*10ba0*/  @!P0 IMAD.MOV.U32 R20, RZ, RZ, R176 ;  /* 0x000000ffff148224 */ /* 0x001fe400078e00b0 */
[----:B------:R-:W-:Y:S01]  /*10bb0*/  @!P0 IMAD.MOV.U32 R21, RZ, RZ, R177 ;  /* 0x000000ffff158224 */ /* 0x000fe200078e00b1 */
[----:B------:R-:W3:Y:S04]  /*10bc0*/  @!P0 LDG.E.U8 R182, desc[UR40][R152.64] ;  /* 0x0000002898b68981 */ /* 0x000ee8000c1e1100 */
[----:B------:R0:W2:Y:S04]  /*10bd0*/  @!P0 LDG.E.U8 R5, desc[UR40][R20.64] ;  /* 0x0000002814058981 */ /* 0x0000a8000c1e1100 */
[----:B------:R-:W3:Y:S04]  /*10be0*/  LDL R22, [R1+0x178] ;  /* 0x0001780001167983 */ /* 0x000ee80000100800 */
[----:B------:R-:W3:Y:S01]  /*10bf0*/  LDL R152, [R1+0x1b4] ;  /* 0x0001b40001987983 */ /* 0x000ee20000100800 */
[----:B------:R-:W-:-:S02]  /*10c00*/  PRMT R2, RZ, 0x7610, R2 ;  /* 0x00007610ff027816 */ /* 0x000fc40000000002 */
[----:B------:R-:W-:Y:S01]  /*10c10*/  PRMT R3, RZ, 0x7610, R3 ;  /* 0x00007610ff037816 */ /* 0x000fe20000000003 */
[----:B0-----:R-:W-:Y:S02]  /*10c20*/  @!P0 IMAD.MOV.U32 R21, RZ, RZ, R175 ;  /* 0x000000ffff158224 */ /* 0x001fe400078e00af */
[----:B------:R-:W-:-:S05]  /*10c30*/  @!P0 IMAD.MOV.U32 R20, RZ, RZ, R17 ;  /* 0x000000ffff148224 */ /* 0x000fca00078e0011 */
[----:B------:R0:W3:Y:S02]  /*10c40*/  @!P0 LDG.E.U8 R2, desc[UR40][R20.64] ;  /* 0x0000002814028981 */ /* 0x0000e4000c1e1100 */
[----:B0-----:R-:W-:Y:S02]  /*10c50*/  @!P0 IMAD.MOV.U32 R21, RZ, RZ, R174 ;  /* 0x000000ffff158224 */ /* 0x001fe400078e00ae */
[----:B----4-:R-:W-:-:S05]  /*10c60*/  @!P0 IMAD.MOV.U32 R20, RZ, RZ, R0 ;  /* 0x000000ffff148224 */ /* 0x010fca00078e0000 */
[----:B------:R0:W4:Y:S04]  /*10c70*/  @!P0 LDG.E.U8 R3, desc[UR40][R20.64] ;  /* 0x0000002814038981 */ /* 0x000128000c1e1100 */
[----:B--2---:R1:W-:Y:S04]  /*10c80*/  STL [R1+0x8ac], R5 ;  /* 0x0008ac0501007387 */ /* 0x0043e80000100800 */
[----:B------:R-:W2:Y:S04]  /*10c90*/  LDL R17, [R1+0x134] ;  /* 0x0001340001117983 */ /* 0x000ea80000100800 */
[----:B-1----:R-:W4:Y:S01]  /*10ca0*/  LDL R5, [R1+0x138] ;  /* 0x0001380001057983 */ /* 0x002f220000100800 */
[----:B------:R-:W-:Y:S01]  /*10cb0*/  PRMT R4, RZ, 0x7610, R4 ;  /* 0x00007610ff047816 */ /* 0x000fe20000000004 */
[----:B0-----:R-:W-:-:S02]  /*10cc0*/  @!P0 IMAD.MOV.U32 R20, RZ, RZ, R173 ;  /* 0x000000ffff148224 */ /* 0x001fc400078e00ad */
[----:B---3--:R-:W-:-:S05]  /*10cd0*/  @!P0 IMAD.MOV.U32 R21, RZ, RZ, R152 ;  /* 0x000000ffff158224 */ /* 0x008fca00078e0098 */
[----:B------:R0:W3:Y:S01]  /*10ce0*/  @!P0 LDG.E.U8 R4, desc[UR40][R20.64] ;  /* 0x0000002814048981 */ /* 0x0000e2000c1e1100 */
[----:B------:R-:W-:Y:S01]  /*10cf0*/  PRMT R250, RZ, 0x7610, R250 ;  /* 0x00007610fffa7816 */ /* 0x000fe200000000fa */
[----:B0-----:R-:W-:Y:S02]  /*10d00*/  @!P0 IMAD.MOV.U32 R20, RZ, RZ, R22 ;  /* 0x000000ffff148224 */ /* 0x001fe400078e0016 */
[----:B------:R-:W-:-:S05]  /*10d10*/  @!P0 IMAD.MOV.U32 R21, RZ, RZ, R23 ;  /* 0x000000ffff158224 */ /* 0x000fca00078e0017 */
[----:B------:R2:W3:Y:S01]  /*10d20*/  @!P0 LDG.E.U8 R250, desc[UR40][R20.64] ;  /* 0x0000002814fa8981 */ /* 0x0004e2000c1e1100 */
[----:B------:R-:W-:-:S03]  /*10d30*/  PRMT R249, RZ, 0x7610, R249 ;  /* 0x00007610fff97816 */ /* 0x000fc600000000f9 */
[----:B------:R0:W-:Y:S04]  /*10d40*/  STL [R1+0x8b0], R2 ;  /* 0x0008b00201007387 */ /* 0x0001e80000100800 */
[----:B------:R-:W3:Y:S01]  /*10d50*/  LDL R0, [R1+0xf8] ;  /* 0x0000f80001007983 */ /* 0x000ee20000100800 */
[----:B--2---:R-:W-:Y:S02]  /*10d60*/  @!P0 IMAD.MOV.U32 R21, RZ, RZ, R17 ;  /* 0x000000ffff158224 */ /* 0x004fe400078e0011 */
[----:B----4-:R-:W-:-:S05]  /*10d70*/  @!P0 IMAD.MOV.U32 R20, RZ, RZ, R5 ;  /* 0x000000ffff148224 */ /* 0x010fca00078e0005 */
[----:B------:R-:W2:Y:S04]  /*10d80*/  @!P0 LDG.E.U8 R249, desc[UR40][R20.64] ;  /* 0x0000002814f98981 */ /* 0x000ea8000c1e1100 */
[----:B------:R-:W-:Y:S04]  /*10d90*/  STL [R1+0x8b4], R3 ;  /* 0x0008b40301007387 */ /* 0x000fe80000100800 */
[----:B0-----:R-:W4:Y:S04]  /*10da0*/  LDL R2, [R1+0xf4] ;  /* 0x0000f40001027983 */ /* 0x001f280000100800 */
[----:B---3--:R-:W-:Y:S04]  /*10db0*/  STL [R1+0x8b8], R4 ;  /* 0x0008b80401007387 */ /* 0x008fe80000100800 */
[----:B------:R-:W3:Y:S04]  /*10dc0*/  LDL R176, [R1+0xb4] ;  /* 0x0000b40001b07983 */ /* 0x000ee80000100800 */
[----:B------:R-:W3:Y:S04]  /*10dd0*/  LDL R175, [R1+0xb8] ;  /* 0x0000b80001af7983 */ /* 0x000ee80000100800 */
[----:B------:R0:W-:Y:S04]  /*10de0*/  STL [R1+0x20], R182 ;  /* 0x000020b601007387 */ /* 0x0001e80000100800 */
[----:B------:R-:W3:Y:S04]  /*10df0*/  LDL R174, [R1+0x74] ;  /* 0x0000740001ae7983 */ /* 0x000ee80000100800 */
[----:B------:R-:W3:Y:S04]  /*10e00*/  LDL R173, [R1+0x78] ;  /* 0x0000780001ad7983 */ /* 0x000ee80000100800 */
[----:B------:R-:W3:Y:S04]  /*10e10*/  LDL R152, [R1+0x82c] ;  /* 0x00082c0001987983 */ /* 0x000ee80000100800 */
[----:B------:R-:W3:Y:S04]  /*10e20*/  LDL.LU R183, [R1+0x8] ;  /* 0x0000080001b77983 */ /* 0x000ee80000300800 */
[----:B------:R-:W3:Y:S04]  /*10e30*/  LDL.LU R184, [R1+0x4] ;  /* 0x0000040001b87983 */ /* 0x000ee80000300800 */
[----:B0-----:R-:W3:Y:S04]  /*10e40*/  LDL.LU R182, [R1] ;  /* 0x0000000001b67983 */ /* 0x001ee80000300800 */
[----:B------:R-:W-:Y:S04]  /*10e50*/  STL [R1+0x8bc], R250 ;  /* 0x0008bcfa01007387 */ /* 0x000fe80000100800 */
[----:B------:R0:W-:Y:S04]  /*10e60*/  STL [R1+0x1c], R178 ;  /* 0x00001cb201007387 */ /* 0x0001e80000100800 */
[----:B------:R-:W3:Y:S04]  /*10e70*/  LDL R153, [R1+0x424] ;  /* 0x0004240001997983 */ /* 0x000ee80000100800 */
[----:B------:R-:W3:Y:S04]  /*10e80*/  LDL R23, [R1+0x3f0] ;  /* 0x0003f00001177983 */ /* 0x000ee80000100800 */
[----:B------:R-:W3:Y:S04]  /*10e90*/  LDL R22, [R1+0x3f4] ;  /* 0x0003f40001167983 */ /* 0x000ee80000100800 */
[----:B------:R-:W3:Y:S04]  /*10ea0*/  LDL R17, [R1+0x3ac] ;  /* 0x0003ac0001117983 */ /* 0x000ee80000100800 */
[----:B------:R-:W3:Y:S04]  /*10eb0*/  LDL R5, [R1+0x3b0] ;  /* 0x0003b00001057983 */ /* 0x000ee80000100800 */
[----:B--2---:R-:W-:Y:S04]  /*10ec0*/  STL [R1+0x8c0], R249 ;  /* 0x0008c0f901007387 */ /* 0x004fe80000100800 */
[----:B------:R-:W2:Y:S04]  /*10ed0*/  LDL R4, [R1+0x36c] ;  /* 0x00036c0001047983 */ /* 0x000ea80000100800 */
[----:B------:R-:W2:Y:S01]  /*10ee0*/  LDL R3, [R1+0x370] ;  /* 0x0003700001037983 */ /* 0x000ea20000100800 */
[----:B----4-:R-:W-:-:S03]  /*10ef0*/  @!P0 IMAD.MOV.U32 R21, RZ, RZ, R2 ;  /* 0x000000ffff158224 */ /* 0x010fc600078e0002 */
[----:B------:R-:W4:Y:S01]  /*10f00*/  LDL R2, [R1+0x32c] ;  /* 0x00032c0001027983 */ /* 0x000f220000100800 */
[----:B------:R-:W-:Y:S01]  /*10f10*/  PRMT R248, RZ, 0x7610, R248 ;  /* 0x00007610fff87816 */ /* 0x000fe200000000f8 */
[----:B------:R-:W-:Y:S01]  /*10f20*/  @!P0 IMAD.MOV.U32 R20, RZ, RZ, R0 ;  /* 0x000000ffff148224 */ /* 0x000fe200078e0000 */
[----:B------:R-:W-:Y:S01]  /*10f30*/  PRMT R247, RZ, 0x7610, R247 ;  /* 0x00007610fff77816 */ /* 0x000fe200000000f7 */
[----:B------:R-:W4:Y:S04]  /*10f40*/  LDL R0, [R1+0x330] ;  /* 0x0003300001007983 */ /* 0x000f280000100800 */
[----:B------:R3:W4:Y:S01]  /*10f50*/  @!P0 LDG.E.U8 R248, desc[UR40][R20.64] ;  /* 0x0000002814f88981 */ /* 0x000722000c1e1100 */
[----:B------:R-:W-:Y:S02]  /*10f60*/  PRMT R246, RZ, 0x7610, R246 ;  /* 0x00007610fff67816 */ /* 0x000fe400000000f6 */
[----:B------:R-:W-:Y:S01]  /*10f70*/  PRMT R245, RZ, 0x7610, R245 ;  /* 0x00007610fff57816 */ /* 0x000fe200000000f5 */
[----:B0-----:R-:W4:Y:S01]  /*10f80*/  LDL R178, [R1+0x86c] ;  /* 0x00086c0001b27983 */ /* 0x001f220000100800 */
[----:B------:R-:W-:-:S02]  /*10f90*/  PRMT R244, RZ, 0x7610, R244 ;  /* 0x00007610fff47816 */ /* 0x000fc400000000f4 */
[----:B------:R-:W-:Y:S01]  /*10fa0*/  PRMT R243, RZ, 0x7610, R243 ;  /* 0x00007610fff37816 */ /* 0x000fe200000000f3 */
[----:B------:R-:W4:Y:S01]  /*10fb0*/  LDL R177, [R1+0x2ac] ;  /* 0x0002ac0001b17983 */ /* 0x000f220000100800 */
[----:B---3--:R-:W-:Y:S02]  /*10fc0*/  @!P0 IMAD.MOV.U32 R20, RZ, RZ, R175 ;  /* 0x000000ffff148224 */ /* 0x008fe400078e00af */
[----:B------:R-:W-:Y:S01]  /*10fd0*/  @!P0 IMAD.MOV.U32 R21, RZ, RZ, R176 ;  /* 0x000000ffff158224 */ /* 0x000fe200078e00b0 */
[----:B------:R-:W-:Y:S01]  /*10fe0*/  PRMT R242, RZ, 0x7610, R242 ;  /* 0x00007610fff27816 */ /* 0x000fe200000000f2 */
[----:B------:R-:W3:Y:S04]  /*10ff0*/  LDL R176, [R1+0x22c] ;  /* 0x00022c0001b07983 */ /* 0x000ee80000100800 */
[----:B------:R0:W3:Y:S04]  /*11000*/  @!P0 LDG.E.U8 R247, desc[UR40][R20.64] ;  /* 0x0000002814f78981 */ /* 0x0000e8000c1e1100 */
[----:B------:R-:W3:Y:S01]  /*11010*/  LDL R175, [R1+0x230] ;  /* 0x0002300001af7983 */ /* 0x000ee20000100800 */
[----:B------:R-:W-:-:S02]  /*11020*/  PRMT R241, RZ, 0x7610, R241 ;  /* 0x00007610fff17816 */ /* 0x000fc400000000f1 */
[----:B------:R-:W-:Y:S01]  /*11030*/  LOP3.LUT R252, R252, 0xffff, RZ, 0xc0, !PT ;  /* 0x0000fffffcfc7812 */ /* 0x000fe200078ec0ff */
[----:B------:R-:W3:Y:S01]  /*11040*/  LDL R179, [R1+0xa4] ;  /* 0x0000a40001b37983 */ /* 0x000ee20000100800 */
[----:B0-----:R-:W-:Y:S02]  /*11050*/  @!P0 IMAD.MOV.U32 R20, RZ, RZ, R173 ;  /* 0x000000ffff148224 */ /* 0x001fe400078e00ad */
[----:B------:R-:W-:Y:S01]  /*11060*/  @!P0 IMAD.MOV.U32 R21, RZ, RZ, R174 ;  /* 0x000000ffff158224 */ /* 0x000fe200078e00ae */
[----:B------:R-:W-:Y:S01]  /*11070*/  LOP3.LUT R240, R240, 0xffff, RZ, 0xc0, !PT ;  /* 0x0000fffff0f07812 */ /* 0x000fe200078ec0ff */
[----:B------:R-:W3:Y:S04]  /*11080*/  LDL R174, [R1+0x1ac] ;  /* 0x0001ac0001ae7983 */ /* 0x000ee80000100800 */
[----:B------:R0:W3:Y:S01]  /*11090*/  @!P0 LDG.E.U8 R246, desc[UR40][R20.64] ;  /* 0x0000002814f68981 */ /* 0x0000e2000c1e1100 */
[----:B------:R-:W-:-:S02]  /*110a0*/  LOP3.LUT R239, R239, 0xffff, RZ, 0xc0, !PT ;  /* 0x0000ffffefef7812 */ /* 0x000fc400078ec0ff */
        /* <DEDUP_REMOVED lines=11> */
[----:B------:R-:W-:-:S05]  /*11160*/  @!P0 IMAD.MOV.U32 R21, RZ, RZ, R23 ;  /* 0x000000ffff158224 */ /* 0x000fca00078e0017 */
[----:B------:R0:W3:Y:S02]  /*11170*/  @!P0 LDG.E.U8 R244, desc[UR40][R20.64] ;  /* 0x0000002814f48981 */ /* 0x0000e4000c1e1100 */
[----:B0-----:R-:W-:Y:S02]  /*11180*/  @!P0 IMAD.MOV.U32 R20, RZ, RZ, R5 ;  /* 0x000000ffff148224 */ /* 0x001fe400078e0005 */
[----:B------:R-:W-:Y:S01]  /*11190*/  @!P0 IMAD.MOV.U32 R21, RZ, RZ, R17 ;  /* 0x000000ffff158224 */ /* 0x000fe200078e0011 */
[----:B------:R-:W3:Y:S04]  /*111a0*/  LDL R5, [R1+0x2b0] ;  /* 0x0002b00001057983 */ /* 0x000ee80000100800 */
[----:B------:R2:W3:Y:S02]  /*111b0*/  @!P0 LDG.E.U8 R243, desc[UR40][R20.64] ;  /* 0x0000002814f38981 */ /* 0x0004e4000c1e1100 */
[----:B--2---:R-:W-:-:S02]  /*111c0*/  @!P0 IMAD.MOV.U32 R21, RZ, RZ, R4 ;  /* 0x000000ffff158224 */ /* 0x004fc400078e0004 */
[----:B------:R-:W2:Y:S01]  /*111d0*/  LDL R4, [R1+0x26c] ;  /* 0x00026c0001047983 */ /* 0x000ea20000100800 */
[----:B------:R-:W-:-:S03]  /*111e0*/  @!P0 IMAD.MOV.U32 R20, RZ, RZ, R3 ;  /* 0x000000ffff148224 */ /* 0x000fc600078e0003 */
[----:B------:R-:W2:Y:S04]  /*111f0*/  LDL R3, [R1+0x270] ;  /* 0x0002700001037983 */ /* 0x000ea80000100800 */
[----:B------:R4:W2:Y:S02]  /*11200*/  @!P0 LDG.E.U8 R242, desc[UR40][R20.64] ;  /* 0x0000002814f28981 */ /* 0x0008a4000c1e1100 */
[----:B----4-:R-:W-:Y:S02]  /*11210*/  @!P0 IMAD.MOV.U32 R21, RZ, RZ, R2 ;  /* 0x000000ffff158224 */ /* 0x010fe400078e0002 */
[----:B------:R-:W4:Y:S01]  /*11220*/  LDL R2, [R1+0x1ec] ;  /* 0x0001ec0001027983 */ /* 0x000f220000100800 */
[----:B------:R-:W-:-:S03]  /*11230*/  @!P0 IMAD.MOV.U32 R20, RZ, RZ, R0 ;  /* 0x000000ffff148224 */ /* 0x000fc600078e0000 */
[----:B------:R-:W4:Y:S01]  /*11240*/  LDL R0, [R1+0x1f0] ;  /* 0x0001f00001007983 */ /* 0x000f220000100800 */
[----:B------:R-:W-:-:S03]  /*11250*/  LOP3.LUT R17, R183, 0xffff, RZ, 0xc0, !PT ;  /* 0x0000ffffb7117812 */ /* 0x000fc600078ec0ff */
[----:B------:R0:W4:Y:S01]  /*11260*/  @!P0 LDG.E.U8 R241, desc[UR40][R20.64] ;  /* 0x0000002814f18981 */ /* 0x000122000c1e1100 */
[----:B------:R-:W-:Y:S02]  /*11270*/  LOP3.LUT R234, R234, 0xffff, RZ, 0xc0, !PT ;  /* 0x0000ffffeaea7812 */ /* 0x000fe400078ec0ff */
[----:B------:R-:W-:Y:S02]  /*11280*/  LOP3.LUT R232, R232, 0xffff, RZ, 0xc0, !PT ;  /* 0x0000ffffe8e87812 */ /* 0x000fe400078ec0ff */
[----:B------:R-:W-:Y:S02]  /*11290*/  LOP3.LUT R230, R230, 0xffff, RZ, 0xc0, !PT ;  /* 0x0000ffffe6e67812 */ /* 0x000fe400078ec0ff */
[----:B------:R-:W-:Y:S02]  /*112a0*/  LOP3.LUT R229, R229, 0xffff, RZ, 0xc0, !PT ;  /* 0x0000ffffe5e57812 */ /* 0x000fe400078ec0ff */
[----:B0-----:R-:W-:Y:S02]  /*112b0*/  LOP3.LUT R20, R184, 0xffff, RZ, 0xc0, !PT ;  /* 0x0000ffffb8147812 */ /* 0x001fe400078ec0ff */
[----:B------:R-:W-:-:S02]  /*112c0*/  LOP3.LUT R21, R182, 0xffff, RZ, 0xc0, !PT ;  /* 0x0000ffffb6157812 */ /* 0x000fc400078ec0ff */
[----:B------:R-:W-:Y:S02]  /*112d0*/  LOP3.LUT R227, R227, 0xffff, RZ, 0xc0, !PT ;  /* 0x0000ffffe3e37812 */ /* 0x000fe400078ec0ff */
[----:B------:R-:W-:Y:S02]  /*112e0*/  LOP3.LUT R226, R226, 0xffff, RZ, 0xc0, !PT ;  /* 0x0000ffffe2e27812 */ /* 0x000fe400078ec0ff */
[----:B------:R-:W-:Y:S02]  /*112f0*/  PRMT R17, R17, 0x3340, R20 ;  /* 0x0000334011117816 */ /* 0x000fe40000000014 */
        /* <DEDUP_REMOVED lines=8> */
[----:B------:R-:W-:Y:S01]  /*11380*/  PRMT R21, R239, 0x5410, R21 ;  /* 0x00005410ef157816 */ /* 0x000fe20000000015 */
[----:B------:R-:W4:Y:S01]  /*11390*/  LDL R17, [R1+0x16c] ;  /* 0x00016c0001117983 */ /* 0x000f220000100800 */
[----:B------:R-:W-:-:S02]  /*113a0*/  PRMT R22, R235, 0x5410, R22 ;  /* 0x00005410eb167816 */ /* 0x000fc40000000016 */
[----:B------:R-:W-:Y:S02]  /*113b0*/  PRMT R23, R229, 0x5410, R23 ;  /* 0x00005410e5177816 */ /* 0x000fe40000000017 */
[----:B------:R-:W-:-:S03]  /*113c0*/  PRMT R237, RZ, 0x7610, R237 ;  /* 0x00007610ffed7816 */ /* 0x000fc600000000ed */
[----:B------:R0:W-:Y:S01]  /*113d0*/  STS.128 [R178+UR8], R20 ;  /* 0x00000014b2007988 */ /* 0x0001e20008000c08 */
[----:B------:R-:W-:Y:S02]  /*113e0*/  PRMT R229, RZ, 0x7610, R229 ;  /* 0x00007610ffe57816 */ /* 0x000fe400000000e5 */
[----:B------:R-:W-:Y:S01]  /*113f0*/  PRMT R227, RZ, 0x7610, R227 ;  /* 0x00007610ffe37816 */ /* 0x000fe200000000e3 */
[----:B0-----:R-:W-:Y:S01]  /*11400*/  @!P0 IMAD.MOV.U32 R21, RZ, RZ, R177 ;  /* 0x000000ffff158224 */ /* 0x001fe200078e00b1 */
[----:B------:R-:W4:Y:S04]  /*11410*/  LDL R178, [R1+0xac] ;  /* 0x0000ac0001b27983 */ /* 0x000f280000100800 */
[----:B------:R-:W4:Y:S01]  /*11420*/  LDL R177, [R1+0xb0] ;  /* 0x0000b00001b17983 */ /* 0x000f220000100800 */
[----:B---3--:R-:W-:Y:S01]  /*11430*/  @!P0 IMAD.MOV.U32 R20, RZ, RZ, R5 ;  /* 0x000000ffff148224 */ /* 0x008fe200078e0005 */
[----:B------:R-:W-:-:S02]  /*11440*/  PRMT R226, RZ, 0x7610, R226 ;  /* 0x00007610ffe27816 */ /* 0x000fc400000000e2 */
[----:B------:R-:W3:Y:S04]  /*11450*/  LDL R5, [R1+0x170] ;  /* 0x0001700001057983 */ /* 0x000ee80000100800 */
[----:B------:R2:W3:Y:S01]  /*11460*/  @!P0 LDG.E.U8 R237, desc[UR40][R20.64] ;  /* 0x0000002814ed8981 */ /* 0x0004e2000c1e1100 */
[----:B------:R-:W-:-:S03]  /*11470*/  PRMT R209, RZ, 0x7610, R209 ;  /* 0x00007610ffd17816 */ /* 0x000fc600000000d1 */
[----:B------:R-:W3:Y:S04]  /*11480*/  LDL R23, [R1+0x3e4] ;  /* 0x0003e40001177983 */ /* 0x000ee80000100800 */
[----:B------:R-:W3:Y:S01]  /*11490*/  LDL R22, [R1+0x3e8] ;  /* 0x0003e80001167983 */ /* 0x000ee20000100800 */
[----:B--2---:R-:W-:-:S03]  /*114a0*/  @!P0 IMAD.MOV.U32 R21, RZ, RZ, R4 ;  /* 0x000000ffff158224 */ /* 0x004fc600078e0004 */
[----:B------:R-:W2:Y:S01]  /*114b0*/  LDL R4, [R1+0x12c] ;  /* 0x00012c0001047983 */ /* 0x000ea20000100800 */
[----:B------:R-:W-:-:S03]  /*114c0*/  @!P0 IMAD.MOV.U32 R20, RZ, RZ, R3 ;  /* 0x000000ffff148224 */ /* 0x000fc600078e0003 */
[----:B------:R-:W2:Y:S04]  /*114d0*/  LDL R3, [R1+0x130] ;  /* 0x0001300001037983 */ /* 0x000ea80000100800 */
[----:B------:R0:W2:Y:S02]  /*114e0*/  @!P0 LDG.E.U8 R229, desc[UR40][R20.64] ;  /* 0x0000002814e58981 */ /* 0x0000a4000c1e1100 */
[----:B0-----:R-:W-:Y:S02]  /*114f0*/  @!P0 IMAD.MOV.U32 R20, RZ, RZ, R175 ;  /* 0x000000ffff148224 */ /* 0x001fe400078e00af */
[----:B------:R-:W-:Y:S01]  /*11500*/  @!P0 IMAD.MOV.U32 R21, RZ, RZ, R176 ;  /* 0x000000ffff158224 */ /* 0x000fe200078e00b0 */
[----:B------:R-:W2:Y:S04]  /*11510*/  LDL R175, [R1+0x70] ;  /* 0x0000700001af7983 */ /* 0x000ea80000100800 */
[----:B------:R4:W2:Y:S04]  /*11520*/  @!P0 LDG.E.U8 R227, desc[UR40][R20.64] ;  /* 0x0000002814e38981 */ /* 0x0008a8000c1e1100 */
[----:B------:R-:W2:Y:S01]  /*11530*/  LDL R176, [R1+0x6c] ;  /* 0x00006c0001b07983 */ /* 0x000ea20000100800 */
[----:B----4-:R-:W-:-:S03]  /*11540*/  @!P0 IMAD.MOV.U32 R21, RZ, RZ, R2 ;  /* 0x000000ffff158224 */ /* 0x010fc600078e0002 */
[----:B------:R-:W4:Y:S01]  /*11550*/  LDL R2, [R1+0xec] ;  /* 0x0000ec0001027983 */ /* 0x000f220000100800 */
[----:B------:R-:W-:-:S03]  /*11560*/  @!P0 IMAD.MOV.U32 R20, RZ, RZ, R0 ;  /* 0x000000ffff148224 */ /* 0x000fc600078e0000 */
[----:B------:R-:W4:Y:S04]  /*11570*/  LDL R0, [R1+0xf0] ;  /* 0x0000f00001007983 */ /* 0x000f280000100800 */
[----:B------:R0:W4:Y:S02]  /*11580*/  @!P0 LDG.E.U8 R226, desc[UR40][R20.64] ;  /* 0x0000002814e28981 */ /* 0x000124000c1e1100 */
[----:B0-----:R-:W-:Y:S02]  /*11590*/  @!P0 IMAD.MOV.U32 R20, RZ, RZ, R173 ;  /* 0x000000ffff148224 */ /* 0x001fe400078e00ad */
[----:B------:R-:W-:Y:S01]  /*115a0*/  @!P0 IMAD.MOV.U32 R21, RZ, RZ, R174 ;  /* 0x000000ffff158224 */ /* 0x000fe200078e00ae */
[----:B------:R-:W4:Y:S04]  /*115b0*/  LDL R173, [R1+0x828] ;  /* 0x0008280001ad7983 */ /* 0x000f280000100800 */
[----:B------:R-:W4:Y:S01]  /*115c0*/  LDL R174, [R1+0x824] ;  /* 0x0008240001ae7983 */ /* 0x000f220000100800 */
[----:B------:R-:W-:-:S03]  /*115d0*/  PRMT R207, RZ, 0x7610, R207 ;  /* 0x00007610ffcf7816 */ /* 0x000fc600000000cf */
[----:B------:R0:W4:Y:S01]  /*115e0*/  @!P0 LDG.E.U8 R209, desc[UR40][R20.64] ;  /* 0x0000002814d18981 */ /* 0x000122000c1e1100 */
[----:B------:R-:W-:Y:S01]  /*115f0*/  PRMT R205, RZ, 0x7610, R205 ;  /* 0x00007610ffcd7816 */ /* 0x000fe200000000cd */
[----:B0-----:R-:W-:Y:S02]  /*11600*/  @!P0 IMAD.MOV.U32 R21, RZ, RZ, R17 ;  /* 0x000000ffff158224 */ /* 0x001fe400078e0011 */
[----:B------:R-:W4:Y:S01]  /*11610*/  LDL R17, [R1+0x3a4] ;  /* 0x0003a40001117983 */ /* 0x000f220000100800 */
[----:B---3--:R-:W-:-:S03]  /*11620*/  @!P0 IMAD.MOV.U32 R20, RZ, RZ, R5 ;  /* 0x000000ffff148224 */ /* 0x008fc600078e0005 */
[----:B------:R-:W3:Y:S04]  /*11630*/  LDL R5, [R1+0x3a8] ;  /* 0x0003a80001057983 */ /* 0x000ee80000100800 */
[----:B------:R2:W3:Y:S02]  /*11640*/  @!P0 LDG.E.U8 R207, desc[UR40][R20.64] ;  /* 0x0000002814cf8981 */ /* 0x0004e4000c1e1100 */
[----:B--2---:R-:W-:Y:S02]  /*11650*/  @!P0 IMAD.MOV.U32 R21, RZ, RZ, R4 ;  /* 0x000000ffff158224 */ /* 0x004fe400078e0004 */
[----:B------:R-:W2:Y:S01]  /*11660*/  LDL R4, [R1+0x364] ;  /* 0x0003640001047983 */ /* 0x000ea20000100800 */
[----:B------:R-:W-:-:S03]  /*11670*/  @!P0 IMAD.MOV.U32 R20, RZ, RZ, R3 ;  /* 0x000000ffff148224 */ /* 0x000fc600078e0003 */
[----:B------:R-:W2:Y:S04]  /*11680*/  LDL R3, [R1+0x368] ;  /* 0x0003680001037983 */ /* 0x000ea80000100800 */
[----:B------:R4:W2:Y:S02]  /*11690*/  @!P0 LDG.E.U8 R205, desc[UR40][R20.64] ;  /* 0x0000002814cd8981 */ /* 0x0008a4000c1e1100 */
[----:B----4-:R-:W-:Y:S02]  /*116a0*/  @!P0 IMAD.MOV.U32 R21, RZ, RZ, R2 ;  /* 0x000000ffff158224 */ /* 0x010fe400078e0002 */
[----:B------:R-:W4:Y:S01]  /*116b0*/  LDL R2, [R1+0x324] ;  /* 0x0003240001027983 */ /* 0x000f220000100800 */
[----:B------:R-:W-:Y:S01]  /*116c0*/  PRMT R204, RZ, 0x7610, R204 ;  /* 0x00007610ffcc7816 */ /* 0x000fe200000000cc */
[----:B------:R-:W-:Y:S01]  /*116d0*/  @!P0 IMAD.MOV.U32 R20, RZ, RZ, R0 ;  /* 0x000000ffff148224 */ /* 0x000fe200078e0000 */
[----:B------:R-:W-:Y:S01]  /*116e0*/  PRMT R201, RZ, 0x7610, R201 ;  /* 0x00007610ffc97816 */ /* 0x000fe200000000c9 */
[----:B------:R-:W4:Y:S04]  /*116f0*/  LDL R0, [R1+0x328] ;  /* 0x0003280001007983 */ /* 0x000f280000100800 */
[----:B------:R0:W4:Y:S01]  /*11700*/  @!P0 LDG.E.U8 R204, desc[UR40][R20.64] ;  /* 0x0000002814cc8981 */ /* 0x000122000c1e1100 */
[----:B------:R-:W-:Y:S01]  /*11710*/  PRMT R200, RZ, 0x7610, R200 ;  /* 0x00007610ffc87816 */ /* 0x000fe200000000c8 */
[----:B0-----:R-:W-:-:S02]  /*11720*/  @!P0 IMAD.MOV.U32 R20, RZ, RZ, R177 ;  /* 0x000000ffff148224 */ /* 0x001fc400078e00b1 */
[----:B------:R-:W-:Y:S01]  /*11730*/  @!P0 IMAD.MOV.U32 R21, RZ, RZ, R178 ;  /* 0x000000ffff158224 */ /* 0x000fe200078e00b2 */
[----:B------:R-:W-:Y:S01]  /*11740*/  PRMT R236, RZ, 0x7610, R236 ;  /* 0x00007610ffec7816 */ /* 0x000fe200000000ec */
[----:B------:R-:W4:Y:S04]  /*11750*/  LDL R177, [R1+0x868] ;  /* 0x0008680001b17983 */ /* 0x000f280000100800 */
[----:B------:R0:W4:Y:S02]  /*11760*/  @!P0 LDG.E.U8 R201, desc[UR40][R20.64] ;  /* 0x0000002814c98981 */ /* 0x000124000c1e1100 */
[----:B0-----:R-:W-:Y:S02]  /*11770*/  @!P0 IMAD.MOV.U32 R20, RZ, RZ, R175 ;  /* 0x000000ffff148224 */ /* 0x001fe400078e00af */
[----:B------:R-:W-:Y:S01]  /*11780*/  @!P0 IMAD.MOV.U32 R21, RZ, RZ, R176 ;  /* 0x000000ffff158224 */ /* 0x000fe200078e00b0 */
[----:B------:R-:W-:Y:S01]  /*11790*/  PRMT R235, RZ, 0x7610, R235 ;  /* 0x00007610ffeb7816 */ /* 0x000fe200000000eb */
[----:B------:R-:W4:Y:S04]  /*117a0*/  LDL R176, [R1+0x224] ;  /* 0x0002240001b07983 */ /* 0x000f280000100800 */
[----:B------:R0:W4:Y:S01]  /*117b0*/  @!P0 LDG.E.U8 R200, desc[UR40][R20.64] ;  /* 0x0000002814c88981 */ /* 0x000122000c1e1100 */
[----:B------:R-:W-:-:S02]  /*117c0*/  PRMT R234, RZ, 0x7610, R234 ;  /* 0x00007610ffea7816 */ /* 0x000fc400000000ea */
[----:B------:R-:W-:Y:S01]  /*117d0*/  PRMT R232, RZ, 0x7610, R232 ;  /* 0x00007610ffe87816 */ /* 0x000fe200000000e8 */
[----:B------:R-:W4:Y:S01]  /*117e0*/  LDL R175, [R1+0x228] ;  /* 0x0002280001af7983 */ /* 0x000f220000100800 */
[----:B0-----:R-:W-:Y:S02]  /*117f0*/  @!P0 IMAD.MOV.U32 R20, RZ, RZ, R173 ;  /* 0x000000ffff148224 */ /* 0x001fe400078e00ad */
[----:B------:R-:W-:Y:S01]  /*11800*/  @!P0 IMAD.MOV.U32 R21, RZ, RZ, R174 ;  /* 0x000000ffff158224 */ /* 0x000fe200078e00ae */
[----:B------:R-:W4:Y:S04]  /*11810*/  LDL R173, [R1+0x2a4] ;  /* 0x0002a40001ad7983 */ /* 0x000f280000100800 */
[----:B------:R0:W4:Y:S04]  /*11820*/  @!P0 LDG.E.U8 R236, desc[UR40][R20.64] ;  /* 0x0000002814ec8981 */ /* 0x000128000c1e1100 */
[----:B------:R-:W4:Y:S01]  /*11830*/  LDL R174, [R1+0x2e4] ;  /* 0x0002e40001ae7983 */ /* 0x000f220000100800 */
[----:B0-----:R-:W-:-:S02]  /*11840*/  @!P0 IMAD.MOV.U32 R20, RZ, RZ, R22 ;  /* 0x000000ffff148224 */ /* 0x001fc400078e0016 */
[----:B------:R-:W-:-:S05]  /*11850*/  @!P0 IMAD.MOV.U32 R21, RZ, RZ, R23 ;  /* 0x000000ffff158224 */ /* 0x000fca00078e0017 */
[----:B------:R3:W4:Y:S02]  /*11860*/  @!P0 LDG.E.U8 R235, desc[UR40][R20.64] ;  /* 0x0000002814eb8981 */ /* 0x000724000c1e1100 */
[----:B---3--:R-:W-:Y:S02]  /*11870*/  @!P0 IMAD.MOV.U32 R20, RZ, RZ, R5 ;  /* 0x000000ffff148224 */ /* 0x008fe400078e0005 */
[----:B------:R-:W-:Y:S01]  /*11880*/  @!P0 IMAD.MOV.U32 R21, RZ, RZ, R17 ;  /* 0x000000ffff158224 */ /* 0x000fe200078e0011 */
[----:B------:R-:W3:Y:S04]  /*11890*/  LDL R5, [R1+0x264] ;  /* 0x0002640001057983 */ /* 0x000ee80000100800 */
[----:B------:R2:W3:Y:S04]  /*118a0*/  @!P0 LDG.E.U8 R234, desc[UR40][R20.64] ;  /* 0x0000002814ea8981 */ /* 0x0004e8000c1e1100 */
[----:B------:R-:W3:Y:S01]  /*118b0*/  LDL R17, [R1+0x2a8] ;  /* 0x0002a80001117983 */ /* 0x000ee20000100800 */
[----:B--2---:R-:W-:-:S03]  /*118c0*/  @!P0 IMAD.MOV.U32 R21, RZ, RZ, R4 ;  /* 0x000000ffff158224 */ /* 0x004fc600078e0004 */
[----:B------:R-:W2:Y:S01]  /*118d0*/  LDL R4, [R1+0x268] ;  /* 0x0002680001047983 */ /* 0x000ea20000100800 */
[----:B------:R-:W-:Y:S01]  /*118e0*/  @!P0 IMAD.MOV.U32 R20, RZ, RZ, R3 ;  /* 0x000000ffff148224 */ /* 0x000fe200078e0003 */
[----:B------:R-:W-:Y:S02]  /*118f0*/  LOP3.LUT R212, R212, 0xffff, RZ, 0xc0, !PT ;  /* 0x0000ffffd4d47812 */ /* 0x000fe400078ec0ff */
[----:B------:R-:W2:Y:S04]  /*11900*/  LDL R3, [R1+0x1e4] ;  /* 0x0001e40001037983 */ /* 0x000ea80000100800 */
[----:B------:R4:W2:Y:S02]  /*11910*/  @!P0 LDG.E.U8 R232, desc[UR40][R20.64] ;  /* 0x0000002814e88981 */ /* 0x0008a4000c1e1100 */
[----:B----4-:R-:W-:-:S02]  /*11920*/  @!P0 IMAD.MOV.U32 R21, RZ, RZ, R2 ;  /* 0x000000ffff158224 */ /* 0x010fc400078e0002 */
[----:B------:R-:W4:Y:S01]  /*11930*/  LDL R2, [R1+0x2e8] ;  /* 0x0002e80001027983 */ /* 0x000f220000100800 */
[----:B------:R-:W-:Y:S02]  /*11940*/  LOP3.LUT R210, R210, 0xffff, RZ, 0xc0, !PT ;  /* 0x0000ffffd2d27812 */ /* 0x000fe400078ec0ff */
[----:B------:R-:W-:Y:S02]  /*11950*/  LOP3.LUT R18, R18, 0xffff, RZ, 0xc0, !PT ;  /* 0x0000ffff12127812 */ /* 0x000fe400078ec0ff */
[----:B------:R-:W-:Y:S01]  /*11960*/  LOP3.LUT R19, R19, 0xffff, RZ, 0xc0, !PT ;  /* 0x0000ffff13137812 */ /* 0x000fe200078ec0ff */
[----:B------:R-:W-:Y:S01]  /*11970*/  @!P0 IMAD.MOV.U32 R20, RZ, RZ, R0 ;  /* 0x000000ffff148224 */ /* 0x000fe200078e0000 */
[----:B------:R-:W-:Y:S01]  /*11980*/  PRMT R23, R212, 0x3340, R210 ;  /* 0x00003340d4177816 */ /* 0x000fe200000000d2 */
[----:B------:R-:W2:Y:S01]  /*11990*/  LDL R0, [R1+0x1e8] ;  /* 0x0001e80001007983 */ /* 0x000ea20000100800 */
[----:B------:R-:W-:-:S04]  /*119a0*/  PRMT R18, R18, 0x3340, R19 ;  /* 0x0000334012127816 */ /* 0x000fc80000000013 */
[----:B------:R-:W-:Y:S02]  /*119b0*/  PRMT R23, R23, 0x5410, R18 ;  /* 0x0000541017177816 */ /* 0x000fe40000000012 */
[----:B------:R-:W-:Y:S02]  /*119c0*/  PRMT R167, RZ, 0x7610, R167 ;  /* 0x00007610ffa77816 */ /* 0x000fe400000000a7 */
[----:B------:R-:W-:Y:S01]  /*119d0*/  PRMT R166, RZ, 0x7610, R166 ;  /* 0x00007610ffa67816 */ /* 0x000fe200000000a6 */
[----:B----4-:R-:W-:Y:S02]  /*119e0*/  @!P0 IMAD.MOV.U32 R18, RZ, RZ, R2 ;  /* 0x000000ffff128224 */ /* 0x010fe400078e0002 */
[----:B------:R-:W4:Y:S01]  /*119f0*/  LDL R2, [R1+0x1a8] ;  /* 0x0001a80001027983 */ /* 0x000f220000100800 */
[----:B------:R-:W-:-:S03]  /*11a00*/  @!P0 IMAD.MOV.U32 R19, RZ, RZ, R174 ;  /* 0x000000ffff138224 */ /* 0x000fc600078e00ae */
[----:B------:R-:W4:Y:S04]  /*11a10*/  LDL R174, [R1+0x1a4] ;  /* 0x0001a40001ae7983 */ /* 0x000f280000100800 */
[----:B------:R3:W4:Y:S01]  /*11a20*/  @!P0 LDG.E.U8 R167, desc[UR40][R18.64] ;  /* 0x0000002812a78981 */ /* 0x000722000c1e1100 */
[----:B------:R-:W-:Y:S01]  /*11a30*/  PRMT R165, RZ, 0x7610, R165 ;  /* 0x00007610ffa57816 */ /* 0x000fe200000000a5 */
[----:B---3--:R-:W-:Y:S02]  /*11a40*/  @!P0 IMAD.MOV.U32 R18, RZ, RZ, R17 ;  /* 0x000000ffff128224 */ /* 0x008fe400078e0011 */
[----:B------:R-:W-:Y:S01]  /*11a50*/  @!P0 IMAD.MOV.U32 R19, RZ, RZ, R173 ;  /* 0x000000ffff138224 */ /* 0x000fe200078e00ad */
[----:B------:R-:W3:Y:S04]  /*11a60*/  LDL R17, [R1+0x168] ;  /* 0x0001680001117983 */ /* 0x000ee80000100800 */
[----:B------:R2:W3:Y:S04]  /*11a70*/  @!P0 LDG.E.U8 R166, desc[UR40][R18.64] ;  /* 0x0000002812a68981 */ /* 0x0004e8000c1e1100 */
[----:B------:R-:W3:Y:S01]  /*11a80*/  LDL R173, [R1+0x164] ;  /* 0x0001640001ad7983 */ /* 0x000ee20000100800 */
[----:B------:R-:W-:Y:S01]  /*11a90*/  PRMT R164, RZ, 0x7610, R164 ;  /* 0x00007610ffa47816 */ /* 0x000fe200000000a4 */
[----:B--2---:R-:W-:-:S02]  /*11aa0*/  @!P0 IMAD.MOV.U32 R18, RZ, RZ, R4 ;  /* 0x000000ffff128224 */ /* 0x004fc400078e0004 */
[----:B------:R-:W-:Y:S01]  /*11ab0*/  @!P0 IMAD.MOV.U32 R19, RZ, RZ, R5 ;  /* 0x000000ffff138224 */ /* 0x000fe200078e0005 */
[----:B------:R-:W2:Y:S04]  /*11ac0*/  LDL R4, [R1+0x128] ;  /* 0x0001280001047983 */ /* 0x000ea80000100800 */
[----:B------:R0:W2:Y:S04]  /*11ad0*/  @!P0 LDG.E.U8 R165, desc[UR40][R18.64] ;  /* 0x0000002812a58981 */ /* 0x0000a8000c1e1100 */
[----:B------:R-:W2:Y:S01]  /*11ae0*/  LDL R5, [R1+0x124] ;  /* 0x0001240001057983 */ /* 0x000ea20000100800 */
[----:B------:R-:W-:Y:S01]  /*11af0*/  PRMT R159, RZ, 0x7610, R159 ;  /* 0x00007610ff9f7816 */ /* 0x000fe2000000009f */
[----:B0-----:R-:W-:-:S02]  /*11b00*/  @!P0 IMAD.MOV.U32 R18, RZ, RZ, R175 ;  /* 0x000000ffff128224 */ /* 0x001fc400078e00af */
[----:B------:R-:W-:-:S05]  /*11b10*/  @!P0 IMAD.MOV.U32 R19, RZ, RZ, R176 ;  /* 0x000000ffff138224 */ /* 0x000fca00078e00b0 */
[----:B------:R0:W2:Y:S02]  /*11b20*/  @!P0 LDG.E.U8 R164, desc[UR40][R18.64] ;  /* 0x0000002812a48981 */ /* 0x0000a4000c1e1100 */
[----:B0-----:R-:W-:Y:S02]  /*11b30*/  @!P0 IMAD.MOV.U32 R18, RZ, RZ, R0 ;  /* 0x000000ffff128224 */ /* 0x001fe400078e0000 */
[----:B------:R-:W-:Y:S01]  /*11b40*/  @!P0 IMAD.MOV.U32 R19, RZ, RZ, R3 ;  /* 0x000000ffff138224 */ /* 0x000fe200078e0003 */
[----:B------:R-:W2:Y:S04]  /*11b50*/  LDL R0, [R1+0xe8] ;  /* 0x0000e80001007983 */ /* 0x000ea80000100800 */
[----:B------:R-:W2:Y:S04]  /*11b60*/  LDL R3, [R1+0xe4] ;  /* 0x0000e40001037983 */ /* 0x000ea80000100800 */
[----:B------:R4:W2:Y:S02]  /*11b70*/  @!P0 LDG.E.U8 R159, desc[UR40][R18.64] ;  /* 0x00000028129f8981 */ /* 0x0008a4000c1e1100 */
[----:B----4-:R-:W-:-:S02]  /*11b80*/  @!P0 IMAD.MOV.U32 R18, RZ, RZ, R2 ;  /* 0x000000ffff128224 */ /* 0x010fc400078e0002 */
[----:B------:R-:W4:Y:S01]  /*11b90*/  LDL R2, [R1+0xa8] ;  /* 0x0000a80001027983 */ /* 0x000f220000100800 */
[----:B------:R-:W-:Y:S02]  /*11ba0*/  PRMT R230, RZ, 0x7610, R230 ;  /* 0x00007610ffe67816 */ /* 0x000fe400000000e6 */
[----:B------:R-:W-:Y:S01]  /*11bb0*/  LOP3.LUT R251, R251, 0xffff, RZ, 0xc0, !PT ;  /* 0x0000fffffbfb7812 */ /* 0x000fe200078ec0ff */
[----:B------:R-:W4:Y:S01]  /*11bc0*/  LDL.LU R182, [R1+0x10] ;  /* 0x0000100001b67983 */ /* 0x000f220000300800 */
[----:B------:R-:W-:Y:S02]  /*11bd0*/  LOP3.LUT R233, R233, 0xffff, RZ, 0xc0, !PT ;  /* 0x0000ffffe9e97812 */ /* 0x000fe400078ec0ff */
[----:B------:R-:W-:Y:S01]  /*11be0*/  LOP3.LUT R231, R231, 0xffff, RZ, 0xc0, !PT ;  /* 0x0000ffffe7e77812 */ /* 0x000fe200078ec0ff */
[----:B------:R0:W4:Y:S01]  /*11bf0*/  @!P0 LDG.E.U8 R230, desc[UR40][R20.64] ;  /* 0x0000002814e68981 */ /* 0x000122000c1e1100 */
[----:B------:R-:W-:Y:S02]  /*11c00*/  LOP3.LUT R228, R228, 0xffff, RZ, 0xc0, !PT ;  /* 0x0000ffffe4e47812 */ /* 0x000fe400078ec0ff */
[----:B------:R-:W-:Y:S01]  /*11c10*/  LOP3.LUT R225, R225, 0xffff, RZ, 0xc0, !PT ;  /* 0x0000ffffe1e17812 */ /* 0x000fe200078ec0ff */
[----:B------:R-:W4:Y:S01]  /*11c20*/  LDL R178, [R1+0x64] ;  /* 0x0000640001b27983 */ /* 0x000f220000100800 */
[----:B------:R-:W-:-:S02]  /*11c30*/  LOP3.LUT R224, R224, 0xffff, RZ, 0xc0, !PT ;  /* 0x0000ffffe0e07812 */ /* 0x000fc400078ec0ff */
[----:B------:R-:W-:Y:S02]  /*11c40*/  LOP3.LUT R223, R223, 0xffff, RZ, 0xc0, !PT ;  /* 0x0000ffffdfdf7812 */ /* 0x000fe400078ec0ff */
[----:B------:R-:W-:Y:S02]  /*11c50*/  LOP3.LUT R222, R222, 0xffff, RZ, 0xc0, !PT ;  /* 0x0000ffffdede7812 */ /* 0x000fe400078ec0ff */
[----:B------:R-:W-:Y:S02]  /*11c60*/  LOP3.LUT R220, R220, 0xffff, RZ, 0xc0, !PT ;  /* 0x0000ffffdcdc7812 */ /* 0x000fe400078ec0ff */
[----:B------:R-:W-:Y:S02]  /*11c70*/  LOP3.LUT R218, R218, 0xffff, RZ, 0xc0, !PT ;  /* 0x0000ffffdada7812 */ /* 0x000fe400078ec0ff */
[----:B------:R-:W-:Y:S02]  /*11c80*/  LOP3.LUT R216, R216, 0xffff, RZ, 0xc0, !PT ;  /* 0x0000ffffd8d87812 */ /* 0x000fe400078ec0ff */
[----:B------:R-:W-:Y:S01]  /*11c90*/  LOP3.LUT R214, R214, 0xffff, RZ, 0xc0, !PT ;  /* 0x0000ffffd6d67812 */ /* 0x000fe200078ec0ff */
[----:B------:R-:W-:Y:S01]  /*11ca0*/  @!P0 IMAD.MOV.U32 R19, RZ, RZ, R174 ;  /* 0x000000ffff138224 */ /* 0x000fe200078e00ae */
[----:B------:R-:W-:Y:S01]  /*11cb0*/  PRMT R233, R251, 0x3340, R233 ;  /* 0x00003340fbe97816 */ /* 0x000fe200000000e9 */
[----:B------:R-:W4:Y:S01]  /*11cc0*/  LDL R175, [R1+0x820] ;  /* 0x0008200001af7983 */ /* 0x000f220000100800 */
[----:B0-----:R-:W-:-:S02]  /*11cd0*/  PRMT R20, R231, 0x3340, R228 ;  /* 0x00003340e7147816 */ /* 0x001fc400000000e4 */
[----:B------:R-:W-:Y:S01]  /*11ce0*/  PRMT R224, R225, 0x3340, R224 ;  /* 0x00003340e1e07816 */ /* 0x000fe200000000e0 */
[----:B------:R-:W4:Y:S01]  /*11cf0*/  LDL R176, [R1+0x420] ;  /* 0x0004200001b07983 */ /* 0x000f220000100800 */
[----:B------:R-:W-:Y:S02]  /*11d00*/  PRMT R21, R223, 0x3340, R222 ;  /* 0x00003340df157816 */ /* 0x000fe400000000de */
[----:B------:R-:W-:Y:S01]  /*11d10*/  PRMT R218, R220, 0x3340, R218 ;  /* 0x00003340dcda7816 */ /* 0x000fe200000000da */
[----:B------:R-:W4:Y:S01]  /*11d20*/  LDL R174, [R1+0x3dc] ;  /* 0x0003dc0001ae7983 */ /* 0x000f220000100800 */
[----:B------:R-:W-:Y:S02]  /*11d30*/  PRMT R22, R216, 0x3340, R214 ;  /* 0x00003340d8167816 */ /* 0x000fe400000000d6 */
[----:B------:R-:W-:Y:S02]  /*11d40*/  PRMT R20, R233, 0x5410, R20 ;  /* 0x00005410e9147816 */ /* 0x000fe40000000014 */
[----:B------:R-:W-:-:S02]  /*11d50*/  PRMT R21, R224, 0x5410, R21 ;  /* 0x00005410e0157816 */ /* 0x000fc40000000015 */
[----:B------:R-:W-:-:S05]  /*11d60*/  PRMT R22, R218, 0x5410, R22 ;  /* 0x00005410da167816 */ /* 0x000fca0000000016 */
[----:B------:R0:W-:Y:S01]  /*11d70*/  STS.128 [R177+UR8], R20 ;  /* 0x00000014b1007988 */ /* 0x0001e20008000c08 */
[----:B------:R-:W-:Y:S02]  /*11d80*/  PRMT R158, RZ, 0x7610, R158 ;  /* 0x00007610ff9e7816 */ /* 0x000fe4000000009e */
[----:B------:R-:W-:-:S04]  /*11d90*/  PRMT R157, RZ, 0x7610, R157 ;  /* 0x00007610ff9d7816 */ /* 0x000fc8000000009d */
[----:B------:R3:W4:Y:S04]  /*11da0*/  @!P0 LDG.E.U8 R158, desc[UR40][R18.64] ;  /* 0x00000028129e8981 */ /* 0x000728000c1e1100 */
[----:B0-----:R-:W4:Y:S01]  /*11db0*/  LDL R177, [R1+0x68] ;  /* 0x0000680001b17983 */ /* 0x001f220000100800 */
[----:B---3--:R-:W-:Y:S02]  /*11dc0*/  @!P0 IMAD.MOV.U32 R18, RZ, RZ, R17 ;  /* 0x000000ffff128224 */ /* 0x008fe400078e0011 */
[----:B------:R-:W-:Y:S01]  /*11dd0*/  @!P0 IMAD.MOV.U32 R19, RZ, RZ, R173 ;  /* 0x000000ffff138224 */ /* 0x000fe200078e00ad */
[----:B------:R-:W-:Y:S01]  /*11de0*/  PRMT R156, RZ, 0x7610, R156 ;  /* 0x00007610ff9c7816 */ /* 0x000fe2000000009c */
[----:B------:R-:W3:Y:S04]  /*11df0*/  LDL R173, [R1+0x3e0] ;  /* 0x0003e00001ad7983 */ /* 0x000ee80000100800 */
[----:B------:R2:W3:Y:S04]  /*11e00*/  @!P0 LDG.E.U8 R157, desc[UR40][R18.64] ;  /* 0x00000028129d8981 */ /* 0x0004e8000c1e1100 */
[----:B------:R-:W3:Y:S01]  /*11e10*/  LDL R17, [R1+0x39c] ;  /* 0x00039c0001117983 */ /* 0x000ee20000100800 */
[----:B------:R-:W-:Y:S01]  /*11e20*/  PRMT R155, RZ, 0x7610, R155 ;  /* 0x00007610ff9b7816 */ /* 0x000fe2000000009b */
[----:B--2---:R-:W-:-:S02]  /*11e30*/  @!P0 IMAD.MOV.U32 R18, RZ, RZ, R4 ;  /* 0x000000ffff128224 */ /* 0x004fc400078e0004 */
[----:B------:R-:W-:Y:S01]  /*11e40*/  @!P0 IMAD.MOV.U32 R19, RZ, RZ, R5 ;  /* 0x000000ffff138224 */ /* 0x000fe200078e0005 */
[----:B------:R-:W2:Y:S04]  /*11e50*/  LDL R4, [R1+0x35c] ;  /* 0x00035c0001047983 */ /* 0x000ea80000100800 */
[----:B------:R-:W2:Y:S04]  /*11e60*/  LDL R5, [R1+0x3a0] ;  /* 0x0003a00001057983 */ /* 0x000ea80000100800 */
[----:B------:R0:W2:Y:S02]  /*11e70*/  @!P0 LDG.E.U8 R156, desc[UR40][R18.64] ;  /* 0x00000028129c8981 */ /* 0x0000a4000c1e1100 */
[----:B0-----:R-:W-:-:S02]  /*11e80*/  @!P0 IMAD.MOV.U32 R18, RZ, RZ, R0 ;  /* 0x000000ffff128224 */ /* 0x001fc400078e0000 */
[----:B------:R-:W-:Y:S01]  /*11e90*/  @!P0 IMAD.MOV.U32 R19, RZ, RZ, R3 ;  /* 0x000000ffff138224 */ /* 0x000fe200078e0003 */
[----:B------:R-:W2:Y:S04]  /*11ea0*/  LDL R0, [R1+0x320] ;  /* 0x0003200001007983 */ /* 0x000ea80000100800 */
[----:B------:R-:W2:Y:S04]  /*11eb0*/  LDL R3, [R1+0x360] ;  /* 0x0003600001037983 */ /* 0x000ea80000100800 */
[----:B------:R4:W2:Y:S02]  /*11ec0*/  @!P0 LDG.E.U8 R155, desc[UR40][R18.64] ;  /* 0x00000028129b8981 */ /* 0x0008a4000c1e1100 */
[----:B----4-:R-:W-:-:S02]  /*11ed0*/  @!P0 IMAD.MOV.U32 R18, RZ, RZ, R2 ;  /* 0x000000ffff128224 */ /* 0x010fc400078e0002 */
[----:B------:R-:W4:Y:S01]  /*11ee0*/  LDL R2, [R1+0x31c] ;  /* 0x00031c0001027983 */ /* 0x000f220000100800 */
[----:B------:R-:W-:Y:S01]  /*11ef0*/  PRMT R238, RZ, 0x7610, R238 ;  /* 0x00007610ffee7816 */ /* 0x000fe200000000ee */
[----:B------:R-:W-:Y:S01]  /*11f00*/  @!P0 IMAD.MOV.U32 R19, RZ, RZ, R179 ;  /* 0x000000ffff138224 */ /* 0x000fe200078e00b3 */
[----:B------:R-:W-:-:S04]  /*11f10*/  PRMT R154, RZ, 0x7610, R154 ;  /* 0x00007610ff9a7816 */ /* 0x000fc8000000009a */
[----:B------:R0:W4:Y:S04]  /*11f20*/  @!P0 LDG.E.U8 R238, desc[UR40][R152.64] ;  /* 0x0000002898ee8981 */ /* 0x000128000c1e1100 */
[----:B------:R1:W4:Y:S01]  /*11f30*/  @!P0 LDG.E.U8 R154, desc[UR40][R18.64] ;  /* 0x00000028129a8981 */ /* 0x000322000c1e1100 */
[----:B0-----:R-:W-:Y:S01]  /*11f40*/  PRMT R153, RZ, 0x7610, R153 ;  /* 0x00007610ff997816 */ /* 0x001fe20000000099 */
[----:B-1----:R-:W-:Y:S01]  /*11f50*/  @!P0 IMAD.MOV.U32 R19, RZ, RZ, R178 ;  /* 0x000000ffff138224 */ /* 0x002fe200078e00b2 */
[----:B------:R-:W-:Y:S01]  /*11f60*/  PRMT R197, RZ, 0x7610, R197 ;  /* 0x00007610ffc57816 */ /* 0x000fe200000000c5 */
[----:B------:R-:W4:Y:S01]  /*11f70*/  LDL R178, [R1+0x864] ;  /* 0x0008640001b27983 */ /* 0x000f220000100800 */
[----:B------:R-:W-:Y:S02]  /*11f80*/  PRMT R195, RZ, 0x7610, R195 ;  /* 0x00007610ffc37816 */ /* 0x000fe400000000c3 */
[----:B------:R-:W-:-:S02]  /*11f90*/  PRMT R152, RZ, 0x7610, R152 ;  /* 0x00007610ff987816 */ /* 0x000fc40000000098 */
[----:B------:R-:W-:Y:S01]  /*11fa0*/  PRMT R23, RZ, 0x7610, R23 ;  /* 0x00007610ff177816 */ /* 0x000fe20000000017 */
[----:B------:R-:W-:Y:S02]  /*11fb0*/  @!P0 IMAD.MOV.U32 R18, RZ, RZ, R177 ;  /* 0x000000ffff128224 */ /* 0x000fe400078e00b1 */
[----:B------:R-:W4:Y:S04]  /*11fc0*/  LDL R177, [R1+0x21c] ;  /* 0x00021c0001b17983 */ /* 0x000f280000100800 */
[----:B------:R0:W4:Y:S02]  /*11fd0*/  @!P0 LDG.E.U8 R153, desc[UR40][R18.64] ;  /* 0x0000002812998981 */ /* 0x000124000c1e1100 */
[----:B0-----:R-:W-:Y:S02]  /*11fe0*/  @!P0 IMAD.MOV.U32 R18, RZ, RZ, R175 ;  /* 0x000000ffff128224 */ /* 0x001fe400078e00af */
[----:B------:R-:W-:Y:S01]  /*11ff0*/  @!P0 IMAD.MOV.U32 R19, RZ, RZ, R176 ;  /* 0x000000ffff138224 */ /* 0x000fe200078e00b0 */
[----:B------:R-:W4:Y:S04]  /*12000*/  LDL R175, [R1+0x29c] ;  /* 0x00029c0001af7983 */ /* 0x000f280000100800 */
[----:B------:R3:W4:Y:S01]  /*12010*/  @!P0 LDG.E.U8 R197, desc[UR40][R18.64] ;  /* 0x0000002812c58981 */ /* 0x000722000c1e1100 */
[----:B------:R-:W-:-:S03]  /*12020*/  LOP3.LUT R8, R8, 0xffff, RZ, 0xc0, !PT ;  /* 0x0000ffff08087812 */ /* 0x000fc600078ec0ff */
[----:B------:R-:W4:Y:S01]  /*12030*/  LDL R176, [R1+0x220] ;  /* 0x0002200001b07983 */ /* 0x000f220000100800 */
[----:B---3--:R-:W-:Y:S02]  /*12040*/  @!P0 IMAD.MOV.U32 R18, RZ, RZ, R173 ;  /* 0x000000ffff128224 */ /* 0x008fe400078e00ad */
[----:B------:R-:W-:Y:S01]  /*12050*/  @!P0 IMAD.MOV.U32 R19, RZ, RZ, R174 ;  /* 0x000000ffff138224 */ /* 0x000fe200078e00ae */
[----:B------:R-:W3:Y:S04]  /*12060*/  LDL R173, [R1+0x25c] ;  /* 0x00025c0001ad7983 */ /* 0x000ee80000100800 */
[----:B------:R2:W3:Y:S04]  /*12070*/  @!P0 LDG.E.U8 R195, desc[UR40][R18.64] ;  /* 0x0000002812c38981 */ /* 0x0004e8000c1e1100 */
[----:B------:R-:W3:Y:S01]  /*12080*/  LDL R174, [R1+0x2a0] ;  /* 0x0002a00001ae7983 */ /* 0x000ee20000100800 */
[----:B--2---:R-:W-:-:S02]  /*12090*/  @!P0 IMAD.MOV.U32 R18, RZ, RZ, R5 ;  /* 0x000000ffff128224 */ /* 0x004fc400078e0005 */
[----:B------:R-:W-:Y:S01]  /*120a0*/  @!P0 IMAD.MOV.U32 R19, RZ, RZ, R17 ;  /* 0x000000ffff138224 */ /* 0x000fe200078e0011 */
[----:B------:R-:W2:Y:S04]  /*120b0*/  LDL R5, [R1+0x260] ;  /* 0x0002600001057983 */ /* 0x000ea80000100800 */
[----:B------:R0:W2:Y:S02]  /*120c0*/  @!P0 LDG.E.U8 R152, desc[UR40][R18.64] ;  /* 0x0000002812988981 */ /* 0x0000a4000c1e1100 */
[----:B0-----:R-:W-:Y:S02]  /*120d0*/  @!P0 IMAD.MOV.U32 R18, RZ, RZ, R3 ;  /* 0x000000ffff128224 */ /* 0x001fe400078e0003 */
[----:B------:R-:W-:Y:S01]  /*120e0*/  @!P0 IMAD.MOV.U32 R19, RZ, RZ, R4 ;  /* 0x000000ffff138224 */ /* 0x000fe200078e0004 */
[----:B------:R-:W-:Y:S01]  /*120f0*/  LOP3.LUT R14, R14, 0xffff, RZ, 0xc0, !PT ;  /* 0x0000ffff0e0e7812 */ /* 0x000fe200078ec0ff */
[----:B------:R-:W2:Y:S04]  /*12100*/  LDL R3, [R1+0x1e0] ;  /* 0x0001e00001037983 */ /* 0x000ea80000100800 */
[----:B------:R0:W2:Y:S01]  /*12110*/  @!P0 LDG.E.U8 R23, desc[UR40][R18.64] ;  /* 0x0000002812178981 */ /* 0x0000a2000c1e1100 */
[----:B------:R-:W-:-:S02]  /*12120*/  LOP3.LUT R9, R9, 0xffff, RZ, 0xc0, !PT ;  /* 0x0000ffff09097812 */ /* 0x000fc400078ec0ff */
[----:B------:R-:W-:Y:S01]  /*12130*/  LOP3.LUT R13, R13, 0xffff, RZ, 0xc0, !PT ;  /* 0x0000ffff0d0d7812 */ /* 0x000fe200078ec0ff */
[----:B------:R-:W2:Y:S01]  /*12140*/  LDL R4, [R1+0x1dc] ;  /* 0x0001dc0001047983 */ /* 0x000ea20000100800 */
[----:B0-----:R-:W-:-:S03]  /*12150*/  @!P0 IMAD.MOV.U32 R18, RZ, RZ, R0 ;  /* 0x000000ffff128224 */ /* 0x001fc600078e0000 */
[----:B------:R-:W3:Y:S01]  /*12160*/  LDL R0, [R1+0x2e0] ;  /* 0x0002e00001007983 */ /* 0x000ee20000100800 */
[----:B----4-:R-:W-:-:S03]  /*12170*/  @!P0 IMAD.MOV.U32 R19, RZ, RZ, R2 ;  /* 0x000000ffff138224 */ /* 0x010fc600078e0002 */
[----:B------:R-:W4:Y:S01]  /*12180*/  LDL R2, [R1+0x2dc] ;  /* 0x0002dc0001027983 */ /* 0x000f220000100800 */
[----:B------:R-:W-:Y:S02]  /*12190*/  LOP3.LUT R16, R16, 0xffff, RZ, 0xc0, !PT ;  /* 0x0000ffff10107812 */ /* 0x000fe400078ec0ff */
[----:B------:R-:W-:Y:S02]  /*121a0*/  LOP3.LUT R12, R12, 0xffff, RZ, 0xc0, !PT ;  /* 0x0000ffff0c0c7812 */ /* 0x000fe400078ec0ff */
[----:B------:R-:W-:Y:S02]  /*121b0*/  LOP3.LUT R10, R10, 0xffff, RZ, 0xc0, !PT ;  /* 0x0000ffff0a0a7812 */ /* 0x000fe400078ec0ff */
[----:B------:R-:W-:Y:S02]  /*121c0*/  LOP3.LUT R11, R11, 0xffff, RZ, 0xc0, !PT ;  /* 0x0000ffff0b0b7812 */ /* 0x000fe400078ec0ff */
[----:B------:R-:W-:Y:S02]  /*121d0*/  PRMT R14, R8, 0x3340, R14 ;  /* 0x00003340080e7816 */ /* 0x000fe4000000000e */
[----:B------:R-:W-:-:S02]  /*121e0*/  PRMT R13, R9, 0x3340, R13 ;  /* 0x00003340090d7816 */ /* 0x000fc4000000000d */
[----:B------:R-:W-:Y:S02]  /*121f0*/  PRMT R12, R16, 0x3340, R12 ;  /* 0x00003340100c7816 */ /* 0x000fe4000000000c */
[----:B------:R-:W-:Y:S02]  /*12200*/  PRMT R11, R10, 0x3340, R11 ;  /* 0x000033400a0b7816 */ /* 0x000fe4000000000b */
[----:B------:R-:W-:Y:S02]  /*12210*/  PRMT R10, R14, 0x5410, R13 ;  /* 0x000054100e0a7816 */ /* 0x000fe4000000000d */
[----:B------:R-:W-:Y:S01]  /*12220*/  PRMT R11, R12, 0x5410, R11 ;  /* 0x000054100c0b7816 */ /* 0x000fe2000000000b */
[----:B---3--:R-:W-:Y:S02]  /*12230*/  @!P0 IMAD.MOV.U32 R12, RZ, RZ, R0 ;  /* 0x000000ffff0c8224 */ /* 0x008fe400078e0000 */
[----:B------:R-:W3:Y:S01]  /*12240*/  LDL R0, [R1+0x1a0] ;  /* 0x0001a00001007983 */ /* 0x000ee20000100800 */
[----:B----4-:R-:W-:-:S03]  /*12250*/  @!P0 IMAD.MOV.U32 R13, RZ, RZ, R2 ;  /* 0x000000ffff0d8224 */ /* 0x010fc600078e0002 */
[----:B------:R-:W4:Y:S01]  /*12260*/  LDL R2, [R1+0x19c] ;  /* 0x00019c0001027983 */ /* 0x000f220000100800 */
        /* <DEDUP_REMOVED lines=14> */
[----:B------:R-:W-:Y:S02]  /*12350*/  PRMT R22, RZ, 0x7610, R22 ;  /* 0x00007610ff167816 */ /* 0x000fe40000000016 */
[----:B------:R-:W-:Y:S01]  /*12360*/  PRMT R20, RZ, 0x7610, R20 ;  /* 0x00007610ff147816 */ /* 0x000fe20000000014 */
[----:B------:R0:W-:Y:S04]  /*12370*/  STS.128 [R178+UR8], R8 ;  /* 0x00000008b2007988 */ /* 0x0001e80008000c08 */
[----:B------:R1:W4:Y:S01]  /*12380*/  @!P0 LDG.E.U8 R22, desc[UR40][R18.64] ;  /* 0x0000002812168981 */ /* 0x000322000c1e1100 */
[----:B0-----:R-:W-:-:S02]  /*12390*/  @!P0 IMAD.MOV.U32 R8, RZ, RZ, R174 ;  /* 0x000000ffff088224 */ /* 0x001fc400078e00ae */
[----:B------:R-:W-:Y:S01]  /*123a0*/  @!P0 IMAD.MOV.U32 R9, RZ, RZ, R175 ;  /* 0x000000ffff098224 */ /* 0x000fe200078e00af */
[----:B-1----:R-:W-:Y:S01]  /*123b0*/  PRMT R19, RZ, 0x7610, R19 ;  /* 0x00007610ff137816 */ /* 0x002fe20000000013 */
[----:B------:R-:W4:Y:S04]  /*123c0*/  LDL R175, [R1+0x15c] ;  /* 0x00015c0001af7983 */ /* 0x000f280000100800 */
[----:B------:R2:W4:Y:S04]  /*123d0*/  @!P0 LDG.E.U8 R20, desc[UR40][R8.64] ;  /* 0x0000002808148981 */ /* 0x000528000c1e1100 */
[----:B------:R-:W4:Y:S01]  /*123e0*/  LDL R174, [R1+0x160] ;  /* 0x0001600001ae7983 */ /* 0x000f220000100800 */
        /* <DEDUP_REMOVED lines=15> */
[----:B---3--:R-:W-:-:S02]  /*124e0*/  @!P0 IMAD.MOV.U32 R8, RZ, RZ, R0 ;  /* 0x000000ffff088224 */ /* 0x008fc400078e0000 */
[----:B------:R-:W3:Y:S01]  /*124f0*/  LDL R0, [R1+0xa0] ;  /* 0x0000a00001007983 */ /* 0x000ee20000100800 */
[----:B----4-:R-:W-:-:S03]  /*12500*/  @!P0 IMAD.MOV.U32 R9, RZ, RZ, R2 ;  /* 0x000000ffff098224 */ /* 0x010fc600078e0002 */
[----:B------:R-:W4:Y:S04]  /*12510*/  LDL R2, [R1+0x9c] ;  /* 0x00009c0001027983 */ /* 0x000f280000100800 */
[----:B------:R-:W4:Y:S04]  /*12520*/  LDL.LU R183, [R1+0x18] ;  /* 0x0000180001b77983 */ /* 0x000f280000300800 */
[----:B------:R-:W4:Y:S04]  /*12530*/  LDL.LU R184, [R1+0x14] ;  /* 0x0000140001b87983 */ /* 0x000f280000300800 */
[----:B------:R-:W4:Y:S04]  /*12540*/  LDL.LU R182, [R1+0xc] ;  /* 0x00000c0001b67983 */ /* 0x000f280000300800 */
[----:B------:R-:W4:Y:S04]  /*12550*/  LDL R179, [R1+0x5c] ;  /* 0x00005c0001b37983 */ /* 0x000f280000100800 */
[----:B------:R-:W4:Y:S01]  /*12560*/  LDL R178, [R1+0x60] ;  /* 0x0000600001b27983 */ /* 0x000f220000100800 */
[----:B------:R-:W-:-:S03]  /*12570*/  PRMT R16, RZ, 0x7610, R16 ;  /* 0x00007610ff107816 */ /* 0x000fc60000000010 */
[----:B------:R-:W4:Y:S04]  /*12580*/  LDL R177, [R1+0x418] ;  /* 0x0004180001b17983 */ /* 0x000f280000100800 */
[----:B------:R-:W4:Y:S01]  /*12590*/  LDL R176, [R1+0x41c] ;  /* 0x00041c0001b07983 */ /* 0x000f220000100800 */
[----:B------:R-:W-:-:S03]  /*125a0*/  PRMT R15, RZ, 0x7610, R15 ;  /* 0x00007610ff0f7816 */ /* 0x000fc6000000000f */
[----:B------:R0:W4:Y:S01]  /*125b0*/  @!P0 LDG.E.U8 R16, desc[UR40][R8.64] ;  /* 0x0000002808108981 */ /* 0x000122000c1e1100 */
[----:B------:R-:W-:Y:S02]  /*125c0*/  PRMT R21, RZ, 0x7610, R21 ;  /* 0x00007610ff157816 */ /* 0x000fe40000000015 */
[----:B------:R-:W-:Y:S01]  /*125d0*/  PRMT R14, RZ, 0x7610, R14 ;  /* 0x00007610ff0e7816 */ /* 0x000fe2000000000e */
[----:B------:R-:W4:Y:S04]  /*125e0*/  LDL R181, [R1+0x860] ;  /* 0x0008600001b57983 */ /* 0x000f280000100800 */
[----:B------:R1:W4:Y:S01]  /*125f0*/  @!P0 LDG.E.U8 R21, desc[UR40][R12.64] ;  /* 0x000000280c158981 */ /* 0x000322000c1e1100 */
[----:B------:R-:W-:Y:S02]  /*12600*/  PRMT R11, RZ, 0x7610, R11 ;  /* 0x00007610ff0b7816 */ /* 0x000fe4000000000b */
[----:B------:R-:W-:Y:S01]  /*12610*/  PRMT R193, RZ, 0x7610, R193 ;  /* 0x00007610ffc17816 */ /* 0x000fe200000000c1 */
[----:B------:R-:W4:Y:S01]  /*12620*/  LDL R180, [R1+0x294] ;  /* 0x0002940001b47983 */ /* 0x000f220000100800 */
[----:B0-----:R-:W-:-:S03]  /*12630*/  @!P0 IMAD.MOV.U32 R9, RZ, RZ, R175 ;  /* 0x000000ffff098224 */ /* 0x001fc600078e00af */
[----:B------:R-:W4:Y:S01]  /*12640*/  LDL R175, [R1+0x3d4] ;  /* 0x0003d40001af7983 */ /* 0x000f220000100800 */
[----:B------:R-:W-:-:S03]  /*12650*/  @!P0 IMAD.MOV.U32 R8, RZ, RZ, R174 ;  /* 0x000000ffff088224 */ /* 0x000fc600078e00ae */
[----:B------:R-:W4:Y:S04]  /*12660*/  LDL R174, [R1+0x3d8] ;  /* 0x0003d80001ae7983 */ /* 0x000f280000100800 */
[----:B------:R2:W4:Y:S01]  /*12670*/  @!P0 LDG.E.U8 R15, desc[UR40][R8.64] ;  /* 0x00000028080f8981 */ /* 0x000522000c1e1100 */
[----:B-1----:R-:W-:Y:S01]  /*12680*/  PRMT R13, RZ, 0x7610, R13 ;  /* 0x00007610ff0d7816 */ /* 0x002fe2000000000d */
[----:B--2---:R-:W-:Y:S02]  /*12690*/  @!P0 IMAD.MOV.U32 R8, RZ, RZ, R5 ;  /* 0x000000ffff088224 */ /* 0x004fe400078e0005 */
[----:B------:R-:W-:Y:S01]  /*126a0*/  @!P0 IMAD.MOV.U32 R9, RZ, RZ, R173 ;  /* 0x000000ffff098224 */ /* 0x000fe200078e00ad */
[----:B------:R-:W2:Y:S04]  /*126b0*/  LDL R5, [R1+0x398] ;  /* 0x0003980001057983 */ /* 0x000ea80000100800 */
[----:B------:R-:W2:Y:S04]  /*126c0*/  LDL R173, [R1+0x394] ;  /* 0x0003940001ad7983 */ /* 0x000ea80000100800 */
[----:B------:R0:W2:Y:S02]  /*126d0*/  @!P0 LDG.E.U8 R14, desc[UR40][R8.64] ;  /* 0x00000028080e8981 */ /* 0x0000a4000c1e1100 */
[----:B0-----:R-:W-:-:S02]  /*126e0*/  @!P0 IMAD.MOV.U32 R8, RZ, RZ, R3 ;  /* 0x000000ffff088224 */ /* 0x001fc400078e0003 */
[----:B------:R-:W2:Y:S01]  /*126f0*/  LDL R3, [R1+0x358] ;  /* 0x0003580001037983 */ /* 0x000ea20000100800 */
[----:B------:R-:W-:-:S03]  /*12700*/  @!P0 IMAD.MOV.U32 R9, RZ, RZ, R4 ;  /* 0x000000ffff098224 */ /* 0x000fc600078e0004 */
[----:B------:R-:W2:Y:S04]  /*12710*/  LDL R4, [R1+0x354] ;  /* 0x0003540001047983 */ /* 0x000ea80000100800 */
[----:B------:R3:W2:Y:S02]  /*12720*/  @!P0 LDG.E.U8 R13, desc[UR40][R8.64] ;  /* 0x00000028080d8981 */ /* 0x0006a4000c1e1100 */
[----:B---3--:R-:W-:Y:S02]  /*12730*/  @!P0 IMAD.MOV.U32 R8, RZ, RZ, R0 ;  /* 0x000000ffff088224 */ /* 0x008fe400078e0000 */
[----:B------:R-:W3:Y:S01]  /*12740*/  LDL R0, [R1+0x318] ;  /* 0x0003180001007983 */ /* 0x000ee20000100800 */
[----:B----4-:R-:W-:-:S03]  /*12750*/  @!P0 IMAD.MOV.U32 R9, RZ, RZ, R2 ;  /* 0x000000ffff098224 */ /* 0x010fc600078e0002 */
[----:B------:R-:W4:Y:S01]  /*12760*/  LDL R2, [R1+0x314] ;  /* 0x0003140001027983 */ /* 0x000f220000100800 */
[----:B------:R-:W-:-:S06]  /*12770*/  PRMT R12, RZ, 0x7610, R12 ;  /* 0x00007610ff0c7816 */ /* 0x000fcc000000000c */
[----:B------:R0:W4:Y:S02]  /*12780*/  @!P0 LDG.E.U8 R12, desc[UR40][R8.64] ;  /* 0x00000028080c8981 */ /* 0x000124000c1e1100 */
[----:B0-----:R-:W-:Y:S02]  /*12790*/  @!P0 IMAD.MOV.U32 R9, RZ, RZ, R179 ;  /* 0x000000ffff098224 */ /* 0x001fe400078e00b3 */
[----:B------:R-:W-:Y:S01]  /*127a0*/  @!P0 IMAD.MOV.U32 R8, RZ, RZ, R178 ;  /* 0x000000ffff088224 */ /* 0x000fe200078e00b2 */
[----:B------:R-:W-:Y:S01]  /*127b0*/  PRMT R189, RZ, 0x7610, R189 ;  /* 0x00007610ffbd7816 */ /* 0x000fe200000000bd */
[----:B------:R-:W4:Y:S04]  /*127c0*/  LDL R179, [R1+0x254] ;  /* 0x0002540001b37983 */ /* 0x000f280000100800 */
[----:B------:R0:W4:Y:S01]  /*127d0*/  @!P0 LDG.E.U8 R11, desc[UR40][R8.64] ;  /* 0x00000028080b8981 */ /* 0x000122000c1e1100 */
[----:B------:R-:W-:-:S02]  /*127e0*/  PRMT R10, RZ, 0x7610, R10 ;  /* 0x00007610ff0a7816 */ /* 0x000fc4000000000a */
[----:B------:R-:W-:Y:S01]  /*127f0*/  LOP3.LUT R161, R161, 0xffff, RZ, 0xc0, !PT ;  /* 0x0000ffffa1a17812 */ /* 0x000fe200078ec0ff */
[----:B------:R-:W4:Y:S01]  /*12800*/  LDL R178, [R1+0x214] ;  /* 0x0002140001b27983 */ /* 0x000f220000100800 */
[----:B0-----:R-:W-:Y:S02]  /*12810*/  @!P0 IMAD.MOV.U32 R8, RZ, RZ, R176 ;  /* 0x000000ffff088224 */ /* 0x001fe400078e00b0 */
[----:B------:R-:W-:Y:S01]  /*12820*/  @!P0 IMAD.MOV.U32 R9, RZ, RZ, R177 ;  /* 0x000000ffff098224 */ /* 0x000fe200078e00b1 */
[----:B------:R-:W-:Y:S01]  /*12830*/  LOP3.LUT R162, R162, 0xffff, RZ, 0xc0, !PT ;  /* 0x0000ffffa2a27812 */ /* 0x000fe200078ec0ff */
[----:B------:R-:W4:Y:S04]  /*12840*/  LDL R177, [R1+0x1d4] ;  /* 0x0001d40001b17983 */ /* 0x000f280000100800 */
[----:B------:R0:W4:Y:S01]  /*12850*/  @!P0 LDG.E.U8 R193, desc[UR40][R8.64] ;  /* 0x0000002808c18981 */ /* 0x000122000c1e1100 */
[----:B------:R-:W-:-:S02]  /*12860*/  LOP3.LUT R163, R163, 0xffff, RZ, 0xc0, !PT ;  /* 0x0000ffffa3a37812 */ /* 0x000fc400078ec0ff */
[----:B------:R-:W-:Y:S01]  /*12870*/  LOP3.LUT R168, R168, 0xffff, RZ, 0xc0, !PT ;  /* 0x0000ffffa8a87812 */ /* 0x000fe200078ec0ff */
[----:B------:R-:W4:Y:S01]  /*12880*/  LDL R176, [R1+0x1d8] ;  /* 0x0001d80001b07983 */ /* 0x000f220000100800 */
[----:B0-----:R-:W-:Y:S02]  /*12890*/  @!P0 IMAD.MOV.U32 R9, RZ, RZ, R175 ;  /* 0x000000ffff098224 */ /* 0x001fe400078e00af */
[----:B------:R-:W-:-:S05]  /*128a0*/  @!P0 IMAD.MOV.U32 R8, RZ, RZ, R174 ;  /* 0x000000ffff088224 */ /* 0x000fca00078e00ae */
[----:B------:R2:W4:Y:S02]  /*128b0*/  @!P0 LDG.E.U8 R189, desc[UR40][R8.64] ;  /* 0x0000002808bd8981 */ /* 0x000524000c1e1100 */
[----:B--2---:R-:W-:Y:S02]  /*128c0*/  @!P0 IMAD.MOV.U32 R8, RZ, RZ, R5 ;  /* 0x000000ffff088224 */ /* 0x004fe400078e0005 */
[----:B------:R-:W2:Y:S01]  /*128d0*/  LDL R5, [R1+0x298] ;  /* 0x0002980001057983 */ /* 0x000ea20000100800 */
[----:B------:R-:W-:-:S05]  /*128e0*/  @!P0 IMAD.MOV.U32 R9, RZ, RZ, R173 ;  /* 0x000000ffff098224 */ /* 0x000fca00078e00ad */
[----:B------:R0:W2:Y:S02]  /*128f0*/  @!P0 LDG.E.U8 R10, desc[UR40][R8.64] ;  /* 0x00000028080a8981 */ /* 0x0000a4000c1e1100 */
[----:B0-----:R-:W-:Y:S01]  /*12900*/  PRMT R9, RZ, 0x7610, R9 ;  /* 0x00007610ff097816 */ /* 0x001fe20000000009 */
[----:B------:R-:W-:Y:S02]  /*12910*/  @!P0 IMAD.MOV.U32 R174, RZ, RZ, R3 ;  /* 0x000000ffffae8224 */ /* 0x000fe400078e0003 */
        /* <DEDUP_REMOVED lines=8> */
[----:B------:R-:W-:Y:S02]  /*129a0*/  LOP3.LUT R169, R169, 0xffff, RZ, 0xc0, !PT ;  /* 0x0000ffffa9a97812 */ /* 0x000fe400078ec0ff */
[----:B------:R-:W-:Y:S02]  /*129b0*/  LOP3.LUT R170, R170, 0xffff, RZ, 0xc0, !PT ;  /* 0x0000ffffaaaa7812 */ /* 0x000fe400078ec0ff */
[----:B------:R-:W-:Y:S02]  /*129c0*/  PRMT R161, R161, 0x3340, R162 ;  /* 0x00003340a1a17816 */ /* 0x000fe400000000a2 */
[----:B------:R-:W-:Y:S02]  /*129d0*/  PRMT R168, R163, 0x3340, R168 ;  /* 0x00003340a3a87816 */ /* 0x000fe400000000a8 */
[----:B------:R-:W-:-:S04]  /*129e0*/  PRMT R162, R169, 0x3340, R170 ;  /* 0x00003340a9a27816 */ /* 0x000fc800000000aa */
[----:B------:R-:W-:Y:S01]  /*129f0*/  PRMT R162, R168, 0x5410, R162 ;  /* 0x00005410a8a27816 */ /* 0x000fe200000000a2 */
[----:B---3--:R-:W-:Y:S02]  /*12a00*/  @!P0 IMAD.MOV.U32 R168, RZ, RZ, R0 ;  /* 0x000000ffffa88224 */ /* 0x008fe400078e0000 */
[----:B------:R-:W3:Y:S01]  /*12a10*/  LDL R0, [R1+0x198] ;  /* 0x0001980001007983 */ /* 0x000ee20000100800 */
[----:B----4-:R-:W-:-:S03]  /*12a20*/  @!P0 IMAD.MOV.U32 R169, RZ, RZ, R2 ;  /* 0x000000ffffa98224 */ /* 0x010fc600078e0002 */
        /* <DEDUP_REMOVED lines=11> */
[----:B------:R-:W-:Y:S01]  /*12ae0*/  LOP3.LUT R203, R203, 0xffff, RZ, 0xc0, !PT ;  /* 0x0000ffffcbcb7812 */ /* 0x000fe200078ec0ff */
[----:B------:R-:W4:Y:S01]  /*12af0*/  LDL R183, [R1+0x30c] ;  /* 0x00030c0001b77983 */ /* 0x000f220000100800 */
[----:B------:R-:W-:Y:S02]  /*12b00*/  LOP3.LUT R199, R199, 0xffff, RZ, 0xc0, !PT ;  /* 0x0000ffffc7c77812 */ /* 0x000fe400078ec0ff */
[----:B0-----:R-:W-:Y:S01]  /*12b10*/  LOP3.LUT R174, R184, 0xffff, RZ, 0xc0, !PT ;  /* 0x0000ffffb8ae7812 */ /* 0x001fe200078ec0ff */
[----:B------:R-:W4:Y:S01]  /*12b20*/  LDL R187, [R1+0x14c] ;  /* 0x00014c0001bb7983 */ /* 0x000f220000100800 */
[----:B------:R-:W-:Y:S02]  /*12b30*/  LOP3.LUT R175, R182, 0xffff, RZ, 0xc0, !PT ;  /* 0x0000ffffb6af7812 */ /* 0x000fe400078ec0ff */
[----:B------:R-:W-:Y:S01]  /*12b40*/  PRMT R173, R173, 0x3340, R174 ;  /* 0x00003340adad7816 */ /* 0x000fe200000000ae */
[----:B------:R-:W4:Y:S01]  /*12b50*/  LDL R182, [R1+0x310] ;  /* 0x0003100001b67983 */ /* 0x000f220000100800 */
[----:B------:R-:W-:-:S02]  /*12b60*/  PRMT R6, R175, 0x3340, R6 ;  /* 0x00003340af067816 */ /* 0x000fc40000000006 */
[----:B------:R-:W-:Y:S01]  /*12b70*/  PRMT R7, R7, 0x3340, R160 ;  /* 0x0000334007077816 */ /* 0x000fe200000000a0 */
[----:B------:R-:W4:Y:S01]  /*12b80*/  LDL R174, [R1+0x98] ;  /* 0x0000980001ae7983 */ /* 0x000f220000100800 */
[----:B------:R-:W-:Y:S02]  /*12b90*/  PRMT R171, R171, 0x3340, R172 ;  /* 0x00003340abab7816 */ /* 0x000fe400000000ac */
[----:B------:R-:W-:Y:S01]  /*12ba0*/  PRMT R163, R203, 0x3340, R199 ;  /* 0x00003340cba37816 */ /* 0x000fe200000000c7 */
[----:B------:R-:W4:Y:S01]  /*12bb0*/  LDL R172, [R1+0xd8] ;  /* 0x0000d80001ac7983 */ /* 0x000f220000100800 */
[----:B------:R-:W-:Y:S02]  /*12bc0*/  PRMT R160, R173, 0x5410, R6 ;  /* 0x00005410ada07816 */ /* 0x000fe40000000006 */
[----:B------:R-:W-:Y:S01]  /*12bd0*/  PRMT R161, R7, 0x5410, R161 ;  /* 0x0000541007a17816 */ /* 0x000fe200000000a1 */
[----:B------:R-:W4:Y:S01]  /*12be0*/  LDL R173, [R1+0xd4] ;  /* 0x0000d40001ad7983 */ /* 0x000f220000100800 */
[----:B------:R-:W-:-:S03]  /*12bf0*/  PRMT R163, R171, 0x5410, R163 ;  /* 0x00005410aba37816 */ /* 0x000fc600000000a3 */
[----:B------:R-:W4:Y:S04]  /*12c00*/  LDL R175, [R1+0x94] ;  /* 0x0000940001af7983 */ /* 0x000f280000100800 */
[----:B------:R2:W-:Y:S01]  /*12c10*/  STS.128 [R181+UR8], R160 ;  /* 0x000000a0b5007988 */ /* 0x0005e20008000c08 */
[----:B------:R-:W-:Y:S02]  /*12c20*/  PRMT R7, RZ, 0x7610, R7 ;  /* 0x00007610ff077816 */ /* 0x000fe40000000007 */
[----:B------:R-:W-:Y:S01]  /*12c30*/  PRMT R6, RZ, 0x7610, R6 ;  /* 0x00007610ff067816 */ /* 0x000fe20000000006 */
[----:B------:R-:W4:Y:S04]  /*12c40*/  LDL R184, [R1+0x20c] ;  /* 0x00020c0001b87983 */ /* 0x000f280000100800 */
[----:B------:R0:W4:Y:S04]  /*12c50*/  @!P0 LDG.E.U8 R7, desc[UR40][R168.64] ;  /* 0x00000028a8078981 */ /* 0x000128000c1e1100 */
[----:B------:R-:W4:Y:S01]  /*12c60*/  LDL R186, [R1+0x150] ;  /* 0x0001500001ba7983 */ /* 0x000f220000100800 */
[----:B--2---:R-:W-:Y:S01]  /*12c70*/  @!P0 IMAD.MOV.U32 R162, RZ, RZ, R5 ;  /* 0x000000ffffa28224 */ /* 0x004fe200078e0005 */
[----:B------:R-:W-:-:S02]  /*12c80*/  PRMT R160, RZ, 0x7610, R160 ;  /* 0x00007610ffa07816 */ /* 0x000fc400000000a0 */
[----:B------:R-:W2:Y:S01]  /*12c90*/  LDL R5, [R1+0x158] ;  /* 0x0001580001057983 */ /* 0x000ea20000100800 */
[----:B------:R-:W-:Y:S01]  /*12ca0*/  @!P0 IMAD.MOV.U32 R163, RZ, RZ, R180 ;  /* 0x000000ffffa38224 */ /* 0x000fe200078e00b4 */
[----:B------:R-:W-:Y:S01]  /*12cb0*/  PRMT R161, RZ, 0x7610, R161 ;  /* 0x00007610ffa17816 */ /* 0x000fe200000000a1 */
[----:B0-----:R-:W-:Y:S01]  /*12cc0*/  @!P0 IMAD.MOV.U32 R168, RZ, RZ, R4 ;  /* 0x000000ffffa88224 */ /* 0x001fe200078e0004 */
[----:B------:R-:W2:Y:S01]  /*12cd0*/  LDL R181, [R1+0x2cc] ;  /* 0x0002cc0001b57983 */ /* 0x000ea20000100800 */
[----:B------:R-:W-:-:S03]  /*12ce0*/  @!P0 IMAD.MOV.U32 R169, RZ, RZ, R178 ;  /* 0x000000ffffa98224 */ /* 0x000fc600078e00b2 */
[----:B------:R0:W2:Y:S04]  /*12cf0*/  @!P0 LDG.E.U8 R6, desc[UR40][R162.64] ;  /* 0x00000028a2068981 */ /* 0x0000a8000c1e1100 */
[----:B------:R-:W2:Y:S04]  /*12d00*/  LDL R4, [R1+0x114] ;  /* 0x0001140001047983 */ /* 0x000ea80000100800 */
[----:B------:R1:W2:Y:S01]  /*12d10*/  @!P0 LDG.E.U8 R161, desc[UR40][R168.64] ;  /* 0x00000028a8a18981 */ /* 0x0002a2000c1e1100 */
[----:B0-----:R-:W-:Y:S02]  /*12d20*/  @!P0 IMAD.MOV.U32 R162, RZ, RZ, R3 ;  /* 0x000000ffffa28224 */ /* 0x001fe400078e0003 */
[----:B------:R-:W-:Y:S01]  /*12d30*/  @!P0 IMAD.MOV.U32 R163, RZ, RZ, R179 ;  /* 0x000000ffffa38224 */ /* 0x000fe200078e00b3 */
[----:B------:R-:W2:Y:S04]  /*12d40*/  LDL R3, [R1+0x118] ;  /* 0x0001180001037983 */ /* 0x000ea80000100800 */
[----:B------:R0:W2:Y:S01]  /*12d50*/  @!P0 LDG.E.U8 R160, desc[UR40][R162.64] ;  /* 0x00000028a2a08981 */ /* 0x0000a2000c1e1100 */
[----:B-1----:R-:W-:-:S02]  /*12d60*/  @!P0 IMAD.MOV.U32 R168, RZ, RZ, R176 ;  /* 0x000000ffffa88224 */ /* 0x002fc400078e00b0 */
[----:B------:R-:W-:Y:S01]  /*12d70*/  @!P0 IMAD.MOV.U32 R169, RZ, RZ, R177 ;  /* 0x000000ffffa98224 */ /* 0x000fe200078e00b1 */
[----:B------:R-:W2:Y:S04]  /*12d80*/  LDL R176, [R1+0x410] ;  /* 0x0004100001b07983 */ /* 0x000ea80000100800 */
[----:B------:R-:W2:Y:S01]  /*12d90*/  LDL R178, [R1+0x34c] ;  /* 0x00034c0001b27983 */ /* 0x000ea20000100800 */
[----:B0-----:R-:W-:-:S03]  /*12da0*/  PRMT R162, RZ, 0x7610, R162 ;  /* 0x00007610ffa27816 */ /* 0x001fc600000000a2 */
[----:B------:R-:W2:Y:S04]  /*12db0*/  LDL R180, [R1+0x2d0] ;  /* 0x0002d00001b47983 */ /* 0x000ea80000100800 */
[----:B------:R3:W2:Y:S04]  /*12dc0*/  @!P0 LDG.E.U8 R162, desc[UR40][R168.64] ;  /* 0x00000028a8a28981 */ /* 0x0006a8000c1e1100 */
[----:B------:R-:W2:Y:S04]  /*12dd0*/  LDL R249, [R1+0x10c] ;  /* 0x00010c0001f97983 */ /* 0x000ea80000100800 */
[----:B------:R-:W2:Y:S04]  /*12de0*/  LDL R191, [R1+0x110] ;  /* 0x0001100001bf7983 */ /* 0x000ea80000100800 */
[----:B------:R-:W2:Y:S01]  /*12df0*/  LDL R190, [R1+0xcc] ;  /* 0x0000cc0001be7983 */ /* 0x000ea20000100800 */
[----:B------:R-:W-:-:S03]  /*12e00*/  PRMT R188, RZ, 0x7610, R188 ;  /* 0x00007610ffbc7816 */ /* 0x000fc600000000bc */
[----:B------:R-:W2:Y:S01]  /*12e10*/  LDL R250, [R1+0x3c4] ;  /* 0x0003c40001fa7983 */ /* 0x000ea20000100800 */
[----:B---3--:R-:W-:-:S03]  /*12e20*/  @!P0 IMAD.MOV.U32 R168, RZ, RZ, R0 ;  /* 0x000000ffffa88224 */ /* 0x008fc600078e0000 */
[----:B------:R-:W3:Y:S01]  /*12e30*/  LDL R0, [R1+0x58] ;  /* 0x0000580001007983 */ /* 0x000ee20000100800 */
[----:B----4-:R-:W-:-:S03]  /*12e40*/  @!P0 IMAD.MOV.U32 R169, RZ, RZ, R2 ;  /* 0x000000ffffa98224 */ /* 0x010fc600078e0002 */
[----:B------:R-:W4:Y:S01]  /*12e50*/  LDL R2, [R1+0x54] ;  /* 0x0000540001027983 */ /* 0x000f220000100800 */
[----:B------:R-:W-:-:S06]  /*12e60*/  PRMT R163, RZ, 0x7610, R163 ;  /* 0x00007610ffa37816 */ /* 0x000fcc00000000a3 */
[----:B------:R0:W4:Y:S01]  /*12e70*/  @!P0 LDG.E.U8 R163, desc[UR40][R168.64] ;  /* 0x00000028a8a38981 */ /* 0x000122000c1e1100 */
[----:B------:R-:W-:Y:S01]  /*12e80*/  @!P0 IMAD.MOV.U32 R171, RZ, RZ, R170 ;  /* 0x000000ffffab8224 */ /* 0x000fe200078e00aa */
[----:B0-----:R-:W-:Y:S02]  /*12e90*/  PRMT R168, RZ, 0x7610, R168 ;  /* 0x00007610ffa87816 */ /* 0x001fe400000000a8 */
[----:B------:R-:W-:Y:S01]  /*12ea0*/  PRMT R169, RZ, 0x7610, R169 ;  /* 0x00007610ffa97816 */ /* 0x000fe200000000a9 */
[----:B--2---:R-:W-:Y:S02]  /*12eb0*/  @!P0 IMAD.MOV.U32 R170, RZ, RZ, R5 ;  /* 0x000000ffffaa8224 */ /* 0x004fe400078e0005 */
[----:B------:R-:W2:Y:S04]  /*12ec0*/  LDL R5, [R1+0x414] ;  /* 0x0004140001057983 */ /* 0x000ea80000100800 */
[----:B------:R0:W2:Y:S02]  /*12ed0*/  @!P0 LDG.E.U8 R168, desc[UR40][R170.64] ;  /* 0x00000028aaa88981 */ /* 0x0000a4000c1e1100 */
[----:B0-----:R-:W-:-:S02]  /*12ee0*/  @!P0 IMAD.MOV.U32 R171, RZ, RZ, R4 ;  /* 0x000000ffffab8224 */ /* 0x001fc400078e0004 */
[----:B------:R-:W2:Y:S01]  /*12ef0*/  LDL R4, [R1+0x3cc] ;  /* 0x0003cc0001047983 */ /* 0x000ea20000100800 */
[----:B------:R-:W-:-:S03]  /*12f00*/  @!P0 IMAD.MOV.U32 R170, RZ, RZ, R3 ;  /* 0x000000ffffaa8224 */ /* 0x000fc600078e0003 */
[----:B------:R-:W2:Y:S04]  /*12f10*/  LDL R3, [R1+0x3d0] ;  /* 0x0003d00001037983 */ /* 0x000ea80000100800 */
[----:B------:R0:W2:Y:S02]  /*12f20*/  @!P0 LDG.E.U8 R169, desc[UR40][R170.64] ;  /* 0x00000028aaa98981 */ /* 0x0000a4000c1e1100 */
[----:B0-----:R-:W-:-:S06]  /*12f30*/  PRMT R170, RZ, 0x7610, R170 ;  /* 0x00007610ffaa7816 */ /* 0x001fcc00000000aa */
[----:B------:R0:W2:Y:S02]  /*12f40*/  @!P0 LDG.E.U8 R170, desc[UR40][R172.64] ;  /* 0x00000028acaa8981 */ /* 0x0000a4000c1e1100 */
[----:B0-----:R-:W-:Y:S02]  /*12f50*/  @!P0 IMAD.MOV.U32 R172, RZ, RZ, R174 ;  /* 0x000000ffffac8224 */ /* 0x001fe400078e00ae */
[----:B------:R-:W-:Y:S02]  /*12f60*/  @!P0 IMAD.MOV.U32 R173, RZ, RZ, R175 ;  /* 0x000000ffffad8224 */ /* 0x000fe400078e00af */
[----:B---3--:R-:W-:Y:S02]  /*12f70*/  @!P0 IMAD.MOV.U32 R174, RZ, RZ, R0 ;  /* 0x000000ffffae8224 */ /* 0x008fe400078e0000 */
[----:B------:R-:W3:Y:S01]  /*12f80*/  LDL R0, [R1+0x390] ;  /* 0x0003900001007983 */ /* 0x000ee20000100800 */
[----:B----4-:R-:W-:-:S03]  /*12f90*/  @!P0 IMAD.MOV.U32 R175, RZ, RZ, R2 ;  /* 0x000000ffffaf8224 */ /* 0x010fc600078e0002 */
[----:B------:R-:W4:Y:S01]  /*12fa0*/  LDL R2, [R1+0x38c] ;  /* 0x00038c0001027983 */ /* 0x000f220000100800 */
[----:B------:R-:W-:-:S06]  /*12fb0*/  PRMT R171, RZ, 0x7610, R171 ;  /* 0x00007610ffab7816 */ /* 0x000fcc00000000ab */
[----:B------:R0:W4:Y:S02]  /*12fc0*/  @!P0 LDG.E.U8 R171, desc[UR40][R172.64] ;  /* 0x00000028acab8981 */ /* 0x000124000c1e1100 */
[----:B0-----:R-:W-:-:S06]  /*12fd0*/  PRMT R172, RZ, 0x7610, R172 ;  /* 0x00007610ffac7816 */ /* 0x001fcc00000000ac */
[----:B------:R0:W4:Y:S01]  /*12fe0*/  @!P0 LDG.E.U8 R172, desc[UR40][R174.64] ;  /* 0x00000028aeac8981 */ /* 0x000122000c1e1100 */
[----:B------:R-:W-:Y:S01]  /*12ff0*/  PRMT R173, RZ, 0x7610, R173 ;  /* 0x00007610ffad7816 */ /* 0x000fe200000000ad */
[----:B0-----:R-:W-:Y:S02]  /*13000*/  @!P0 IMAD.MOV.U32 R175, RZ, RZ, R176 ;  /* 0x000000ffffaf8224 */ /* 0x001fe400078e00b0 */
[----:B--2---:R-:W-:Y:S02]  /*13010*/  @!P0 IMAD.MOV.U32 R174, RZ, RZ, R5 ;  /* 0x000000ffffae8224 */ /* 0x004fe400078e0005 */
[----:B------:R-:W2:Y:S04]  /*13020*/  LDL R5, [R1+0x350] ;  /* 0x0003500001057983 */ /* 0x000ea80000100800 */
[----:B------:R0:W2:Y:S02]  /*13030*/  @!P0 LDG.E.U8 R173, desc[UR40][R174.64] ;  /* 0x00000028aead8981 */ /* 0x0000a4000c1e1100 */
[----:B0-----:R-:W-:Y:S01]  /*13040*/  PRMT R174, RZ, 0x7610, R174 ;  /* 0x00007610ffae7816 */ /* 0x001fe200000000ae */
[----:B------:R-:W-:-:S02]  /*13050*/  @!P0 IMAD.MOV.U32 R177, RZ, RZ, R4 ;  /* 0x000000ffffb18224 */ /* 0x000fc400078e0004 */
        /* <DEDUP_REMOVED lines=8> */
[----:B------:R-:W-:Y:S01]  /*130e0*/  PRMT R175, RZ, 0x7610, R175 ;  /* 0x00007610ffaf7816 */ /* 0x000fe200000000af */
[----:B------:R-:W-:-:S05]  /*130f0*/  @!P0 IMAD.MOV.U32 R179, RZ, RZ, R178 ;  /* 0x000000ffffb38224 */ /* 0x000fca00078e00b2 */
[----:B------:R0:W4:Y:S02]  /*13100*/  @!P0 LDG.E.U8 R175, desc[UR40][R176.64] ;  /* 0x00000028b0af8981 */ /* 0x000124000c1e1100 */
[----:B0-----:R-:W-:Y:S02]  /*13110*/  PRMT R176, RZ, 0x7610, R176 ;  /* 0x00007610ffb07816 */ /* 0x001fe400000000b0 */
[----:B------:R-:W-:Y:S01]  /*13120*/  PRMT R177, RZ, 0x7610, R177 ;  /* 0x00007610ffb17816 */ /* 0x000fe200000000b1 */
[----:B--2---:R-:W-:Y:S02]  /*13130*/  @!P0 IMAD.MOV.U32 R178, RZ, RZ, R5 ;  /* 0x000000ffffb28224 */ /* 0x004fe400078e0005 */
[----:B------:R-:W2:Y:S04]  /*13140*/  LDL R5, [R1+0x210] ;  /* 0x0002100001057983 */ /* 0x000ea80000100800 */
[----:B------:R0:W2:Y:S02]  /*13150*/  @!P0 LDG.E.U8 R176, desc[UR40][R178.64] ;  /* 0x00000028b2b08981 */ /* 0x0000a4000c1e1100 */
[----:B0-----:R-:W-:-:S02]  /*13160*/  @!P0 IMAD.MOV.U32 R178, RZ, RZ, R182 ;  /* 0x000000ffffb28224 */ /* 0x001fc400078e00b6 */
[----:B------:R-:W-:-:S05]  /*13170*/  @!P0 IMAD.MOV.U32 R179, RZ, RZ, R183 ;  /* 0x000000ffffb38224 */ /* 0x000fca00078e00b7 */
[----:B------:R0:W2:Y:S02]  /*13180*/  @!P0 LDG.E.U8 R177, desc[UR40][R178.64] ;  /* 0x00000028b2b18981 */ /* 0x0000a4000c1e1100 */
[----:B0-----:R-:W-:-:S06]  /*13190*/  PRMT R178, RZ, 0x7610, R178 ;  /* 0x00007610ffb27816 */ /* 0x001fcc00000000b2 */
[----:B------:R0:W2:Y:S02]  /*131a0*/  @!P0 LDG.E.U8 R178, desc[UR40][R180.64] ;  /* 0x00000028b4b28981 */ /* 0x0000a4000c1e1100 */
[----:B0-----:R-:W-:Y:S02]  /*131b0*/  @!P0 IMAD.MOV.U32 R180, RZ, RZ, R3 ;  /* 0x000000ffffb48224 */ /* 0x001fe400078e0003 */
[----:B------:R-:W-:Y:S01]  /*131c0*/  @!P0 IMAD.MOV.U32 R181, RZ, RZ, R4 ;  /* 0x000000ffffb58224 */ /* 0x000fe200078e0004 */
[----:B------:R-:W2:Y:S04]  /*131d0*/  LDL R3, [R1+0x1d0] ;  /* 0x0001d00001037983 */ /* 0x000ea80000100800 */
[----:B------:R-:W2:Y:S01]  /*131e0*/  LDL R4, [R1+0x1cc] ;  /* 0x0001cc0001047983 */ /* 0x000ea20000100800 */
[----:B---3--:R-:W-:-:S03]  /*131f0*/  @!P0 IMAD.MOV.U32 R182, RZ, RZ, R0 ;  /* 0x000000ffffb68224 */ /* 0x008fc600078e0000 */
[----:B------:R-:W3:Y:S01]  /*13200*/  LDL R0, [R1+0x190] ;  /* 0x0001900001007983 */ /* 0x000ee20000100800 */
[----:B----4-:R-:W-:-:S03]  /*13210*/  @!P0 IMAD.MOV.U32 R183, RZ, RZ, R2 ;  /* 0x000000ffffb78224 */ /* 0x010fc600078e0002 */
[----:B------:R-:W4:Y:S01]  /*13220*/  LDL R2, [R1+0x18c] ;  /* 0x00018c0001027983 */ /* 0x000f220000100800 */
[----:B------:R-:W-:-:S06]  /*13230*/  PRMT R179, RZ, 0x7610, R179 ;  /* 0x00007610ffb37816 */ /* 0x000fcc00000000b3 */
[----:B------:R0:W4:Y:S02]  /*13240*/  @!P0 LDG.E.U8 R179, desc[UR40][R180.64] ;  /* 0x00000028b4b38981 */ /* 0x000124000c1e1100 */
[----:B0-----:R-:W-:Y:S02]  /*13250*/  PRMT R180, RZ, 0x7610, R180 ;  /* 0x00007610ffb47816 */ /* 0x001fe400000000b4 */
[----:B------:R-:W-:-:S04]  /*13260*/  PRMT R181, RZ, 0x7610, R181 ;  /* 0x00007610ffb57816 */ /* 0x000fc800000000b5 */
[----:B------:R0:W4:Y:S02]  /*13270*/  @!P0 LDG.E.U8 R180, desc[UR40][R182.64] ;  /* 0x00000028b6b48981 */ /* 0x000124000c1e1100 */
        /* <DEDUP_REMOVED lines=20> */
[----:B------:R-:W-:Y:S02]  /*133c0*/  @!P0 IMAD.MOV.U32 R187, RZ, RZ, R249 ;  /* 0x000000ffffbb8224 */ /* 0x000fe400078e00f9 */
[----:B------:R-:W-:Y:S01]  /*133d0*/  @!P0 IMAD.MOV.U32 R191, RZ, RZ, R190 ;  /* 0x000000ffffbf8224 */ /* 0x000fe200078e00be */
[----:B------:R-:W4:Y:S04]  /*133e0*/  LDL R249, [R1+0x3c8] ;  /* 0x0003c80001f97983 */ /* 0x000f280000100800 */
[----:B------:R0:W4:Y:S02]  /*133f0*/  @!P0 LDG.E.U8 R185, desc[UR40][R186.64] ;  /* 0x00000028bab98981 */ /* 0x000124000c1e1100 */
[----:B0-----:R-:W-:-:S02]  /*13400*/  PRMT R186, RZ, 0x7610, R186 ;  /* 0x00007610ffba7816 */ /* 0x001fc400000000ba */
[----:B------:R-:W-:Y:S01]  /*13410*/  PRMT R187, RZ, 0x7610, R187 ;  /* 0x00007610ffbb7816 */ /* 0x000fe200000000bb */
[----:B--2---:R-:W-:Y:S02]  /*13420*/  @!P0 IMAD.MOV.U32 R190, RZ, RZ, R5 ;  /* 0x000000ffffbe8224 */ /* 0x004fe400078e0005 */
[----:B------:R-:W2:Y:S04]  /*13430*/  LDL R5, [R1+0x384] ;  /* 0x0003840001057983 */ /* 0x000ea80000100800 */
[----:B------:R0:W2:Y:S02]  /*13440*/  @!P0 LDG.E.U8 R186, desc[UR40][R190.64] ;  /* 0x00000028beba8981 */ /* 0x0000a4000c1e1100 */
[----:B0-----:R-:W-:Y:S02]  /*13450*/  @!P0 IMAD.MOV.U32 R190, RZ, RZ, R3 ;  /* 0x000000ffffbe8224 */ /* 0x001fe400078e0003 */
[----:B------:R-:W2:Y:S01]  /*13460*/  LDL R3, [R1+0x344] ;  /* 0x0003440001037983 */ /* 0x000ea20000100800 */
[----:B------:R-:W-:-:S03]  /*13470*/  @!P0 IMAD.MOV.U32 R191, RZ, RZ, R4 ;  /* 0x000000ffffbf8224 */ /* 0x000fc600078e0004 */
[----:B------:R-:W2:Y:S04]  /*13480*/  LDL R4, [R1+0x388] ;  /* 0x0003880001047983 */ /* 0x000ea80000100800 */
[----:B------:R3:W2:Y:S02]  /*13490*/  @!P0 LDG.E.U8 R187, desc[UR40][R190.64] ;  /* 0x00000028bebb8981 */ /* 0x0006a4000c1e1100 */
[----:B---3--:R-:W-:Y:S02]  /*134a0*/  @!P0 IMAD.MOV.U32 R190, RZ, RZ, R0 ;  /* 0x000000ffffbe8224 */ /* 0x008fe400078e0000 */
[----:B----4-:R-:W-:Y:S02]  /*134b0*/  @!P0 IMAD.MOV.U32 R191, RZ, RZ, R2 ;  /* 0x000000ffffbf8224 */ /* 0x010fe400078e0002 */
[----:B------:R-:W3:Y:S04]  /*134c0*/  LDL R2, [R1+0x348] ;  /* 0x0003480001027983 */ /* 0x000ee80000100800 */
[----:B------:R-:W4:Y:S04]  /*134d0*/  LDL.LU R0, [R1+0x48] ;  /* 0x0000480001007983 */ /* 0x000f280000300800 */
[----:B------:R0:W4:Y:S04]  /*134e0*/  @!P0 LDG.E.U8 R188, desc[UR40][R190.64] ;  /* 0x00000028bebc8981 */ /* 0x000128000c1e1100 */
[----:B------:R-:W0:Y:S04]  /*134f0*/  LDL R190, [R1+0x408] ;  /* 0x0004080001be7983 */ /* 0x000e280000100800 */
[----:B------:R-:W0:Y:S01]  /*13500*/  LDL R191, [R1+0x40c] ;  /* 0x00040c0001bf7983 */ /* 0x000e220000100800 */
[----:B------:R-:W-:-:S02]  /*13510*/  PRMT R192, RZ, 0x7610, R192 ;  /* 0x00007610ffc07816 */ /* 0x000fc400000000c0 */
[----:B------:R-:W-:Y:S02]  /*13520*/  PRMT R194, RZ, 0x7610, R194 ;  /* 0x00007610ffc27816 */ /* 0x000fe400000000c2 */
[----:B------:R-:W-:Y:S02]  /*13530*/  PRMT R196, RZ, 0x7610, R196 ;  /* 0x00007610ffc47816 */ /* 0x000fe400000000c4 */
[----:B------:R-:W-:Y:S02]  /*13540*/  PRMT R198, RZ, 0x7610, R198 ;  /* 0x00007610ffc67816 */ /* 0x000fe400000000c6 */
[----:B0-----:R-:W-:-:S04]  /*13550*/  @!P0 LOP3.LUT R191, R191, R190, RZ, 0x3c, !PT ;  /* 0x000000bebfbf8212 */ /* 0x001fc800078e3cff */
[----:B------:R-:W-:-:S04]  /*13560*/  @!P0 LOP3.LUT R190, R191, R190, RZ, 0x3c, !PT ;  /* 0x000000bebfbe8212 */ /* 0x000fc800078e3cff */
[----:B------:R-:W-:-:S05]  /*13570*/  @!P0 LOP3.LUT R191, R191, R190, RZ, 0x3c, !PT ;  /* 0x000000bebfbf8212 */ /* 0x000fca00078e3cff */
[----:B------:R0:W4:Y:S02]  /*13580*/  @!P0 LDG.E.U8 R192, desc[UR40][R190.64] ;  /* 0x00000028bec08981 */ /* 0x000124000c1e1100 */
[----:B0-----:R-:W-:Y:S02]  /*13590*/  @!P0 IMAD.MOV.U32 R190, RZ, RZ, R249 ;  /* 0x000000ffffbe8224 */ /* 0x001fe400078e00f9 */
[----:B------:R-:W-:Y:S01]  /*135a0*/  @!P0 IMAD.MOV.U32 R191, RZ, RZ, R250 ;  /* 0x000000ffffbf8224 */ /* 0x000fe200078e00fa */
[----:B------:R-:W-:Y:S01]  /*135b0*/  PRMT R199, RZ, 0x7610, R199 ;  /* 0x00007610ffc77816 */ /* 0x000fe200000000c7 */
[----:B------:R-:W4:Y:S04]  /*135c0*/  LDL R250, [R1+0x284] ;  /* 0x0002840001fa7983 */ /* 0x000f280000100800 */
[----:B------:R2:W4:Y:S04]  /*135d0*/  @!P0 LDG.E.U8 R194, desc[UR40][R190.64] ;  /* 0x00000028bec28981 */ /* 0x000528000c1e1100 */
[----:B------:R-:W4:Y:S01]  /*135e0*/  LDL R249, [R1+0x288] ;  /* 0x0002880001f97983 */ /* 0x000f220000100800 */
[----:B--2---:R-:W-:-:S02]  /*135f0*/  @!P0 IMAD.MOV.U32 R190, RZ, RZ, R4 ;  /* 0x000000ffffbe8224 */ /* 0x004fc400078e0004 */
[----:B------:R-:W-:Y:S01]  /*13600*/  @!P0 IMAD.MOV.U32 R191, RZ, RZ, R5 ;  /* 0x000000ffffbf8224 */ /* 0x000fe200078e0005 */
[----:B------:R-:W2:Y:S04]  /*13610*/  LDL R4, [R1+0x248] ;  /* 0x0002480001047983 */ /* 0x000ea80000100800 */
[----:B------:R3:W2:Y:S04]  /*13620*/  @!P0 LDG.E.U8 R196, desc[UR40][R190.64] ;  /* 0x00000028bec48981 */ /* 0x0006a8000c1e1100 */
[----:B------:R-:W2:Y:S01]  /*13630*/  LDL R5, [R1+0x244] ;  /* 0x0002440001057983 */ /* 0x000ea20000100800 */
[----:B---3--:R-:W-:-:S02]  /*13640*/  @!P0 IMAD.MOV.U32 R190, RZ, RZ, R2 ;  /* 0x000000ffffbe8224 */ /* 0x008fc400078e0002 */
[----:B------:R-:W-:Y:S01]  /*13650*/  @!P0 IMAD.MOV.U32 R191, RZ, RZ, R3 ;  /* 0x000000ffffbf8224 */ /* 0x000fe200078e0003 */
[----:B------:R-:W3:Y:S04]  /*13660*/  LDL R2, [R1+0x208] ;  /* 0x0002080001027983 */ /* 0x000ee80000100800 */
[----:B------:R0:W3:Y:S04]  /*13670*/  @!P0 LDG.E.U8 R198, desc[UR40][R190.64] ;  /* 0x00000028bec68981 */ /* 0x0000e8000c1e1100 */
[----:B------:R-:W3:Y:S04]  /*13680*/  LDL R3, [R1+0x204] ;  /* 0x0002040001037983 */ /* 0x000ee80000100800 */
[----:B------:R-:W0:Y:S04]  /*13690*/  LDL R190, [R1+0x304] ;  /* 0x0003040001be7983 */ /* 0x000e280000100800 */
[----:B------:R-:W0:Y:S02]  /*136a0*/  LDL R191, [R1+0x308] ;  /* 0x0003080001bf7983 */ /* 0x000e240000100800 */
[----:B0-----:R-:W-:-:S04]  /*136b0*/  @!P0 LOP3.LUT R191, R191, R190, RZ, 0x3c, !PT ;  /* 0x000000bebfbf8212 */ /* 0x001fc800078e3cff */
[----:B------:R-:W-:-:S04]  /*136c0*/  @!P0 LOP3.LUT R190, R191, R190, RZ, 0x3c, !PT ;  /* 0x000000bebfbe8212 */ /* 0x000fc800078e3cff */
[----:B------:R-:W-:-:S05]  /*136d0*/  @!P0 LOP3.LUT R191, R191, R190, RZ, 0x3c, !PT ;  /* 0x000000bebfbf8212 */ /* 0x000fca00078e3cff */
[----:B------:R0:W3:Y:S04]  /*136e0*/  @!P0 LDG.E.U8 R199, desc[UR40][R190.64] ;  /* 0x00000028bec78981 */ /* 0x0000e8000c1e1100 */
[----:B------:R-:W0:Y:S04]  /*136f0*/  LDL R190, [R1+0x2c4] ;  /* 0x0002c40001be7983 */ /* 0x000e280000100800 */
[----:B------:R-:W0:Y:S01]  /*13700*/  LDL R191, [R1+0x2c8] ;  /* 0x0002c80001bf7983 */ /* 0x000e220000100800 */
[----:B------:R-:W-:Y:S02]  /*13710*/  PRMT R202, RZ, 0x7610, R202 ;  /* 0x00007610ffca7816 */ /* 0x000fe400000000ca */
[----:B------:R-:W-:-:S02]  /*13720*/  PRMT R203, RZ, 0x7610, R203 ;  /* 0x00007610ffcb7816 */ /* 0x000fc400000000cb */
[----:B------:R-:W-:Y:S02]  /*13730*/  PRMT R206, RZ, 0x7610, R206 ;  /* 0x00007610ffce7816 */ /* 0x000fe400000000ce */
[----:B------:R-:W-:Y:S02]  /*13740*/  PRMT R208, RZ, 0x7610, R208 ;  /* 0x00007610ffd07816 */ /* 0x000fe400000000d0 */
[----:B0-----:R-:W-:-:S04]  /*13750*/  @!P0 LOP3.LUT R191, R191, R190, RZ, 0x3c, !PT ;  /* 0x000000bebfbf8212 */ /* 0x001fc800078e3cff */
[----:B------:R-:W-:-:S04]  /*13760*/  @!P0 LOP3.LUT R190, R191, R190, RZ, 0x3c, !PT ;  /* 0x000000bebfbe8212 */ /* 0x000fc800078e3cff */
[----:B------:R-:W-:-:S05]  /*13770*/  @!P0 LOP3.LUT R191, R191, R190, RZ, 0x3c, !PT ;  /* 0x000000bebfbf8212 */ /* 0x000fca00078e3cff */
[----:B------:R4:W3:Y:S02]  /*13780*/  @!P0 LDG.E.U8 R202, desc[UR40][R190.64] ;  /* 0x00000028beca8981 */ /* 0x0008e4000c1e1100 */
[----:B----4-:R-:W-:Y:S02]  /*13790*/  @!P0 IMAD.MOV.U32 R190, RZ, RZ, R249 ;  /* 0x000000ffffbe8224 */ /* 0x010fe400078e00f9 */
[----:B------:R-:W-:Y:S01]  /*137a0*/  @!P0 IMAD.MOV.U32 R191, RZ, RZ, R250 ;  /* 0x000000ffffbf8224 */ /* 0x000fe200078e00fa */
[----:B------:R-:W-:Y:S01]  /*137b0*/  PRMT R210, RZ, 0x7610, R210 ;  /* 0x00007610ffd27816 */ /* 0x000fe200000000d2 */
[----:B------:R-:W4:Y:S04]  /*137c0*/  LDL R250, [R1+0x104] ;  /* 0x0001040001fa7983 */ /* 0x000f280000100800 */
[----:B------:R2:W4:Y:S01]  /*137d0*/  @!P0 LDG.E.U8 R203, desc[UR40][R190.64] ;  /* 0x00000028becb8981 */ /* 0x000522000c1e1100 */
[----:B------:R-:W-:-:S03]  /*137e0*/  PRMT R211, RZ, 0x7610, R211 ;  /* 0x00007610ffd37816 */ /* 0x000fc600000000d3 */
[----:B------:R-:W4:Y:S01]  /*137f0*/  LDL R249, [R1+0x108] ;  /* 0x0001080001f97983 */ /* 0x000f220000100800 */
[----:B--2---:R-:W-:Y:S02]  /*13800*/  @!P0 IMAD.MOV.U32 R190, RZ, RZ, R4 ;  /* 0x000000ffffbe8224 */ /* 0x004fe400078e0004 */
        /* <DEDUP_REMOVED lines=34> */
[----:B------:R-:W4:Y:S04]  /*13a30*/  LDL R249, [R1+0x340] ;  /* 0x0003400001f97983 */ /* 0x000f280000100800 */
[----:B------:R2:W4:Y:S04]  /*13a40*/  @!P0 LDG.E.U8 R213, desc[UR40][R190.64] ;  /* 0x00000028bed58981 */ /* 0x000528000c1e1100 */
[----:B------:R-:W4:Y:S01]  /*13a50*/  LDL R250, [R1+0x33c] ;  /* 0x00033c0001fa7983 */ /* 0x000f220000100800 */
[----:B--2---:R-:W-:-:S02]  /*13a60*/  @!P0 IMAD.MOV.U32 R190, RZ, RZ, R4 ;  /* 0x000000ffffbe8224 */ /* 0x004fc400078e0004 */
[----:B------:R-:W-:Y:S01]  /*13a70*/  @!P0 IMAD.MOV.U32 R191, RZ, RZ, R5 ;  /* 0x000000ffffbf8224 */ /* 0x000fe200078e0005 */
[----:B------:R-:W2:Y:S04]  /*13a80*/  LDL R4, [R1+0x2fc] ;  /* 0x0002fc0001047983 */ /* 0x000ea80000100800 */
[----:B------:R3:W2:Y:S04]  /*13a90*/  @!P0 LDG.E.U8 R214, desc[UR40][R190.64] ;  /* 0x00000028bed68981 */ /* 0x0006a8000c1e1100 */
[----:B------:R-:W4:Y:S01]  /*13aa0*/  LDL R5, [R1+0x37c] ;  /* 0x00037c0001057983 */ /* 0x000f220000100800 */
[----:B---3--:R-:W-:-:S02]  /*13ab0*/  @!P0 IMAD.MOV.U32 R190, RZ, RZ, R2 ;  /* 0x000000ffffbe8224 */ /* 0x008fc400078e0002 */
[----:B------:R-:W-:Y:S01]  /*13ac0*/  @!P0 IMAD.MOV.U32 R191, RZ, RZ, R3 ;  /* 0x000000ffffbf8224 */ /* 0x000fe200078e0003 */
[----:B------:R-:W3:Y:S04]  /*13ad0*/  LDL R2, [R1+0x380] ;  /* 0x0003800001027983 */ /* 0x000ee80000100800 */
[----:B------:R0:W2:Y:S04]  /*13ae0*/  @!P0 LDG.E.U8 R215, desc[UR40][R190.64] ;  /* 0x00000028bed78981 */ /* 0x0000a8000c1e1100 */
[----:B------:R-:W2:Y:S04]  /*13af0*/  LDL R3, [R1+0x300] ;  /* 0x0003000001037983 */ /* 0x000ea80000100800 */
[----:B------:R1:W-:Y:S01]  /*13b00*/  STL [R1+0x890], R0 ;  /* 0x0008900001007387 */ /* 0x0003e20000100800 */
[----:B0-----:R-:W-:-:S02]  /*13b10*/  @!P0 IMAD.MOV.U32 R190, RZ, RZ, R0 ;  /* 0x000000ffffbe8224 */ /* 0x001fc400078e0000 */
[----:B------:R-:W-:-:S05]  /*13b20*/  @!P0 IMAD.MOV.U32 R191, RZ, RZ, R252 ;  /* 0x000000ffffbf8224 */ /* 0x000fca00078e00fc */
[----:B------:R0:W2:Y:S04]  /*13b30*/  @!P0 LDG.E.U8 R216, desc[UR40][R190.64] ;  /* 0x00000028bed88981 */ /* 0x0000a8000c1e1100 */
[----:B-1----:R-:W2:Y:S04]  /*13b40*/  LDL.LU R0, [R1+0x80] ;  /* 0x0000800001007983 */ /* 0x002ea80000300800 */
[----:B------:R1:W-:Y:S04]  /*13b50*/  STL [R1+0x88c], R252 ;  /* 0x00088cfc01007387 */ /* 0x0003e80000100800 */
[----:B-1----:R-:W2:Y:S04]  /*13b60*/  LDL.LU R252, [R1+0x7c] ;  /* 0x00007c0001fc7983 */ /* 0x002ea80000300800 */
[----:B------:R-:W0:Y:S04]  /*13b70*/  LDL R190, [R1+0x400] ;  /* 0x0004000001be7983 */ /* 0x000e280000100800 */
[----:B------:R-:W0:Y:S01]  /*13b80*/  LDL R191, [R1+0x404] ;  /* 0x0004040001bf7983 */ /* 0x000e220000100800 */
[----:B------:R-:W-:-:S02]  /*13b90*/  PRMT R217, RZ, 0x7610, R217 ;  /* 0x00007610ffd97816 */ /* 0x000fc400000000d9 */
[----:B0-----:R-:W-:-:S04]  /*13ba0*/  @!P0 LOP3.LUT R191, R191, R190, RZ, 0x3c, !PT ;  /* 0x000000bebfbf8212 */ /* 0x001fc800078e3cff */
[----:B------:R-:W-:-:S04]  /*13bb0*/  @!P0 LOP3.LUT R190, R191, R190, RZ, 0x3c, !PT ;  /* 0x000000bebfbe8212 */ /* 0x000fc800078e3cff */
[----:B------:R-:W-:-:S05]  /*13bc0*/  @!P0 LOP3.LUT R191, R191, R190, RZ, 0x3c, !PT ;  /* 0x000000bebfbf8212 */ /* 0x000fca00078e3cff */
[----:B------:R0:W2:Y:S04]  /*13bd0*/  @!P0 LDG.E.U8 R217, desc[UR40][R190.64] ;  /* 0x00000028bed98981 */ /* 0x0000a8000c1e1100 */
        /* <DEDUP_REMOVED lines=9> */
[----:B------:R3:W2:Y:S02]  /*13c70*/  @!P0 LDG.E.U8 R218, desc[UR40][R190.64] ;  /* 0x00000028beda8981 */ /* 0x0006a4000c1e1100 */
[----:B---3--:R-:W-:Y:S02]  /*13c80*/  @!P0 IMAD.MOV.U32 R190, RZ, RZ, R2 ;  /* 0x000000ffffbe8224 */ /* 0x008fe400078e0002 */
[----:B----4-:R-:W-:Y:S01]  /*13c90*/  @!P0 IMAD.MOV.U32 R191, RZ, RZ, R5 ;  /* 0x000000ffffbf8224 */ /* 0x010fe200078e0005 */
[----:B------:R-:W3:Y:S04]  /*13ca0*/  LDL R2, [R1+0x240] ;  /* 0x0002400001027983 */ /* 0x000ee80000100800 */
[----:B------:R0:W4:Y:S04]  /*13cb0*/  @!P0 LDG.E.U8 R219, desc[UR40][R190.64] ;  /* 0x00000028bedb8981 */ /* 0x000128000c1e1100 */
[----:B------:R-:W4:Y:S01]  /*13cc0*/  LDL R5, [R1+0x23c] ;  /* 0x00023c0001057983 */ /* 0x000f220000100800 */
[----:B0-----:R-:W-:-:S02]  /*13cd0*/  @!P0 IMAD.MOV.U32 R190, RZ, RZ, R249 ;  /* 0x000000ffffbe8224 */ /* 0x001fc400078e00f9 */
[----:B------:R-:W-:Y:S01]  /*13ce0*/  @!P0 IMAD.MOV.U32 R191, RZ, RZ, R250 ;  /* 0x000000ffffbf8224 */ /* 0x000fe200078e00fa */
[----:B------:R-:W4:Y:S04]  /*13cf0*/  LDL.LU R249, [R1+0x24] ;  /* 0x0000240001f97983 */ /* 0x000f280000300800 */
[----:B------:R2:W4:Y:S02]  /*13d00*/  @!P0 LDG.E.U8 R220, desc[UR40][R190.64] ;  /* 0x00000028bedc8981 */ /* 0x000524000c1e1100 */
[----:B--2---:R-:W-:Y:S02]  /*13d10*/  @!P0 IMAD.MOV.U32 R190, RZ, RZ, R3 ;  /* 0x000000ffffbe8224 */ /* 0x004fe400078e0003 */
[----:B------:R-:W-:Y:S02]  /*13d20*/  @!P0 IMAD.MOV.U32 R191, RZ, RZ, R4 ;  /* 0x000000ffffbf8224 */ /* 0x000fe400078e0004 */
[----:B------:R-:W2:Y:S04]  /*13d30*/  LDL R4, [R1+0x1c0] ;  /* 0x0001c00001047983 */ /* 0x000ea80000100800 */
[----:B------:R-:W2:Y:S04]  /*13d40*/  LDL.LU R250, [R1+0x28] ;  /* 0x0000280001fa7983 */ /* 0x000ea80000300800 */
[----:B------:R-:W2:Y:S04]  /*13d50*/  LDL.LU R3, [R1+0x2c] ;  /* 0x00002c0001037983 */ /* 0x000ea80000300800 */
[----:B------:R0:W2:Y:S04]  /*13d60*/  @!P0 LDG.E.U8 R221, desc[UR40][R190.64] ;  /* 0x00000028bedd8981 */ /* 0x0000a8000c1e1100 */
        /* <DEDUP_REMOVED lines=11> */
[----:B0-----:R-:W-:-:S04]  /*13e20*/  @!P0 LOP3.LUT R191, R191, R190, RZ, 0x3c, !PT ;  /* 0x000000bebfbf8212 */ /* 0x001fc800078e3cff */
[----:B------:R-:W-:-:S04]  /*13e30*/  @!P0 LOP3.LUT R190, R191, R190, RZ, 0x3c, !PT ;  /* 0x000000bebfbe8212 */ /* 0x000fc800078e3cff */
[----:B------:R-:W-:-:S05]  /*13e40*/  @!P0 LOP3.LUT R191, R191, R190, RZ, 0x3c, !PT ;  /* 0x000000bebfbf8212 */ /* 0x000fca00078e3cff */
[----:B------:R3:W2:Y:S02]  /*13e50*/  @!P0 LDG.E.U8 R223, desc[UR40][R190.64] ;  /* 0x00000028bedf8981 */ /* 0x0006a4000c1e1100 */
[----:B---3--:R-:W-:Y:S02]  /*13e60*/  @!P0 IMAD.MOV.U32 R190, RZ, RZ, R2 ;  /* 0x000000ffffbe8224 */ /* 0x008fe400078e0002 */
[----:B----4-:R-:W-:Y:S01]  /*13e70*/  @!P0 IMAD.MOV.U32 R191, RZ, RZ, R5 ;  /* 0x000000ffffbf8224 */ /* 0x010fe200078e0005 */
[----:B------:R-:W3:Y:S04]  /*13e80*/  LDL.LU R2, [R1+0x34] ;  /* 0x0000340001027983 */ /* 0x000ee80000300800 */
[----:B------:R-:W4:Y:S04]  /*13e90*/  LDL.LU R5, [R1+0x20] ;  /* 0x0000200001057983 */ /* 0x000f280000300800 */
[----:B------:R0:W4:Y:S04]  /*13ea0*/  @!P0 LDG.E.U8 R224, desc[UR40][R190.64] ;  /* 0x00000028bee08981 */ /* 0x000128000c1e1100 */
[----:B------:R-:W0:Y:S04]  /*13eb0*/  LDL R190, [R1+0x1fc] ;  /* 0x0001fc0001be7983 */ /* 0x000e280000100800 */
[----:B------:R-:W0:Y:S01]  /*13ec0*/  LDL R191, [R1+0x200] ;  /* 0x0002000001bf7983 */ /* 0x000e220000100800 */
[----:B------:R-:W-:-:S02]  /*13ed0*/  PRMT R225, RZ, 0x7610, R225 ;  /* 0x00007610ffe17816 */ /* 0x000fc400000000e1 */
[----:B0-----:R-:W-:-:S04]  /*13ee0*/  @!P0 LOP3.LUT R191, R191, R190, RZ, 0x3c, !PT ;  /* 0x000000bebfbf8212 */ /* 0x001fc800078e3cff */
[----:B------:R-:W-:-:S04]  /*13ef0*/  @!P0 LOP3.LUT R190, R191, R190, RZ, 0x3c, !PT ;  /* 0x000000bebfbe8212 */ /* 0x000fc800078e3cff */
[----:B------:R-:W-:-:S05]  /*13f00*/  @!P0 LOP3.LUT R191, R191, R190, RZ, 0x3c, !PT ;  /* 0x000000bebfbf8212 */ /* 0x000fca00078e3cff */
[----:B------:R2:W4:Y:S04]  /*13f10*/  @!P0 LDG.E.U8 R225, desc[UR40][R190.64] ;  /* 0x00000028bee18981 */ /* 0x000528000c1e1100 */
[----:B------:R-:W3:Y:S01]  /*13f20*/  LDL R191, [R1+0x1bc] ;  /* 0x0001bc0001bf7983 */ /* 0x000ee20000100800 */
[----:B------:R-:W-:Y:S01]  /*13f30*/  PRMT R228, RZ, 0x7610, R228 ;  /* 0x00007610ffe47816 */ /* 0x000fe200000000e4 */
[----:B--2---:R-:W-:-:S05]  /*13f40*/  @!P0 IMAD.MOV.U32 R190, RZ, RZ, R4 ;  /* 0x000000ffffbe8224 */ /* 0x004fca00078e0004 */
[----:B---3--:R0:W2:Y:S04]  /*13f50*/  @!P0 LDG.E.U8 R228, desc[UR40][R190.64] ;  /* 0x00000028bee48981 */ /* 0x0080a8000c1e1100 */
[----:B------:R-:W0:Y:S04]  /*13f60*/  LDL R190, [R1+0x17c] ;  /* 0x00017c0001be7983 */ /* 0x000e280000100800 */
[----:B------:R-:W0:Y:S01]  /*13f70*/  LDL R191, [R1+0x180] ;  /* 0x0001800001bf7983 */ /* 0x000e220000100800 */
[----:B------:R-:W-:Y:S01]  /*13f80*/  PRMT R231, RZ, 0x7610, R231 ;  /* 0x00007610ffe77816 */ /* 0x000fe200000000e7 */
[----:B------:R-:W1:Y:S01]  /*13f90*/  S2R R4, SR_TID.X ;  /* 0x0000000000047919 */ /* 0x000e620000002100 */
[----:B0-----:R-:W-:-:S04]  /*13fa0*/  @!P0 LOP3.LUT R191, R191, R190, RZ, 0x3c, !PT ;  /* 0x000000bebfbf8212 */ /* 0x001fc800078e3cff */
[----:B------:R-:W-:-:S04]  /*13fb0*/  @!P0 LOP3.LUT R190, R191, R190, RZ, 0x3c, !PT ;  /* 0x000000bebfbe8212 */ /* 0x000fc800078e3cff */
[----:B------:R-:W-:-:S05]  /*13fc0*/  @!P0 LOP3.LUT R191, R191, R190, RZ, 0x3c, !PT ;  /* 0x000000bebfbf8212 */ /* 0x000fca00078e3cff */
[----:B------:R0:W3:Y:S04]  /*13fd0*/  @!P0 LDG.E.U8 R231, desc[UR40][R190.64] ;  /* 0x00000028bee78981 */ /* 0x0000e8000c1e1100 */
[----:B------:R-:W0:Y:S04]  /*13fe0*/  LDL R190, [R1+0x13c] ;  /* 0x00013c0001be7983 */ /* 0x000e280000100800 */
[----:B------:R-:W0:Y:S01]  /*13ff0*/  LDL R191, [R1+0x140] ;  /* 0x0001400001bf7983 */ /* 0x000e220000100800 */
[----:B-1----:R-:W-:Y:S02]  /*14000*/  LOP3.LUT R4, R4, 0x7f, RZ, 0xc0, !PT ;  /* 0x0000007f04047812 */ /* 0x002fe400078ec0ff */
[----:B------:R-:W-:-:S03]  /*14010*/  PRMT R233, RZ, 0x7610, R233 ;  /* 0x00007610ffe97816 */ /* 0x000fc600000000e9 */
[----:B------:R1:W-:Y:S04]  /*14020*/  STS.U8 [R4+UR8+0x4000], R249 ;  /* 0x004000f904007988 */ /* 0x0003e80008000008 */
[----:B-1----:R-:W2:Y:S01]  /*14030*/  LDL.LU R249, [R1+0x8c0] ;  /* 0x0008c00001f97983 */ /* 0x002ea20000300800 */
[----:B0-----:R-:W-:-:S04]  /*14040*/  @!P0 LOP3.LUT R191, R191, R190, RZ, 0x3c, !PT ;  /* 0x000000bebfbf8212 */ /* 0x001fc800078e3cff */
[----:B------:R-:W-:-:S04]  /*14050*/  @!P0 LOP3.LUT R190, R191, R190, RZ, 0x3c, !PT ;  /* 0x000000bebfbe8212 */ /* 0x000fc800078e3cff */
[----:B------:R-:W-:-:S05]  /*14060*/  @!P0 LOP3.LUT R191, R191, R190, RZ, 0x3c, !PT ;  /* 0x000000bebfbf8212 */ /* 0x000fca00078e3cff */
[----:B------:R0:W3:Y:S04]  /*14070*/  @!P0 LDG.E.U8 R233, desc[UR40][R190.64] ;  /* 0x00000028bee98981 */ /* 0x0000e8000c1e1100 */
[----:B------:R-:W0:Y:S04]  /*14080*/  LDL R190, [R1+0xfc] ;  /* 0x0000fc0001be7983 */ /* 0x000e280000100800 */
[----:B------:R-:W0:Y:S01]  /*14090*/  LDL R191, [R1+0x100] ;  /* 0x0001000001bf7983 */ /* 0x000e220000100800 */
        /* <DEDUP_REMOVED lines=11> */
[----:B-1----:R-:W2:Y:S04]  /*14150*/  LDL.LU R4, [R1+0x8b8] ;  /* 0x0008b80001047983 */ /* 0x002ea80000300800 */
[----:B------:R-:W3:Y:S01]  /*14160*/  LDL.LU R3, [R1+0x8b4] ;  /* 0x0008b40001037983 */ /* 0x000ee20000300800 */
[----:B0-----:R-:W-:-:S04]  /*14170*/  @!P0 LOP3.LUT R191, R191, R190, RZ, 0x3c, !PT ;  /* 0x000000bebfbf8212 */ /* 0x001fc800078e3cff */
[----:B------:R-:W-:-:S04]  /*14180*/  @!P0 LOP3.LUT R190, R191, R190, RZ, 0x3c, !PT ;  /* 0x000000bebfbe8212 */ /* 0x000fc800078e3cff */
[----:B------:R-:W-:-:S05]  /*14190*/  @!P0 LOP3.LUT R191, R191, R190, RZ, 0x3c, !PT ;  /* 0x000000bebfbf8212 */ /* 0x000fca00078e3cff */
[----:B------:R0:W2:Y:S04]  /*141a0*/  @!P0 LDG.E.U8 R240, desc[UR40][R190.64] ;  /* 0x00000028bef08981 */ /* 0x0000a8000c1e1100 */
[----:B------:R-:W4:Y:S01]  /*141b0*/  LDL.LU R191, [R1+0x30] ;  /* 0x0000300001bf7983 */ /* 0x000f220000300800 */
[----:B0-----:R-:W0:Y:S01]  /*141c0*/  S2R R190, SR_TID.X ;  /* 0x0000000000be7919 */ /* 0x001e220000002100 */
[----:B------:R-:W-:Y:S02]  /*141d0*/  PRMT R251, RZ, 0x7610, R251 ;  /* 0x00007610fffb7816 */ /* 0x000fe400000000fb */
[----:B0-----:R-:W-:-:S05]  /*141e0*/  LOP3.LUT R190, R190, 0x7f, RZ, 0xc0, !PT ;  /* 0x0000007fbebe7812 */ /* 0x001fca00078ec0ff */
[----:B----4-:R0:W-:Y:S02]  /*141f0*/  STS.U8 [R190+UR8+0x4c00], R191 ;  /* 0x004c00bfbe007988 */ /* 0x0101e40008000008 */
[----:B0-----:R-:W-:Y:S02]  /*14200*/  @!P0 IMAD.MOV.U32 R190, RZ, RZ, R0 ;  /* 0x000000ffffbe8224 */ /* 0x001fe400078e0000 */
[----:B------:R-:W-:-:S05]  /*14210*/  @!P0 IMAD.MOV.U32 R191, RZ, RZ, R252 ;  /* 0x000000ffffbf8224 */ /* 0x000fca00078e00fc */
[----:B------:R0:W4:Y:S02]  /*14220*/  @!P0 LDG.E.U8 R251, desc[UR40][R190.64] ;  /* 0x00000028befb8981 */ /* 0x000124000c1e1100 */
[----:B0-----:R-:W0:Y:S02]  /*14230*/  S2R R191, SR_TID.X ;  /* 0x0000000000bf7919 */ /* 0x001e240000002100 */
[----:B------:R-:W3:Y:S01]  /*14240*/  LDL.LU R190, [R1+0x1c] ;  /* 0x00001c0001be7983 */ /* 0x000ee20000300800 */
[----:B0-----:R-:W-:-:S05]  /*14250*/  LOP3.LUT R191, R191, 0x7f, RZ, 0xc0, !PT ;  /* 0x0000007fbfbf7812 */ /* 0x001fca00078ec0ff */
[----:B------:R0:W-:Y:S04]  /*14260*/  STS.U8 [R191+UR8+0x5000], R2 ;  /* 0x00500002bf007988 */ /* 0x0001e80008000008 */
[----:B------:R1:W-:Y:S04]  /*14270*/  STS.U8 [R191+UR8+0x5400], R5 ;  /* 0x00540005bf007988 */ /* 0x0003e80008000008 */
[----:B0-----:R-:W2:Y:S04]  /*14280*/  LDL.LU R2, [R1+0x8b0] ;  /* 0x0008b00001027983 */ /* 0x001ea80000300800 */
[----:B-1----:R-:W4:Y:S04]  /*14290*/  LDL.LU R5, [R1+0x8ac] ;  /* 0x0008ac0001057983 */ /* 0x002f280000300800 */
[----:B---3--:R-:W-:Y:S04]  /*142a0*/  STS.U8 [R191+UR8+0x5800], R190 ;  /* 0x005800bebf007988 */ /* 0x008fe80008000008 */
[----:B----4-:R0:W-:Y:S04]  /*142b0*/  STS.U8 [R191+UR8+0x5c00], R5 ;  /* 0x005c0005bf007988 */ /* 0x0101e80008000008 */
[----:B0-----:R-:W3:Y:S01]  /*142c0*/  LDL.LU R5, [R1+0x8a8] ;  /* 0x0008a80001057983 */ /* 0x001ee20000300800 */
[----:B------:R-:W0:Y:S03]  /*142d0*/  S2R R190, SR_TID.X ;  /* 0x0000000000be7919 */ /* 0x000e260000002100 */
[----:B--2---:R1:W-:Y:S04]  /*142e0*/  STS.U8 [R191+UR8+0x6000], R2 ;  /* 0x00600002bf007988 */ /* 0x0043e80008000008 */
[----:B------:R-:W-:Y:S04]  /*142f0*/  STS.U8 [R191+UR8+0x6400], R3 ;  /* 0x00640003bf007988 */ /* 0x000fe80008000008 */
[----:B------:R-:W-:Y:S04]  /*14300*/  STS.U8 [R191+UR8+0x6800], R4 ;  /* 0x00680004bf007988 */ /* 0x000fe80008000008 */
[----:B------:R2:W-:Y:S04]  /*14310*/  STS.U8 [R191+UR8+0x6c00], R250 ;  /* 0x006c00fabf007988 */ /* 0x0005e80008000008 */
[----:B-1----:R-:W4:Y:S01]  /*14320*/  LDL.LU R2, [R1+0x8a4] ;  /* 0x0008a40001027983 */ /* 0x002f220000300800 */
[----:B--2---:R-:W1:Y:S01]  /*14330*/  S2R R250, SR_TID.X ;  /* 0x0000000000fa7919 */ /* 0x004e620000002100 */
[----:B0-----:R-:W-:-:S02]  /*14340*/  LOP3.LUT R190, R190, 0x7f, RZ, 0xc0, !PT ;  /* 0x0000007fbebe7812 */ /* 0x001fc400078ec0ff */
[----:B------:R0:W-:Y:S04]  /*14350*/  STS.U8 [R191+UR8+0x7000], R249 ;  /* 0x007000f9bf007988 */ /* 0x0001e80008000008 */
[----:B------:R-:W-:Y:S04]  /*14360*/  STS.U8 [R191+UR8+0x7400], R248 ;  /* 0x007400f8bf007988 */ /* 0x000fe80008000008 */
[----:B------:R-:W2:Y:S01]  /*14370*/  LDL.LU R3, [R1+0x8a0] ;  /* 0x0008a00001037983 */ /* 0x000ea20000300800 */
[----:B0-----:R-:W-:-:S03]  /*14380*/  LOP3.LUT R249, R190, 0x10, RZ, 0x3c, !PT ;  /* 0x00000010bef97812 */ /* 0x001fc600078e3cff */
[----:B------:R-:W-:Y:S04]  /*14390*/  STS.U8 [R191+UR8+0x7800], R247 ;  /* 0x007800f7bf007988 */ /* 0x000fe80008000008 */
        /* <DEDUP_REMOVED lines=8> */
[----:B------:R-:W-:Y:S01]  /*14420*/  STS.U8 [R249+UR8+0x5c80], R229 ;  /* 0x005c80e5f9007988 */ /* 0x000fe20008000008 */
[----:B-1----:R-:W-:-:S03]  /*14430*/  LOP3.LUT R250, R250, 0x7f, RZ, 0xc0, !PT ;  /* 0x0000007ffafa7812 */ /* 0x002fc600078ec0ff */
[----:B------:R-:W-:Y:S04]  /*14440*/  STS.U8 [R249+UR8+0x6080], R227 ;  /* 0x006080e3f9007988 */ /* 0x000fe80008000008 */
[----:B------:R-:W-:Y:S04]  /*14450*/  STS.U8 [R249+UR8+0x6480], R226 ;  /* 0x006480e2f9007988 */ /* 0x000fe80008000008 */
[----:B------:R-:W-:Y:S04]  /*14460*/  STS.U8 [R249+UR8+0x6880], R209 ;  /* 0x006880d1f9007988 */ /* 0x000fe80008000008 */
[----:B------:R-:W-:Y:S04]  /*14470*/  STS.U8 [R249+UR8+0x6c80], R207 ;  /* 0x006c80cff9007988 */ /* 0x000fe80008000008 */
[----:B------:R-:W-:Y:S01]  /*14480*/  STS.U8 [R249+UR8+0x7080], R205 ;  /* 0x007080cdf9007988 */ /* 0x000fe20008000008 */
[----:B------:R-:W-:-:S03]  /*14490*/  LOP3.LUT R190, R250, 0x20, RZ, 0x3c, !PT ;  /* 0x00000020fabe7812 */ /* 0x000fc600078e3cff */
[----:B------:R-:W-:Y:S04]  /*144a0*/  STS.U8 [R249+UR8+0x7480], R204 ;  /* 0x007480ccf9007988 */ /* 0x000fe80008000008 */
[----:B------:R-:W-:Y:S04]  /*144b0*/  STS.U8 [R249+UR8+0x7880], R201 ;  /* 0x007880c9f9007988 */ /* 0x000fe80008000008 */
[----:B------:R0:W-:Y:S04]  /*144c0*/  STS.U8 [R249+UR8+0x7c80], R200 ;  /* 0x007c80c8f9007988 */ /* 0x0001e80008000008 */
[----:B------:R-:W4:Y:S01]  /*144d0*/  LDL.LU R4, [R1+0x89c] ;  /* 0x00089c0001047983 */ /* 0x000f220000300800 */
[----:B0-----:R-:W-:-:S02]  /*144e0*/  LOP3.LUT R249, R250, 0x30, RZ, 0x3c, !PT ;  /* 0x00000030faf97812 */ /* 0x001fc400078e3cff */
[----:B------:R-:W0:Y:S01]  /*144f0*/  S2R R250, SR_TID.X ;  /* 0x0000000000fa7919 */ /* 0x000e220000002100 */
        /* <DEDUP_REMOVED lines=15> */
[----:B------:R1:W-:Y:S04]  /*145f0*/  STS.U8 [R190+UR8+0x7d00], R153 ;  /* 0x007d0099be007988 */ /* 0x0003e80008000008 */
[----:B------:R-:W-:Y:S04]  /*14600*/  STS.U8 [R249+UR8+0x4180], R197 ;  /* 0x004180c5f9007988 */ /* 0x000fe80008000008 */
[----:B------:R-:W-:Y:S04]  /*14610*/  STS.U8 [R249+UR8+0x4580], R195 ;  /* 0x004580c3f9007988 */ /* 0x000fe80008000008 */
[----:B------:R-:W-:Y:S04]  /*14620*/  STS.U8 [R249+UR8+0x4980], R152 ;  /* 0x00498098f9007988 */ /* 0x000fe80008000008 */
[----:B------:R-:W-:Y:S01]  /*14630*/  STS.U8 [R249+UR8+0x4d80], R23 ;  /* 0x004d8017f9007988 */ /* 0x000fe20008000008 */
[----:B0-----:R-:W-:-:S03]  /*14640*/  LOP3.LUT R250, R250, 0x7f, RZ, 0xc0, !PT ;  /* 0x0000007ffafa7812 */ /* 0x001fc600078ec0ff */
        /* <DEDUP_REMOVED lines=20> */
[----:B------:R-:W-:Y:S01]  /*14790*/  STS.U8 [R190+UR8+0x5e00], R160 ;  /* 0x005e00a0be007988 */ /* 0x000fe20008000008 */
[----:B------:R-:W-:-:S03]  /*147a0*/  LOP3.LUT R154, R250, 0x50, RZ, 0x3c, !PT ;  /* 0x00000050fa9a7812 */ /* 0x000fc600078e3cff */
        /* <DEDUP_REMOVED lines=42> */
[----:B---3--:R0:W-:Y:S04]  /*14a50*/  STS.U8 [R7+UR8+0x7f80], R5 ;  /* 0x007f800507007988 */ /* 0x0081e80008000008 */
[----:B0-----:R-:W3:Y:S04]  /*14a60*/  LDL.LU R5, [R1+0x898] ;  /* 0x0008980001057983 */ /* 0x001ee80000300800 */
[----:B------:R-:W2:Y:S04]  /*14a70*/  LDL R6, [R1+0x85c] ;  /* 0x00085c0001067983 */ /* 0x000ea80000100800 */
[----:B------:R-:W4:Y:S04]  /*14a80*/  LDL.LU R246, [R1+0x81c] ;  /* 0x00081c0001f67983 */ /* 0x000f280000300800 */
        /* <DEDUP_REMOVED lines=8> */
[----:B------:R-:W4:Y:S01]  /*14b10*/  LDL.LU R190, [R1+0x7dc] ;  /* 0x0007dc0001be7983 */ /* 0x000f220000300800 */
[----:B---3--:R-:W-:-:S05]  /*14b20*/  VIADD R5, R5, 0x1 ;  /* 0x0000000105057836 */ /* 0x008fca0000000000 */
[----:B------:R0:W-:Y:S01]  /*14b30*/  STL [R1+0x38], R5 ;  /* 0x0000380501007387 */ /* 0x0001e20000100800 */
[----:B--2---:R-:W-:Y:S02]  /*14b40*/  ISETP.NE.U32.AND P0, PT, R5, R6, PT ;  /* 0x000000060500720c */ /* 0x004fe40003f05070 */
[----:B0-----:R-:W0:Y:S02]  /*14b50*/  LDC R5, c[0x0][0x238] ;  /* 0x00008e00ff057b82 */ /* 0x001e240000000800 */
[----:B0-----:R-:W-:-:S05]  /*14b60*/  IMAD.SHL.U32 R5, R5, 0x80, RZ ;  /* 0x0000008005057824 */ /* 0x001fca00078e00ff */
[----:B------:R-:W-:-:S05]  /*14b70*/  IADD3 R3, P4, R5, R3, RZ ;  /* 0x0000000305037210 */ /* 0x000fca0007f9e0ff */
[----:B------:R0:W-:Y:S04]  /*14b80*/  STL [R1+0x814], R3 ;  /* 0x0008140301007387 */ /* 0x0001e80000100800 */
[----:B0-----:R-:W2:Y:S01]  /*14b90*/  LDL.LU R3, [R1+0x894] ;  /* 0x0008940001037983 */ /* 0x001ea20000300800 */
[C---:B----4-:R-:W-:Y:S02]  /*14ba0*/  IADD3 R246, P3, R5.reuse, R246, RZ ;  /* 0x000000f605f67210 */ /* 0x050fe40007f7e0ff */
[C---:B------:R-:W-:Y:S02]  /*14bb0*/  IADD3 R191, P6, R5.reuse, R191, RZ ;  /* 0x000000bf05bf7210 */ /* 0x040fe40007fde0ff */
[C---:B------:R-:W-:Y:S01]  /*14bc0*/  IADD3 R249, P5, R5.reuse, R249, RZ ;  /* 0x000000f905f97210 */ /* 0x040fe20007fbe0ff */
[----:B------:R0:W-:Y:S01]  /*14bd0*/  STL [R1+0x81c], R246 ;  /* 0x00081cf601007387 */ /* 0x0001e20000100800 */
[----:B------:R-:W-:-:S03]  /*14be0*/  IADD3 R2, P1, R5, R2, RZ ;  /* 0x0000000205027210 */ /* 0x000fc60007f3e0ff */
[----:B0-----:R-:W3:Y:S04]  /*14bf0*/  LDL.LU R246, [R1+0x800] ;  /* 0x0008000001f67983 */ /* 0x001ee80000300800 */
[----:B------:R0:W-:Y:S04]  /*14c00*/  STL [R1+0x804], R191 ;  /* 0x000804bf01007387 */ /* 0x0001e80000100800 */
[----:B------:R1:W-:Y:S04]  /*14c10*/  STL [R1+0x80c], R249 ;  /* 0x00080cf901007387 */ /* 0x0003e80000100800 */
[----:B0-----:R-:W4:Y:S04]  /*14c20*/  LDL.LU R191, [R1+0x7d4] ;  /* 0x0007d40001bf7983 */ /* 0x001f280000300800 */
[----:B------:R0:W-:Y:S04]  /*14c30*/  STL [R1+0x7fc], R2 ;  /* 0x0007fc0201007387 */ /* 0x0001e80000100800 */
[----:B------:R-:W4:Y:S04]  /*14c40*/  LDL.LU R245, [R1+0x7f8] ;  /* 0x0007f80001f57983 */ /* 0x000f280000300800 */
[----:B-1----:R-:W4:Y:S01]  /*14c50*/  LDL.LU R249, [R1+0x7cc] ;  /* 0x0007cc0001f97983 */ /* 0x002f220000300800 */
[----:B------:R-:W-:-:S02]  /*14c60*/  IADD3 R4, P2, R5, R4, RZ ;  /* 0x0000000405047210 */ /* 0x000fc40007f5e0ff */
[----:B0-----:R-:W-:-:S05]  /*14c70*/  SHF.R.S32.HI R2, RZ, 0x1f, R5 ;  /* 0x0000001fff027819 */ /* 0x001fca0000011405 */
[C---:B------:R-:W-:Y:S01]  /*14c80*/  IMAD.X R243, R2.reuse, 0x1, R243, P3 ;  /* 0x0000000102f37824 */ /* 0x040fe200018e06f3 */
[C---:B------:R-:W-:Y:S01]  /*14c90*/  IADD3 R244, P3, R5.reuse, R244, RZ ;  /* 0x000000f405f47210 */ /* 0x040fe20007f7e0ff */
[C---:B------:R-:W-:Y:S01]  /*14ca0*/  IMAD.X R247, R2.reuse, 0x1, R247, P4 ;  /* 0x0000000102f77824 */ /* 0x040fe200020e06f7 */
[C---:B------:R-:W-:Y:S01]  /*14cb0*/  IADD3 R250, P4, R5.reuse, R250, RZ ;  /* 0x000000fa05fa7210 */ /* 0x040fe20007f9e0ff */
[C---:B------:R-:W-:Y:S01]  /*14cc0*/  IMAD.X R248, R2.reuse, 0x1, R248, P5 ;  /* 0x0000000102f87824 */ /* 0x040fe200028e06f8 */
[C---:B------:R-:W-:Y:S01]  /*14cd0*/  IADD3 R190, P5, R5.reuse, R190, RZ ;  /* 0x000000be05be7210 */ /* 0x040fe20007fbe0ff */
[----:B--2---:R-:W-:Y:S01]  /*14ce0*/  IMAD.X R3, R2, 0x1, R3, P2 ;  /* 0x0000000102037824 */ /* 0x004fe200010e0603 */
[----:B------:R-:W-:-:S05]  /*14cf0*/  IADD3 R242, P2, R5, R242, RZ ;  /* 0x000000f205f27210 */ /* 0x000fca0007f5e0ff */
[----:B------:R-:W-:Y:S04]  /*14d00*/  STL [R1+0x7f4], R242 ;  /* 0x0007f4f201007387 */ /* 0x000fe80000100800 */
[----:B------:R-:W-:Y:S04]  /*14d10*/  STL [R1+0x818], R243 ;  /* 0x000818f301007387 */ /* 0x000fe80000100800 */
[----:B------:R-:W2:Y:S04]  /*14d20*/  LDL.LU R235, [R1+0x7f0] ;  /* 0x0007f00001eb7983 */ /* 0x000ea80000300800 */
[----:B------:R-:W-:Y:S04]  /*14d30*/  STL [R1+0x7ec], R244 ;  /* 0x0007ecf401007387 */ /* 0x000fe80000100800 */
[----:B------:R-:W2:Y:S04]  /*14d40*/  LDL.LU R236, [R1+0x7c4] ;  /* 0x0007c40001ec7983 */ /* 0x000ea80000300800 */
[----:B------:R-:W-:Y:S04]  /*14d50*/  STL [R1+0x810], R247 ;  /* 0x000810f701007387 */ /* 0x000fe80000100800 */
[----:B------:R-:W2:Y:S04]  /*14d60*/  LDL.LU R200, [R1+0x7e8] ;  /* 0x0007e80001c87983 */ /* 0x000ea80000300800 */
[----:B------:R0:W-:Y:S04]  /*14d70*/  STL [R1+0x7e4], R250 ;  /* 0x0007e4fa01007387 */ /* 0x0001e80000100800 */
[----:B------:R-:W2:Y:S04]  /*14d80*/  LDL.LU R201, [R1+0x7bc] ;  /* 0x0007bc0001c97983 */ /* 0x000ea80000300800 */
[----:B------:R-:W2:Y:S04]  /*14d90*/  LDL.LU R204, [R1+0x7e0] ;  /* 0x0007e00001cc7983 */ /* 0x000ea80000300800 */
[----:B0-----:R-:W2:Y:S04]  /*14da0*/  LDL.LU R250, [R1+0x7b4] ;  /* 0x0007b40001fa7983 */ /* 0x001ea80000300800 */
[----:B------:R-:W2:Y:S04]  /*14db0*/  LDL.LU R205, [R1+0x7d8] ;  /* 0x0007d80001cd7983 */ /* 0x000ea80000300800 */
[----:B------:R-:W2:Y:S04]  /*14dc0*/  LDL.LU R207, [R1+0x7ac] ;  /* 0x0007ac0001cf7983 */ /* 0x000ea80000300800 */
[----:B------:R0:W-:Y:S04]  /*14dd0*/  STL [R1+0x808], R248 ;  /* 0x000808f801007387 */ /* 0x0001e80000100800 */
[----:B0-----:R-:W2:Y:S04]  /*14de0*/  LDL.LU R248, [R1+0x7d0] ;  /* 0x0007d00001f87983 */ /* 0x001ea80000300800 */
[----:B------:R-:W2:Y:S04]  /*14df0*/  LDL.LU R209, [R1+0x7a4] ;  /* 0x0007a40001d17983 */ /* 0x000ea80000300800 */
[----:B------:R-:W2:Y:S04]  /*14e00*/  LDL.LU R226, [R1+0x7c8] ;  /* 0x0007c80001e27983 */ /* 0x000ea80000300800 */
[----:B------:R-:W2:Y:S04]  /*14e10*/  LDL.LU R227, [R1+0x79c] ;  /* 0x00079c0001e37983 */ /* 0x000ea80000300800 */
[----:B------:R0:W-:Y:S04]  /*14e20*/  STL [R1+0x7dc], R190 ;  /* 0x0007dcbe01007387 */ /* 0x0001e80000100800 */
[----:B------:R-:W2:Y:S04]  /*14e30*/  LDL.LU R229, [R1+0x7c0] ;  /* 0x0007c00001e57983 */ /* 0x000ea80000300800 */
[----:B------:R-:W2:Y:S04]  /*14e40*/  LDL.LU R237, [R1+0x794] ;  /* 0x0007940001ed7983 */ /* 0x000ea80000300800 */
[----:B------:R-:W2:Y:S01]  /*14e50*/  LDL.LU R238, [R1+0x7b8] ;  /* 0x0007b80001ee7983 */ /* 0x000ea20000300800 */
[----:B---3--:R-:W-:-:S03]  /*14e60*/  IMAD.X R246, R2, 0x1, R246, P6 ;  /* 0x0000000102f67824 */ /* 0x008fc600030e06f6 */
[----:B------:R-:W3:Y:S04]  /*14e70*/  LDL.LU R241, [R1+0x78c] ;  /* 0x00078c0001f17983 */ /* 0x000ee80000300800 */
[----:B------:R-:W3:Y:S01]  /*14e80*/  LDL.LU R247, [R1+0x7b0] ;  /* 0x0007b00001f77983 */ /* 0x000ee20000300800 */
[----:B----4-:R-:W-:-:S03]  /*14e90*/  IADD3 R191, P6, R5, R191, RZ ;  /* 0x000000bf05bf7210 */ /* 0x010fc60007fde0ff */
[----:B0-----:R-:W4:Y:S04]  /*14ea0*/  LDL.LU R190, [R1+0x784] ;  /* 0x0007840001be7983 */ /* 0x001f280000300800 */
[----:B------:R0:W-:Y:S01]  /*14eb0*/  STL [R1+0x800], R246 ;  /* 0x000800f601007387 */ /* 0x0001e20000100800 */
[C---:B------:R-:W-:Y:S01]  /*14ec0*/  IMAD.X R245, R2.reuse, 0x1, R245, P1 ;  /* 0x0000000102f57824 */ /* 0x040fe200008e06f5 */
[C---:B------:R-:W-:Y:S02]  /*14ed0*/  IADD3 R249, P1, R5.reuse, R249, RZ ;  /* 0x000000f905f97210 */ /* 0x040fe40007f3e0ff */
[----:B0-----:R-:W4:Y:S04]  /*14ee0*/  LDL.LU R246, [R1+0x7a8] ;  /* 0x0007a80001f67983 */ /* 0x001f280000300800 */
[----:B------:R0:W-:Y:S04]  /*14ef0*/  STL [R1+0x7d4], R191 ;  /* 0x0007d4bf01007387 */ /* 0x0001e80000100800 */
[----:B0-----:R-:W4:Y:S04]  /*14f00*/  LDL.LU R191, [R1+0x77c] ;  /* 0x00077c0001bf7983 */ /* 0x001f280000300800 */
[----:B------:R-:W4:Y:S04]  /*14f10*/  LDL.LU R242, [R1+0x7a0] ;  /* 0x0007a00001f27983 */ /* 0x000f280000300800 */
[----:B------:R-:W4:Y:S04]  /*14f20*/  LDL.LU R243, [R1+0x774] ;  /* 0x0007740001f37983 */ /* 0x000f280000300800 */
[----:B------:R0:W-:Y:S04]  /*14f30*/  STL [R1+0x7f8], R245 ;  /* 0x0007f8f501007387 */ /* 0x0001e80000100800 */
[----:B------:R-:W4:Y:S04]  /*14f40*/  LDL.LU R244, [R1+0x798] ;  /* 0x0007980001f47983 */ /* 0x000f280000300800 */
[----:B------:R1:W-:Y:S04]  /*14f50*/  STL [R1+0x7cc], R249 ;  /* 0x0007ccf901007387 */ /* 0x0003e80000100800 */
[----:B0-----:R-:W4:Y:S04]  /*14f60*/  LDL.LU R245, [R1+0x76c] ;  /* 0x00076c0001f57983 */ /* 0x001f280000300800 */
[----:B-1----:R-:W4:Y:S01]  /*14f70*/  LDL.LU R249, [R1+0x790] ;  /* 0x0007900001f97983 */ /* 0x002f220000300800 */
[----:B--2---:R-:W-:Y:S01]  /*14f80*/  IMAD.X R235, R2, 0x1, R235, P2 ;  /* 0x0000000102eb7824 */ /* 0x004fe200010e06eb */
[----:B------:R-:W-:-:S04]  /*14f90*/  IADD3 R236, P2, R5, R236, RZ ;  /* 0x000000ec05ec7210 */ /* 0x000fc80007f5e0ff */
[----:B------:R-:W-:Y:S01]  /*14fa0*/  STL [R1+0x7f0], R235 ;  /* 0x0007f0eb01007387 */ /* 0x000fe20000100800 */
[----:B------:R-:W-:-:S03]  /*14fb0*/  IMAD.X R200, R2, 0x1, R200, P3 ;  /* 0x0000000102c87824 */ /* 0x000fc600018e06c8 */
[----:B------:R-:W-:Y:S04]  /*14fc0*/  STL [R1+0x7c4], R236 ;  /* 0x0007c4ec01007387 */ /* 0x000fe80000100800 */
[----:B------:R-:W-:Y:S01]  /*14fd0*/  STL [R1+0x7e8], R200 ;  /* 0x0007e8c801007387 */ /* 0x000fe20000100800 */
[C---:B------:R-:W-:Y:S01]  /*14fe0*/  IADD3 R201, P3, R5.reuse, R201, RZ ;  /* 0x000000c905c97210 */ /* 0x040fe20007f7e0ff */
[----:B------:R-:W-:Y:S01]  /*14ff0*/  IMAD.X R204, R2, 0x1, R204, P4 ;  /* 0x0000000102cc7824 */ /* 0x000fe200020e06cc */
[----:B------:R-:W-:-:S05]  /*15000*/  IADD3 R250, P4, R5, R250, RZ ;  /* 0x000000fa05fa7210 */ /* 0x000fca0007f9e0ff */
[----:B------:R0:W-:Y:S01]  /*15010*/  STL [R1+0x7b4], R250 ;  /* 0x0007b4fa01007387 */ /* 0x0001e20000100800 */
[----:B------:R-:W-:-:S03]  /*15020*/  IMAD.X R205, R2, 0x1, R205, P5 ;  /* 0x0000000102cd7824 */ /* 0x000fc600028e06cd */
[----:B------:R-:W-:Y:S04]  /*15030*/  STL [R1+0x7bc], R201 ;  /* 0x0007bcc901007387 */ /* 0x000fe80000100800 */
[----:B0-----:R-:W2:Y:S01]  /*15040*/  LDL.LU R250, [R1+0x764] ;  /* 0x0007640001fa7983 */ /* 0x001ea20000300800 */
[C---:B------:R-:W-:Y:S01]  /*15050*/  IADD3 R207, P5, R5.reuse, R207, RZ ;  /* 0x000000cf05cf7210 */ /* 0x040fe20007fbe0ff */
[----:B------:R-:W-:Y:S02]  /*15060*/  IMAD.X R248, R2, 0x1, R248, P6 ;  /* 0x0000000102f87824 */ /* 0x000fe400030e06f8 */
[----:B------:R-:W-:Y:S01]  /*15070*/  STL [R1+0x7e0], R204 ;  /* 0x0007e0cc01007387 */ /* 0x000fe20000100800 */
[----:B------:R-:W-:-:S03]  /*15080*/  IADD3 R209, P6, R5, R209, RZ ;  /* 0x000000d105d17210 */ /* 0x000fc60007fde0ff */
[----:B------:R0:W-:Y:S01]  /*15090*/  STL [R1+0x7d0], R248 ;  /* 0x0007d0f801007387 */ /* 0x0001e20000100800 */
[----:B------:R-:W-:-:S03]  /*150a0*/  IMAD.X R226, R2, 0x1, R226, P1 ;  /* 0x0000000102e27824 */ /* 0x000fc600008e06e2 */
[----:B------:R-:W-:Y:S01]  /*150b0*/  STL [R1+0x7d8], R205 ;  /* 0x0007d8cd01007387 */ /* 0x000fe20000100800 */
[----:B------:R-:W-:-:S03]  /*150c0*/  IADD3 R227, P1, R5, R227, RZ ;  /* 0x000000e305e37210 */ /* 0x000fc60007f3e0ff */
[----:B0-----:R-:W2:Y:S04]  /*150d0*/  LDL.LU R248, [R1+0x788] ;  /* 0x0007880001f87983 */ /* 0x001ea80000300800 */
[----:B------:R-:W-:Y:S01]  /*150e0*/  STL [R1+0x7ac], R207 ;  /* 0x0007accf01007387 */ /* 0x000fe20000100800 */
[----:B------:R-:W-:-:S03]  /*150f0*/  IMAD.X R229, R2, 0x1, R229, P2 ;  /* 0x0000000102e57824 */ /* 0x000fc600010e06e5 */
[----:B------:R-:W-:Y:S01]  /*15100*/  STL [R1+0x7a4], R209 ;  /* 0x0007a4d101007387 */ /* 0x000fe20000100800 */
[----:B------:R-:W-:-:S03]  /*15110*/  IADD3 R237, P2, R5, R237, RZ ;  /* 0x000000ed05ed7210 */ /* 0x000fc60007f5e0ff */
[----:B------:R-:W-:Y:S01]  /*15120*/  STL [R1+0x7c8], R226 ;  /* 0x0007c8e201007387 */ /* 0x000fe20000100800 */
[----:B------:R-:W-:-:S03]  /*15130*/  IMAD.X R238, R2, 0x1, R238, P3 ;  /* 0x0000000102ee7824 */ /* 0x000fc600018e06ee */
[----:B------:R-:W-:Y:S01]  /*15140*/  STL [R1+0x79c], R227 ;  /* 0x00079ce301007387 */ /* 0x000fe20000100800 */
[C---:B---3--:R-:W-:Y:S01]  /*15150*/  IADD3 R241, P3, R5.reuse, R241, RZ ;  /* 0x000000f105f17210 */ /* 0x048fe20007f7e0ff */
[----:B------:R-:W-:Y:S02]  /*15160*/  IMAD.X R247, R2, 0x1, R247, P4 ;  /* 0x0000000102f77824 */ /* 0x000fe400020e06f7 */
[----:B------:R-:W-:Y:S01]  /*15170*/  STL [R1+0x7c0], R229 ;  /* 0x0007c0e501007387 */ /* 0x000fe20000100800 */
[----:B----4-:R-:W-:-:S03]  /*15180*/  IADD3 R190, P4, R5, R190, RZ ;  /* 0x000000be05be7210 */ /* 0x010fc60007f9e0ff */
[----:B------:R-:W-:Y:S04]  /*15190*/  STL [R1+0x794], R237 ;  /* 0x000794ed01007387 */ /* 0x000fe80000100800 */
[----:B------:R-:W-:Y:S04]  /*151a0*/  STL [R1+0x7b8], R238 ;  /* 0x0007b8ee01007387 */ /* 0x000fe80000100800 */
[----:B------:R0:W-:Y:S04]  /*151b0*/  STL [R1+0x7b0], R247 ;  /* 0x0007b0f701007387 */ /* 0x0001e80000100800 */
[----:B------:R-:W-:Y:S01]  /*151c0*/  STL [R1+0x78c], R241 ;  /* 0x00078cf101007387 */ /* 0x000fe20000100800 */
[----:B------:R-:W-:-:S03]  /*151d0*/  IMAD.X R246, R2, 0x1, R246, P5 ;  /* 0x0000000102f67824 */ /* 0x000fc600028e06f6 */
[----:B0-----:R-:W3:Y:S04]  /*151e0*/  LDL.LU R247, [R1+0x75c] ;  /* 0x00075c0001f77983 */ /* 0x001ee80000300800 */
[----:B------:R0:W-:Y:S01]  /*151f0*/  STL [R1+0x784], R190 ;  /* 0x000784be01007387 */ /* 0x0001e20000100800 */
[----:B------:R-:W-:-:S03]  /*15200*/  IADD3 R191, P5, R5, R191, RZ ;  /* 0x000000bf05bf7210 */ /* 0x000fc60007fbe0ff */
[----:B0-----:R-:W4:Y:S01]  /*15210*/  LDL.LU R190, [R1+0x780] ;  /* 0x0007800001be7983 */ /* 0x001f220000300800 */
[----:B------:R-:W-:-:S03]  /*15220*/  IMAD.X R242, R2, 0x1, R242, P6 ;  /* 0x0000000102f27824 */ /* 0x000fc600030e06f2 */
        /* <DEDUP_REMOVED lines=8> */
[----:B------:R-:W-:Y:S04]  /*152b0*/  STL [R1+0x7a0], R242 ;  /* 0x0007a0f201007387 */ /* 0x000fe80000100800 */
[----:B------:R-:W-:Y:S04]  /*152c0*/  STL [R1+0x774], R243 ;  /* 0x000774f301007387 */ /* 0x000fe80000100800 */
[----:B------:R-:W4:Y:S04]  /*152d0*/  LDL.LU R235, [R1+0x74c] ;  /* 0x00074c0001eb7983 */ /* 0x000f280000300800 */
[----:B------:R-:W-:Y:S04]  /*152e0*/  STL [R1+0x798], R244 ;  /* 0x000798f401007387 */ /* 0x000fe80000100800 */
[----:B------:R-:W4:Y:S04]  /*152f0*/  LDL.LU R236, [R1+0x770] ;  /* 0x0007700001ec7983 */ /* 0x000f280000300800 */
[----:B------:R-:W-:Y:S04]  /*15300*/  STL [R1+0x76c], R245 ;  /* 0x00076cf501007387 */ /* 0x000fe80000100800 */
[----:B------:R-:W4:Y:S04]  /*15310*/  LDL.LU R200, [R1+0x744] ;  /* 0x0007440001c87983 */ /* 0x000f280000300800 */
[----:B------:R0:W-:Y:S04]  /*15320*/  STL [R1+0x790], R249 ;  /* 0x000790f901007387 */ /* 0x0001e80000100800 */
[----:B------:R-:W4:Y:S04]  /*15330*/  LDL.LU R201, [R1+0x768] ;  /* 0x0007680001c97983 */ /* 0x000f280000300800 */
[----:B------:R-:W4:Y:S04]  /*15340*/  LDL.LU R204, [R1+0x73c] ;  /* 0x00073c0001cc7983 */ /* 0x000f280000300800 */
[----:B0-----:R-:W4:Y:S04]  /*15350*/  LDL.LU R249, [R1+0x760] ;  /* 0x0007600001f97983 */ /* 0x001f280000300800 */
[----:B------:R-:W4:Y:S04]  /*15360*/  LDL.LU R205, [R1+0x734] ;  /* 0x0007340001cd7983 */ /* 0x000f280000300800 */
[----:B------:R-:W4:Y:S01]  /*15370*/  LDL.LU R207, [R1+0x758] ;  /* 0x0007580001cf7983 */ /* 0x000f220000300800 */
[----:B--2---:R-:W-:-:S05]  /*15380*/  IADD3 R250, P2, R5, R250, RZ ;  /* 0x000000fa05fa7210 */ /* 0x004fca0007f5e0ff */
[----:B------:R0:W-:Y:S04]  /*15390*/  STL [R1+0x764], R250 ;  /* 0x000764fa01007387 */ /* 0x0001e80000100800 */
[----:B0-----:R-:W2:Y:S04]  /*153a0*/  LDL.LU R250, [R1+0x72c] ;  /* 0x00072c0001fa7983 */ /* 0x001ea80000300800 */
[----:B------:R-:W2:Y:S01]  /*153b0*/  LDL.LU R209, [R1+0x750] ;  /* 0x0007500001d17983 */ /* 0x000ea20000300800 */
[----:B------:R-:W-:-:S03]  /*153c0*/  IMAD.X R248, R2, 0x1, R248, P3 ;  /* 0x0000000102f87824 */ /* 0x000fc600018e06f8 */
[----:B------:R-:W2:Y:S04]  /*153d0*/  LDL.LU R226, [R1+0x724] ;  /* 0x0007240001e27983 */ /* 0x000ea80000300800 */
[----:B------:R-:W2:Y:S04]  /*153e0*/  LDL.LU R227, [R1+0x748] ;  /* 0x0007480001e37983 */ /* 0x000ea80000300800 */
[----:B------:R0:W-:Y:S04]  /*153f0*/  STL [R1+0x788], R248 ;  /* 0x000788f801007387 */ /* 0x0001e80000100800 */
[----:B------:R-:W2:Y:S04]  /*15400*/  LDL.LU R229, [R1+0x71c] ;  /* 0x00071c0001e57983 */ /* 0x000ea80000300800 */
[----:B------:R-:W2:Y:S04]  /*15410*/  LDL.LU R237, [R1+0x740] ;  /* 0x0007400001ed7983 */ /* 0x000ea80000300800 */
[----:B------:R-:W2:Y:S04]  /*15420*/  LDL.LU R238, [R1+0x714] ;  /* 0x0007140001ee7983 */ /* 0x000ea80000300800 */
[----:B------:R-:W2:Y:S04]  /*15430*/  LDL.LU R241, [R1+0x738] ;  /* 0x0007380001f17983 */ /* 0x000ea80000300800 */
[----:B------:R-:W2:Y:S04]  /*15440*/  LDL.LU R245, [R1+0x70c] ;  /* 0x00070c0001f57983 */ /* 0x000ea80000300800 */
[----:B0-----:R-:W2:Y:S01]  /*15450*/  LDL.LU R248, [R1+0x730] ;  /* 0x0007300001f87983 */ /* 0x001ea20000300800 */
[----:B---3--:R-:W-:-:S05]  /*15460*/  IADD3 R247, P3, R5, R247, RZ ;  /* 0x000000f705f77210 */ /* 0x008fca0007f7e0ff */
[----:B------:R0:W-:Y:S01]  /*15470*/  STL [R1+0x75c], R247 ;  /* 0x00075cf701007387 */ /* 0x0001e20000100800 */
[----:B----4-:R-:W-:-:S03]  /*15480*/  IMAD.X R190, R2, 0x1, R190, P4 ;  /* 0x0000000102be7824 */ /* 0x010fc600020e06be */
[----:B0-----:R-:W3:Y:S04]  /*15490*/  LDL.LU R247, [R1+0x704] ;  /* 0x0007040001f77983 */ /* 0x001ee80000300800 */
[----:B------:R0:W-:Y:S01]  /*154a0*/  STL [R1+0x780], R190 ;  /* 0x000780be01007387 */ /* 0x0001e20000100800 */
[----:B------:R-:W-:-:S03]  /*154b0*/  IADD3 R246, P4, R5, R246, RZ ;  /* 0x000000f605f67210 */ /* 0x000fc60007f9e0ff */
[----:B0-----:R-:W4:Y:S04]  /*154c0*/  LDL.LU R190, [R1+0x728] ;  /* 0x0007280001be7983 */ /* 0x001f280000300800 */
[----:B------:R-:W4:Y:S04]  /*154d0*/  LDL.LU R242, [R1+0x6fc] ;  /* 0x0006fc0001f27983 */ /* 0x000f280000300800 */
[----:B------:R-:W4:Y:S01]  /*154e0*/  LDL.LU R243, [R1+0x720] ;  /* 0x0007200001f37983 */ /* 0x000f220000300800 */
[----:B------:R-:W-:-:S03]  /*154f0*/  IMAD.X R191, R2, 0x1, R191, P5 ;  /* 0x0000000102bf7824 */ /* 0x000fc600028e06bf */
[----:B------:R0:W-:Y:S04]  /*15500*/  STL [R1+0x754], R246 ;  /* 0x000754f601007387 */ /* 0x0001e80000100800 */
[----:B------:R-:W4:Y:S04]  /*15510*/  LDL.LU R244, [R1+0x6f4] ;  /* 0x0006f40001f47983 */ /* 0x000f280000300800 */
[----:B------:R1:W-:Y:S04]  /*15520*/  STL [R1+0x778], R191 ;  /* 0x000778bf01007387 */ /* 0x0003e80000100800 */
[----:B0-----:R-:W4:Y:S01]  /*15530*/  LDL.LU R246, [R1+0x718] ;  /* 0x0007180001f67983 */ /* 0x001f220000300800 */
[----:B------:R-:W-:-:S03]  /*15540*/  IADD3 R235, P5, R5, R235, RZ ;  /* 0x000000eb05eb7210 */ /* 0x000fc60007fbe0ff */
[----:B-1----:R-:W4:Y:S01]  /*15550*/  LDL.LU R191, [R1+0x6ec] ;  /* 0x0006ec0001bf7983 */ /* 0x002f220000300800 */
[----:B------:R-:W-:-:S03]  /*15560*/  IMAD.X R236, R2, 0x1, R236, P6 ;  /* 0x0000000102ec7824 */ /* 0x000fc600030e06ec */
[----:B------:R-:W-:Y:S01]  /*15570*/  STL [R1+0x74c], R235 ;  /* 0x00074ceb01007387 */ /* 0x000fe20000100800 */
[----:B------:R-:W-:-:S03]  /*15580*/  IADD3 R200, P6, R5, R200, RZ ;  /* 0x000000c805c87210 */ /* 0x000fc60007fde0ff */
[----:B------:R-:W-:Y:S04]  /*15590*/  STL [R1+0x770], R236 ;  /* 0x000770ec01007387 */ /* 0x000fe80000100800 */
[----:B------:R-:W-:Y:S01]  /*155a0*/  STL [R1+0x744], R200 ;  /* 0x000744c801007387 */ /* 0x000fe20000100800 */
[C---:B------:R-:W-:Y:S02]  /*155b0*/  IMAD.X R201, R2.reuse, 0x1, R201, P1 ;  /* 0x0000000102c97824 */ /* 0x040fe400008e06c9 */
[----:B------:R-:W-:-:S05]  /*155c0*/  IMAD.X R249, R2, 0x1, R249, P2 ;  /* 0x0000000102f97824 */ /* 0x000fca00010e06f9 */
[----:B------:R0:W-:Y:S04]  /*155d0*/  STL [R1+0x760], R249 ;  /* 0x000760f901007387 */ /* 0x0001e80000100800 */
[----:B------:R-:W-:Y:S04]  /*155e0*/  STL [R1+0x768], R201 ;  /* 0x000768c901007387 */ /* 0x000fe80000100800 */
[----:B0-----:R-:W4:Y:S01]  /*155f0*/  LDL.LU R249, [R1+0x710] ;  /* 0x0007100001f97983 */ /* 0x001f220000300800 */
[C---:B------:R-:W-:Y:S01]  /*15600*/  IADD3 R204, P1, R5.reuse, R204, RZ ;  /* 0x000000cc05cc7210 */ /* 0x040fe20007f3e0ff */
[----:B------:R-:W-:Y:S01]  /*15610*/  IMAD.X R207, R2, 0x1, R207, P3 ;  /* 0x0000000102cf7824 */ /* 0x000fe200018e06cf */
[----:B------:R-:W-:-:S03]  /*15620*/  IADD3 R205, P2, R5, R205, RZ ;  /* 0x000000cd05cd7210 */ /* 0x000fc60007f5e0ff */
[----:B------:R-:W-:Y:S01]  /*15630*/  STL [R1+0x73c], R204 ;  /* 0x00073ccc01007387 */ /* 0x000fe20000100800 */
[----:B--2---:R-:W-:Y:S01]  /*15640*/  IADD3 R250, P3, R5, R250, RZ ;  /* 0x000000fa05fa7210 */ /* 0x004fe20007f7e0ff */
[----:B------:R-:W-:-:S04]  /*15650*/  IMAD.X R209, R2, 0x1, R209, P4 ;  /* 0x0000000102d17824 */ /* 0x000fc800020e06d1 */
[----:B------:R0:W-:Y:S01]  /*15660*/  STL [R1+0x72c], R250 ;  /* 0x00072cfa01007387 */ /* 0x0001e20000100800 */
[----:B------:R-:W-:-:S03]  /*15670*/  IADD3 R226, P4, R5, R226, RZ ;  /* 0x000000e205e27210 */ /* 0x000fc60007f9e0ff */
[----:B------:R-:W-:Y:S01]  /*15680*/  STL [R1+0x734], R205 ;  /* 0x000734cd01007387 */ /* 0x000fe20000100800 */
[----:B------:R-:W-:-:S03]  /*15690*/  IMAD.X R227, R2, 0x1, R227, P5 ;  /* 0x0000000102e37824 */ /* 0x000fc600028e06e3 */
[----:B0-----:R-:W2:Y:S04]  /*156a0*/  LDL.LU R250, [R1+0x6e4] ;  /* 0x0006e40001fa7983 */ /* 0x001ea80000300800 */
[----:B------:R-:W-:Y:S01]  /*156b0*/  STL [R1+0x758], R207 ;  /* 0x000758cf01007387 */ /* 0x000fe20000100800 */
[----:B------:R-:W-:-:S03]  /*156c0*/  IADD3 R229, P5, R5, R229, RZ ;  /* 0x000000e505e57210 */ /* 0x000fc60007fbe0ff */
[----:B------:R-:W-:Y:S01]  /*156d0*/  STL [R1+0x750], R209 ;  /* 0x000750d101007387 */ /* 0x000fe20000100800 */
[----:B------:R-:W-:-:S03]  /*156e0*/  IMAD.X R237, R2, 0x1, R237, P6 ;  /* 0x0000000102ed7824 */ /* 0x000fc600030e06ed */
[----:B------:R-:W-:Y:S01]  /*156f0*/  STL [R1+0x724], R226 ;  /* 0x000724e201007387 */ /* 0x000fe20000100800 */
[C---:B------:R-:W-:Y:S01]  /*15700*/  IADD3 R238, P6, R5.reuse, R238, RZ ;  /* 0x000000ee05ee7210 */ /* 0x040fe20007fde0ff */
[----:B------:R-:W-:Y:S02]  /*15710*/  IMAD.X R241, R2, 0x1, R241, P1 ;  /* 0x0000000102f17824 */ /* 0x000fe400008e06f1 */
[----:B------:R-:W-:Y:S01]  /*15720*/  STL [R1+0x748], R227 ;  /* 0x000748e301007387 */ /* 0x000fe20000100800 */
[----:B------:R-:W-:-:S03]  /*15730*/  IADD3 R245, P1, R5, R245, RZ ;  /* 0x000000f505f57210 */ /* 0x000fc60007f3e0ff */
[----:B------:R-:W-:Y:S01]  /*15740*/  STL [R1+0x71c], R229 ;  /* 0x00071ce501007387 */ /* 0x000fe20000100800 */
[----:B------:R-:W-:-:S03]  /*15750*/  IMAD.X R248, R2, 0x1, R248, P2 ;  /* 0x0000000102f87824 */ /* 0x000fc600010e06f8 */
[----:B------:R-:W-:Y:S04]  /*15760*/  STL [R1+0x740], R237 ;  /* 0x000740ed01007387 */ /* 0x000fe80000100800 */
[----:B------:R-:W-:Y:S04]  /*15770*/  STL [R1+0x714], R238 ;  /* 0x000714ee01007387 */ /* 0x000fe80000100800 */
[----:B------:R0:W-:Y:S04]  /*15780*/  STL [R1+0x70c], R245 ;  /* 0x00070cf501007387 */ /* 0x0001e80000100800 */
[----:B------:R-:W-:Y:S04]  /*15790*/  STL [R1+0x738], R241 ;  /* 0x000738f101007387 */ /* 0x000fe80000100800 */
[----:B0-----:R-:W2:Y:S04]  /*157a0*/  LDL.LU R245, [R1+0x708] ;  /* 0x0007080001f57983 */ /* 0x001ea80000300800 */
[----:B------:R0:W-:Y:S01]  /*157b0*/  STL [R1+0x730], R248 ;  /* 0x000730f801007387 */ /* 0x0001e20000100800 */
[----:B---3--:R-:W-:-:S03]  /*157c0*/  IADD3 R247, P2, R5, R247, RZ ;  /* 0x000000f705f77210 */ /* 0x008fc60007f5e0ff */
[----:B0-----:R-:W3:Y:S04]  /*157d0*/  LDL.LU R248, [R1+0x6dc] ;  /* 0x0006dc0001f87983 */ /* 0x001ee80000300800 */
[----:B------:R0:W-:Y:S01]  /*157e0*/  STL [R1+0x704], R247 ;  /* 0x000704f701007387 */ /* 0x0001e20000100800 */
[C---:B----4-:R-:W-:Y:S01]  /*157f0*/  IMAD.X R190, R2.reuse, 0x1, R190, P3 ;  /* 0x0000000102be7824 */ /* 0x050fe200018e06be */
[----:B------:R-:W-:Y:S02]  /*15800*/  IADD3 R242, P3, R5, R242, RZ ;  /* 0x000000f205f27210 */ /* 0x000fe40007f7e0ff */
[----:B0-----:R-:W4:Y:S01]  /*15810*/  LDL.LU R247, [R1+0x700] ;  /* 0x0007000001f77983 */ /* 0x001f220000300800 */
[----:B------:R-:W-:-:S03]  /*15820*/  IMAD.X R243, R2, 0x1, R243, P4 ;  /* 0x0000000102f37824 */ /* 0x000fc600020e06f3 */
[----:B------:R0:W-:Y:S01]  /*15830*/  STL [R1+0x728], R190 ;  /* 0x000728be01007387 */ /* 0x0001e20000100800 */
[----:B------:R-:W-:-:S03]  /*15840*/  IADD3 R244, P4, R5, R244, RZ ;  /* 0x000000f405f47210 */ /* 0x000fc60007f9e0ff */
[----:B0-----:R-:W4:Y:S04]  /*15850*/  LDL.LU R190, [R1+0x6d4] ;  /* 0x0006d40001be7983 */ /* 0x001f280000300800 */
[----:B------:R-:W-:Y:S01]  /*15860*/  STL [R1+0x6fc], R242 ;  /* 0x0006fcf201007387 */ /* 0x000fe20000100800 */
[----:B------:R-:W-:-:S03]  /*15870*/  IMAD.X R246, R2, 0x1, R246, P5 ;  /* 0x0000000102f67824 */ /* 0x000fc600028e06f6 */
[----:B------:R-:W-:Y:S01]  /*15880*/  STL [R1+0x720], R243 ;  /* 0x000720f301007387 */ /* 0x000fe20000100800 */
[----:B------:R-:W-:-:S03]  /*15890*/  IADD3 R191, P5, R5, R191, RZ ;  /* 0x000000bf05bf7210 */ /* 0x000fc60007fbe0ff */
[----:B------:R-:W4:Y:S04]  /*158a0*/  LDL.LU R236, [R1+0x6f8] ;  /* 0x0006f80001ec7983 */ /* 0x000f280000300800 */
[----:B------:R-:W-:Y:S04]  /*158b0*/  STL [R1+0x6f4], R244 ;  /* 0x0006f4f401007387 */ /* 0x000fe80000100800 */
[----:B------:R-:W4:Y:S04]  /*158c0*/  LDL.LU R200, [R1+0x6cc] ;  /* 0x0006cc0001c87983 */ /* 0x000f280000300800 */
[----:B------:R-:W-:Y:S04]  /*158d0*/  STL [R1+0x718], R246 ;  /* 0x000718f601007387 */ /* 0x000fe80000100800 */
[----:B------:R-:W4:Y:S04]  /*158e0*/  LDL.LU R201, [R1+0x6f0] ;  /* 0x0006f00001c97983 */ /* 0x000f280000300800 */
[----:B------:R0:W-:Y:S04]  /*158f0*/  STL [R1+0x6ec], R191 ;  /* 0x0006ecbf01007387 */ /* 0x0001e80000100800 */
[----:B0-----:R-:W4:Y:S04]  /*15900*/  LDL.LU R191, [R1+0x6c4] ;  /* 0x0006c40001bf7983 */ /* 0x001f280000300800 */
[----:B------:R-:W4:Y:S04]  /*15910*/  LDL.LU R204, [R1+0x6e8] ;  /* 0x0006e80001cc7983 */ /* 0x000f280000300800 */
[----:B------:R-:W4:Y:S01]  /*15920*/  LDL.LU R205, [R1+0x6bc] ;  /* 0x0006bc0001cd7983 */ /* 0x000f220000300800 */
[----:B------:R-:W-:-:S03]  /*15930*/  IMAD.X R249, R2, 0x1, R249, P6 ;  /* 0x0000000102f97824 */ /* 0x000fc600030e06f9 */
[----:B------:R-:W4:Y:S04]  /*15940*/  LDL.LU R207, [R1+0x6e0] ;  /* 0x0006e00001cf7983 */ /* 0x000f280000300800 */
[----:B------:R0:W-:Y:S04]  /*15950*/  STL [R1+0x710], R249 ;  /* 0x000710f901007387 */ /* 0x0001e80000100800 */
[----:B0-----:R-:W4:Y:S04]  /*15960*/  LDL.LU R249, [R1+0x6b4] ;  /* 0x0006b40001f97983 */ /* 0x001f280000300800 */
[----:B------:R-:W4:Y:S04]  /*15970*/  LDL.LU R209, [R1+0x6d8] ;  /* 0x0006d80001d17983 */ /* 0x000f280000300800 */
[----:B------:R-:W4:Y:S04]  /*15980*/  LDL.LU R226, [R1+0x6ac] ;  /* 0x0006ac0001e27983 */ /* 0x000f280000300800 */
[----:B------:R-:W4:Y:S01]  /*15990*/  LDL.LU R227, [R1+0x6d0] ;  /* 0x0006d00001e37983 */ /* 0x000f220000300800 */
[----:B--2---:R-:W-:-:S05]  /*159a0*/  IADD3 R250, P6, R5, R250, RZ ;  /* 0x000000fa05fa7210 */ /* 0x004fca0007fde0ff */
[----:B------:R0:W-:Y:S04]  /*159b0*/  STL [R1+0x6e4], R250 ;  /* 0x0006e4fa01007387 */ /* 0x0001e80000100800 */
[----:B------:R-:W2:Y:S04]  /*159c0*/  LDL.LU R229, [R1+0x6a4] ;  /* 0x0006a40001e57983 */ /* 0x000ea80000300800 */
[----:B------:R-:W2:Y:S04]  /*159d0*/  LDL.LU R237, [R1+0x6c8] ;  /* 0x0006c80001ed7983 */ /* 0x000ea80000300800 */
[----:B------:R-:W2:Y:S04]  /*159e0*/  LDL.LU R238, [R1+0x69c] ;  /* 0x00069c0001ee7983 */ /* 0x000ea80000300800 */
[----:B------:R-:W2:Y:S04]  /*159f0*/  LDL.LU R241, [R1+0x6c0] ;  /* 0x0006c00001f17983 */ /* 0x000ea80000300800 */
[----:B------:R-:W2:Y:S04]  /*15a00*/  LDL.LU R246, [R1+0x694] ;  /* 0x0006940001f67983 */ /* 0x000ea80000300800 */
[----:B0-----:R-:W2:Y:S01]  /*15a10*/  LDL.LU R250, [R1+0x6b8] ;  /* 0x0006b80001fa7983 */ /* 0x001ea20000300800 */
[----:B------:R-:W-:-:S05]  /*15a20*/  IMAD.X R245, R2, 0x1, R245, P1 ;  /* 0x0000000102f57824 */ /* 0x000fca00008e06f5 */
[----:B------:R0:W-:Y:S01]  /*15a30*/  STL [R1+0x708], R245 ;  /* 0x000708f501007387 */ /* 0x0001e20000100800 */
[----:B---3--:R-:W-:-:S03]  /*15a40*/  IADD3 R248, P1, R5, R248, RZ ;  /* 0x000000f805f87210 */ /* 0x008fc60007f3e0ff */
[----:B0-----:R-:W3:Y:S04]  /*15a50*/  LDL.LU R245, [R1+0x68c] ;  /* 0x00068c0001f57983 */ /* 0x001ee80000300800 */
[----:B------:R0:W-:Y:S01]  /*15a60*/  STL [R1+0x6dc], R248 ;  /* 0x0006dcf801007387 */ /* 0x0001e20000100800 */
[----:B----4-:R-:W-:-:S03]  /*15a70*/  IMAD.X R247, R2, 0x1, R247, P2 ;  /* 0x0000000102f77824 */ /* 0x010fc600010e06f7 */
[----:B0-----:R-:W4:Y:S04]  /*15a80*/  LDL.LU R248, [R1+0x6b0] ;  /* 0x0006b00001f87983 */ /* 0x001f280000300800 */
[----:B------:R-:W4:Y:S04]  /*15a90*/  LDL.LU R242, [R1+0x684] ;  /* 0x0006840001f27983 */ /* 0x000f280000300800 */
[----:B------:R-:W4:Y:S01]  /*15aa0*/  LDL.LU R243, [R1+0x6a8] ;  /* 0x0006a80001f37983 */ /* 0x000f220000300800 */
[----:B------:R-:W-:-:S03]  /*15ab0*/  IADD3 R190, P2, R5, R190, RZ ;  /* 0x000000be05be7210 */ /* 0x000fc60007f5e0ff */
[----:B------:R0:W-:Y:S04]  /*15ac0*/  STL [R1+0x700], R247 ;  /* 0x000700f701007387 */ /* 0x0001e80000100800 */
[----:B------:R-:W4:Y:S04]  /*15ad0*/  LDL.LU R244, [R1+0x67c] ;  /* 0x00067c0001f47983 */ /* 0x000f280000300800 */
[----:B------:R1:W-:Y:S04]  /*15ae0*/  STL [R1+0x6d4], R190 ;  /* 0x0006d4be01007387 */ /* 0x0003e80000100800 */
[----:B0-----:R-:W4:Y:S01]  /*15af0*/  LDL.LU R247, [R1+0x6a0] ;  /* 0x0006a00001f77983 */ /* 0x001f220000300800 */
[----:B------:R-:W-:-:S03]  /*15b00*/  IMAD.X R236, R2, 0x1, R236, P3 ;  /* 0x0000000102ec7824 */ /* 0x000fc600018e06ec */
[----:B-1----:R-:W4:Y:S01]  /*15b10*/  LDL.LU R190, [R1+0x674] ;  /* 0x0006740001be7983 */ /* 0x002f220000300800 */
[----:B------:R-:W-:-:S03]  /*15b20*/  IADD3 R200, P3, R5, R200, RZ ;  /* 0x000000c805c87210 */ /* 0x000fc60007f7e0ff */
[----:B------:R-:W-:Y:S01]  /*15b30*/  STL [R1+0x6f8], R236 ;  /* 0x0006f8ec01007387 */ /* 0x000fe20000100800 */
[----:B------:R-:W-:Y:S01]  /*15b40*/  IMAD.X R201, R2, 0x1, R201, P4 ;  /* 0x0000000102c97824 */ /* 0x000fe200020e06c9 */
[----:B------:R-:W-:-:S05]  /*15b50*/  IADD3 R191, P4, R5, R191, RZ ;  /* 0x000000bf05bf7210 */ /* 0x000fca0007f9e0ff */
[----:B------:R0:W-:Y:S04]  /*15b60*/  STL [R1+0x6c4], R191 ;  /* 0x0006c4bf01007387 */ /* 0x0001e80000100800 */
[----:B------:R-:W-:Y:S01]  /*15b70*/  STL [R1+0x6cc], R200 ;  /* 0x0006ccc801007387 */ /* 0x000fe20000100800 */
[----:B------:R-:W-:-:S03]  /*15b80*/  IMAD.X R204, R2, 0x1, R204, P5 ;  /* 0x0000000102cc7824 */ /* 0x000fc600028e06cc */
[----:B0-----:R-:W4:Y:S01]  /*15b90*/  LDL.LU R191, [R1+0x698] ;  /* 0x0006980001bf7983 */ /* 0x001f220000300800 */
[----:B------:R-:W-:Y:S01]  /*15ba0*/  IMAD.X R207, R2, 0x1, R207, P6 ;  /* 0x0000000102cf7824 */ /* 0x000fe200030e06cf */
[C---:B------:R-:W-:Y:S02]  /*15bb0*/  IADD3 R205, P5, R5.reuse, R205, RZ ;  /* 0x000000cd05cd7210 */ /* 0x040fe40007fbe0ff */
[----:B------:R-:W-:Y:S01]  /*15bc0*/  STL [R1+0x6f0], R201 ;  /* 0x0006f0c901007387 */ /* 0x000fe20000100800 */
[----:B------:R-:W-:-:S03]  /*15bd0*/  IADD3 R249, P6, R5, R249, RZ ;  /* 0x000000f905f97210 */ /* 0x000fc60007fde0ff */
[----:B------:R-:W-:Y:S04]  /*15be0*/  STL [R1+0x6e8], R204 ;  /* 0x0006e8cc01007387 */ /* 0x000fe80000100800 */
[----:B------:R0:W-:Y:S04]  /*15bf0*/  STL [R1+0x6b4], R249 ;  /* 0x0006b4f901007387 */ /* 0x0001e80000100800 */
[----:B------:R-:W-:Y:S04]  /*15c00*/  STL [R1+0x6bc], R205 ;  /* 0x0006bccd01007387 */ /* 0x000fe80000100800 */
[----:B0-----:R-:W4:Y:S01]  /*15c10*/  LDL.LU R249, [R1+0x66c] ;  /* 0x00066c0001f97983 */ /* 0x001f220000300800 */
[C---:B------:R-:W-:Y:S01]  /*15c20*/  IMAD.X R209, R2.reuse, 0x1, R209, P1 ;  /* 0x0000000102d17824 */ /* 0x040fe200008e06d1 */
[C---:B------:R-:W-:Y:S01]  /*15c30*/  IADD3 R226, P1, R5.reuse, R226, RZ ;  /* 0x000000e205e27210 */ /* 0x040fe20007f3e0ff */
[C---:B------:R-:W-:Y:S01]  /*15c40*/  IMAD.X R227, R2.reuse, 0x1, R227, P2 ;  /* 0x0000000102e37824 */ /* 0x040fe200010e06e3 */
[----:B------:R-:W-:Y:S04]  /*15c50*/  STL [R1+0x6e0], R207 ;  /* 0x0006e0cf01007387 */ /* 0x000fe80000100800 */
[----:B------:R-:W-:Y:S04]  /*15c60*/  STL [R1+0x6d8], R209 ;  /* 0x0006d8d101007387 */ /* 0x000fe80000100800 */
[----:B------:R-:W-:Y:S04]  /*15c70*/  STL [R1+0x6ac], R226 ;  /* 0x0006ace201007387 */ /* 0x000fe80000100800 */
[----:B------:R-:W-:Y:S01]  /*15c80*/  STL [R1+0x6d0], R227 ;  /* 0x0006d0e301007387 */ /* 0x000fe20000100800 */
[----:B--2---:R-:W-:Y:S01]  /*15c90*/  IADD3 R229, P2, R5, R229, RZ ;  /* 0x000000e505e57210 */ /* 0x004fe20007f5e0ff */
[----:B------:R-:W-:-:S04]  /*15ca0*/  IMAD.X R237, R2, 0x1, R237, P3 ;  /* 0x0000000102ed7824 */ /* 0x000fc800018e06ed */
[----:B------:R-:W-:Y:S01]  /*15cb0*/  STL [R1+0x6a4], R229 ;  /* 0x0006a4e501007387 */ /* 0x000fe20000100800 */
[C---:B------:R-:W-:Y:S01]  /*15cc0*/  IADD3 R238, P3, R5.reuse, R238, RZ ;  /* 0x000000ee05ee7210 */ /* 0x040fe20007f7e0ff */
[----:B------:R-:W-:Y:S02]  /*15cd0*/  IMAD.X R241, R2, 0x1, R241, P4 ;  /* 0x0000000102f17824 */ /* 0x000fe400020e06f1 */
[----:B------:R-:W-:Y:S01]  /*15ce0*/  STL [R1+0x6c8], R237 ;  /* 0x0006c8ed01007387 */ /* 0x000fe20000100800 */
[----:B------:R-:W-:-:S03]  /*15cf0*/  IADD3 R246, P4, R5, R246, RZ ;  /* 0x000000f605f67210 */ /* 0x000fc60007f9e0ff */
[----:B------:R-:W-:Y:S01]  /*15d00*/  STL [R1+0x69c], R238 ;  /* 0x00069cee01007387 */ /* 0x000fe20000100800 */
[----:B------:R-:W-:-:S03]  /*15d10*/  IMAD.X R250, R2, 0x1, R250, P5 ;  /* 0x0000000102fa7824 */ /* 0x000fc600028e06fa */
[----:B------:R0:W-:Y:S04]  /*15d20*/  STL [R1+0x694], R246 ;  /* 0x000694f601007387 */ /* 0x0001e80000100800 */
[----:B------:R-:W-:Y:S04]  /*15d30*/  STL [R1+0x6c0], R241 ;  /* 0x0006c0f101007387 */ /* 0x000fe80000100800 */
[----:B0-----:R-:W2:Y:S04]  /*15d40*/  LDL.LU R246, [R1+0x690] ;  /* 0x0006900001f67983 */ /* 0x001ea80000300800 */
[----:B------:R0:W-:Y:S04]  /*15d50*/  STL [R1+0x6b8], R250 ;  /* 0x0006b8fa01007387 */ /* 0x0001e80000100800 */
[----:B0-----:R-:W2:Y:S01]  /*15d60*/  LDL.LU R250, [R1+0x664] ;  /* 0x0006640001fa7983 */ /* 0x001ea20000300800 */
[----:B---3--:R-:W-:-:S05]  /*15d70*/  IADD3 R245, P5, R5, R245, RZ ;  /* 0x000000f505f57210 */ /* 0x008fca0007fbe0ff */
[----:B------:R0:W-:Y:S01]  /*15d80*/  STL [R1+0x68c], R245 ;  /* 0x00068cf501007387 */ /* 0x0001e20000100800 */
[----:B----4-:R-:W-:-:S03]  /*15d90*/  IMAD.X R248, R2, 0x1, R248, P6 ;  /* 0x0000000102f87824 */ /* 0x010fc600030e06f8 */
[----:B0-----:R-:W3:Y:S01]  /*15da0*/  LDL.LU R245, [R1+0x688] ;  /* 0x0006880001f57983 */ /* 0x001ee20000300800 */
[----:B------:R-:W-:-:S03]  /*15db0*/  IADD3 R242, P6, R5, R242, RZ ;  /* 0x000000f205f27210 */ /* 0x000fc60007fde0ff */
[----:B------:R0:W-:Y:S01]  /*15dc0*/  STL [R1+0x6b0], R248 ;  /* 0x0006b0f801007387 */ /* 0x0001e20000100800 */
[----:B------:R-:W-:-:S03]  /*15dd0*/  IMAD.X R243, R2, 0x1, R243, P1 ;  /* 0x0000000102f37824 */ /* 0x000fc600008e06f3 */
[----:B0-----:R-:W4:Y:S01]  /*15de0*/  LDL.LU R248, [R1+0x65c] ;  /* 0x00065c0001f87983 */ /* 0x001f220000300800 */
[----:B------:R-:W-:-:S03]  /*15df0*/  IADD3 R244, P1, R5, R244, RZ ;  /* 0x000000f405f47210 */ /* 0x000fc60007f3e0ff */
[----:B------:R-:W-:Y:S04]  /*15e00*/  STL [R1+0x684], R242 ;  /* 0x000684f201007387 */ /* 0x000fe80000100800 */
[----:B------:R-:W-:Y:S01]  /*15e10*/  STL [R1+0x6a8], R243 ;  /* 0x0006a8f301007387 */ /* 0x000fe20000100800 */
[----:B------:R-:W-:-:S03]  /*15e20*/  IMAD.X R247, R2, 0x1, R247, P2 ;  /* 0x0000000102f77824 */ /* 0x000fc600010e06f7 */
[----:B------:R-:W4:Y:S04]  /*15e30*/  LDL.LU R235, [R1+0x680] ;  /* 0x0006800001eb7983 */ /* 0x000f280000300800 */
[----:B------:R-:W-:Y:S01]  /*15e40*/  STL [R1+0x67c], R244 ;  /* 0x00067cf401007387 */ /* 0x000fe20000100800 */
[----:B------:R-:W-:-:S03]  /*15e50*/  IADD3 R190, P2, R5, R190, RZ ;  /* 0x000000be05be7210 */ /* 0x000fc60007f5e0ff */
[----:B------:R-:W4:Y:S04]  /*15e60*/  LDL.LU R236, [R1+0x654] ;  /* 0x0006540001ec7983 */ /* 0x000f280000300800 */
[----:B------:R-:W-:Y:S04]  /*15e70*/  STL [R1+0x6a0], R247 ;  /* 0x0006a0f701007387 */ /* 0x000fe80000100800 */
[----:B------:R-:W4:Y:S04]  /*15e80*/  LDL.LU R200, [R1+0x678] ;  /* 0x0006780001c87983 */ /* 0x000f280000300800 */
[----:B------:R0:W-:Y:S04]  /*15e90*/  STL [R1+0x674], R190 ;  /* 0x000674be01007387 */ /* 0x0001e80000100800 */
[----:B0-----:R-:W4:Y:S04]  /*15ea0*/  LDL.LU R190, [R1+0x64c] ;  /* 0x00064c0001be7983 */ /* 0x001f280000300800 */
[----:B------:R-:W4:Y:S04]  /*15eb0*/  LDL.LU R201, [R1+0x670] ;  /* 0x0006700001c97983 */ /* 0x000f280000300800 */
[----:B------:R-:W4:Y:S04]  /*15ec0*/  LDL.LU R204, [R1+0x644] ;  /* 0x0006440001cc7983 */ /* 0x000f280000300800 */
[----:B------:R-:W4:Y:S01]  /*15ed0*/  LDL.LU R205, [R1+0x668] ;  /* 0x0006680001cd7983 */ /* 0x000f220000300800 */
[----:B------:R-:W-:-:S05]  /*15ee0*/  IMAD.X R191, R2, 0x1, R191, P3 ;  /* 0x0000000102bf7824 */ /* 0x000fca00018e06bf */
[----:B------:R0:W-:Y:S04]  /*15ef0*/  STL [R1+0x698], R191 ;  /* 0x000698bf01007387 */ /* 0x0001e80000100800 */
[----:B------:R-:W4:Y:S04]  /*15f00*/  LDL.LU R207, [R1+0x63c] ;  /* 0x00063c0001cf7983 */ /* 0x000f280000300800 */
[----:B0-----:R-:W4:Y:S04]  /*15f10*/  LDL.LU R191, [R1+0x660] ;  /* 0x0006600001bf7983 */ /* 0x001f280000300800 */
[----:B------:R-:W4:Y:S04]  /*15f20*/  LDL.LU R209, [R1+0x634] ;  /* 0x0006340001d17983 */ /* 0x000f280000300800 */
[----:B------:R-:W4:Y:S01]  /*15f30*/  LDL.LU R226, [R1+0x658] ;  /* 0x0006580001e27983 */ /* 0x000f220000300800 */
[----:B------:R-:W-:-:S03]  /*15f40*/  IADD3 R249, P3, R5, R249, RZ ;  /* 0x000000f905f97210 */ /* 0x000fc60007f7e0ff */
[----:B------:R-:W4:Y:S04]  /*15f50*/  LDL.LU R227, [R1+0x62c] ;  /* 0x00062c0001e37983 */ /* 0x000f280000300800 */
[----:B------:R0:W-:Y:S04]  /*15f60*/  STL [R1+0x66c], R249 ;  /* 0x00066cf901007387 */ /* 0x0001e80000100800 */
[----:B------:R-:W4:Y:S04]  /*15f70*/  LDL.LU R229, [R1+0x650] ;  /* 0x0006500001e57983 */ /* 0x000f280000300800 */
[----:B------:R-:W4:Y:S04]  /*15f80*/  LDL.LU R237, [R1+0x624] ;  /* 0x0006240001ed7983 */ /* 0x000f280000300800 */
[----:B------:R-:W4:Y:S04]  /*15f90*/  LDL.LU R238, [R1+0x648] ;  /* 0x0006480001ee7983 */ /* 0x000f280000300800 */
[----:B------:R-:W4:Y:S04]  /*15fa0*/  LDL.LU R241, [R1+0x61c] ;  /* 0x00061c0001f17983 */ /* 0x000f280000300800 */
[----:B------:R-:W4:Y:S04]  /*15fb0*/  LDL.LU R247, [R1+0x640] ;  /* 0x0006400001f77983 */ /* 0x000f280000300800 */
[----:B0-----:R-:W4:Y:S01]  /*15fc0*/  LDL.LU R249, [R1+0x614] ;  /* 0x0006140001f97983 */ /* 0x001f220000300800 */
[----:B--2---:R-:W-:-:S05]  /*15fd0*/  IMAD.X R246, R2, 0x1, R246, P4 ;  /* 0x0000000102f67824 */ /* 0x004fca00020e06f6 */
[----:B------:R0:W-:Y:S01]  /*15fe0*/  STL [R1+0x690], R246 ;  /* 0x000690f601007387 */ /* 0x0001e20000100800 */
[----:B------:R-:W-:-:S03]  /*15ff0*/  IADD3 R250, P4, R5, R250, RZ ;  /* 0x000000fa05fa7210 */ /* 0x000fc60007f9e0ff */
[----:B0-----:R-:W2:Y:S04]  /*16000*/  LDL.LU R246, [R1+0x638] ;  /* 0x0006380001f67983 */ /* 0x001ea80000300800 */
[----:B------:R0:W-:Y:S04]  /*16010*/  STL [R1+0x664], R250 ;  /* 0x000664fa01007387 */ /* 0x0001e80000100800 */
[----:B0-----:R-:W2:Y:S04]  /*16020*/  LDL.LU R250, [R1+0x60c] ;  /* 0x00060c0001fa7983 */ /* 0x001ea80000300800 */
[----:B------:R-:W2:Y:S01]  /*16030*/  LDL.LU R242, [R1+0x630] ;  /* 0x0006300001f27983 */ /* 0x000ea20000300800 */
[----:B---3--:R-:W-:-:S03]  /*16040*/  IMAD.X R245, R2, 0x1, R245, P5 ;  /* 0x0000000102f57824 */ /* 0x008fc600028e06f5 */
[----:B------:R-:W3:Y:S04]  /*16050*/  LDL.LU R243, [R1+0x604] ;  /* 0x0006040001f37983 */ /* 0x000ee80000300800 */
[----:B------:R0:W-:Y:S04]  /*16060*/  STL [R1+0x688], R245 ;  /* 0x000688f501007387 */ /* 0x0001e80000100800 */
[----:B------:R-:W3:Y:S01]  /*16070*/  LDL.LU R244, [R1+0x628] ;  /* 0x0006280001f47983 */ /* 0x000ee20000300800 */
[----:B----4-:R-:W-:-:S05]  /*16080*/  IADD3 R248, P5, R5, R248, RZ ;  /* 0x000000f805f87210 */ /* 0x010fca0007fbe0ff */
        /* <DEDUP_REMOVED lines=8> */
[----:B------:R0:W-:Y:S01]  /*16110*/  STL [R1+0x64c], R190 ;  /* 0x00064cbe01007387 */ /* 0x0001e20000100800 */
[----:B------:R-:W-:-:S03]  /*16120*/  IMAD.X R201, R2, 0x1, R201, P2 ;  /* 0x0000000102c97824 */ /* 0x000fc600010e06c9 */
[----:B------:R-:W-:Y:S01]  /*16130*/  STL [R1+0x654], R236 ;  /* 0x000654ec01007387 */ /* 0x000fe20000100800 */
[----:B------:R-:W-:Y:S01]  /*16140*/  IADD3 R204, P2, R5, R204, RZ ;  /* 0x000000cc05cc7210 */ /* 0x000fe20007f5e0ff */
[C---:B------:R-:W-:Y:S02]  /*16150*/  IMAD.X R205, R2.reuse, 0x1, R205, P3 ;  /* 0x0000000102cd7824 */ /* 0x040fe400018e06cd */
[----:B0-----:R-:W4:Y:S04]  /*16160*/  LDL.LU R190, [R1+0x5f4] ;  /* 0x0005f40001be7983 */ /* 0x001f280000300800 */
[----:B------:R-:W-:Y:S04]  /*16170*/  STL [R1+0x678], R200 ;  /* 0x000678c801007387 */ /* 0x000fe80000100800 */
[----:B------:R-:W-:Y:S01]  /*16180*/  STL [R1+0x670], R201 ;  /* 0x000670c901007387 */ /* 0x000fe20000100800 */
[----:B------:R-:W-:-:S03]  /*16190*/  IMAD.X R191, R2, 0x1, R191, P4 ;  /* 0x0000000102bf7824 */ /* 0x000fc600020e06bf */
[----:B------:R-:W-:Y:S04]  /*161a0*/  STL [R1+0x644], R204 ;  /* 0x000644cc01007387 */ /* 0x000fe80000100800 */
[----:B------:R0:W-:Y:S01]  /*161b0*/  STL [R1+0x660], R191 ;  /* 0x000660bf01007387 */ /* 0x0001e20000100800 */
[----:B------:R-:W-:-:S03]  /*161c0*/  IADD3 R207, P3, R5, R207, RZ ;  /* 0x000000cf05cf7210 */ /* 0x000fc60007f7e0ff */
[----:B------:R-:W-:Y:S01]  /*161d0*/  STL [R1+0x668], R205 ;  /* 0x000668cd01007387 */ /* 0x000fe20000100800 */
[C---:B------:R-:W-:Y:S01]  /*161e0*/  IADD3 R209, P4, R5.reuse, R209, RZ ;  /* 0x000000d105d17210 */ /* 0x040fe20007f9e0ff */
[----:B------:R-:W-:Y:S02]  /*161f0*/  IMAD.X R226, R2, 0x1, R226, P5 ;  /* 0x0000000102e27824 */ /* 0x000fe400028e06e2 */
[----:B0-----:R-:W4:Y:S01]  /*16200*/  LDL.LU R191, [R1+0x618] ;  /* 0x0006180001bf7983 */ /* 0x001f220000300800 */
[----:B------:R-:W-:-:S03]  /*16210*/  IADD3 R227, P5, R5, R227, RZ ;  /* 0x000000e305e37210 */ /* 0x000fc60007fbe0ff */
[----:B------:R-:W-:Y:S01]  /*16220*/  STL [R1+0x63c], R207 ;  /* 0x00063ccf01007387 */ /* 0x000fe20000100800 */
[----:B------:R-:W-:-:S03]  /*16230*/  IMAD.X R229, R2, 0x1, R229, P6 ;  /* 0x0000000102e57824 */ /* 0x000fc600030e06e5 */
        /* <DEDUP_REMOVED lines=9> */
[----:B------:R-:W-:Y:S04]  /*162d0*/  STL [R1+0x624], R237 ;  /* 0x000624ed01007387 */ /* 0x000fe80000100800 */
[----:B------:R-:W-:Y:S04]  /*162e0*/  STL [R1+0x648], R238 ;  /* 0x000648ee01007387 */ /* 0x000fe80000100800 */
[----:B------:R0:W-:Y:S04]  /*162f0*/  STL [R1+0x640], R247 ;  /* 0x000640f701007387 */ /* 0x0001e80000100800 */
[----:B------:R-:W-:Y:S04]  /*16300*/  STL [R1+0x61c], R241 ;  /* 0x00061cf101007387 */ /* 0x000fe80000100800 */
[----:B0-----:R-:W4:Y:S04]  /*16310*/  LDL.LU R247, [R1+0x5ec] ;  /* 0x0005ec0001f77983 */ /* 0x001f280000300800 */
[----:B------:R0:W-:Y:S04]  /*16320*/  STL [R1+0x614], R249 ;  /* 0x000614f901007387 */ /* 0x0001e80000100800 */
[----:B0-----:R-:W4:Y:S01]  /*16330*/  LDL.LU R249, [R1+0x610] ;  /* 0x0006100001f97983 */ /* 0x001f220000300800 */
[----:B--2---:R-:W-:-:S05]  /*16340*/  IMAD.X R246, R2, 0x1, R246, P3 ;  /* 0x0000000102f67824 */ /* 0x004fca00018e06f6 */
[----:B------:R0:W-:Y:S01]  /*16350*/  STL [R1+0x638], R246 ;  /* 0x000638f601007387 */ /* 0x0001e20000100800 */
[----:B------:R-:W-:-:S03]  /*16360*/  IADD3 R250, P3, R5, R250, RZ ;  /* 0x000000fa05fa7210 */ /* 0x000fc60007f7e0ff */
[----:B0-----:R-:W2:Y:S01]  /*16370*/  LDL.LU R246, [R1+0x5e4] ;  /* 0x0005e40001f67983 */ /* 0x001ea20000300800 */
[----:B------:R-:W-:-:S03]  /*16380*/  IMAD.X R242, R2, 0x1, R242, P4 ;  /* 0x0000000102f27824 */ /* 0x000fc600020e06f2 */
[----:B------:R0:W-:Y:S01]  /*16390*/  STL [R1+0x60c], R250 ;  /* 0x00060cfa01007387 */ /* 0x0001e20000100800 */
[----:B---3--:R-:W-:-:S03]  /*163a0*/  IADD3 R243, P4, R5, R243, RZ ;  /* 0x000000f305f37210 */ /* 0x008fc60007f9e0ff */
[----:B0-----:R-:W3:Y:S01]  /*163b0*/  LDL.LU R250, [R1+0x608] ;  /* 0x0006080001fa7983 */ /* 0x001ee20000300800 */
[----:B------:R-:W-:-:S03]  /*163c0*/  IMAD.X R244, R2, 0x1, R244, P5 ;  /* 0x0000000102f47824 */ /* 0x000fc600028e06f4 */
[----:B------:R-:W-:Y:S04]  /*163d0*/  STL [R1+0x630], R242 ;  /* 0x000630f201007387 */ /* 0x000fe80000100800 */
[----:B------:R-:W-:Y:S04]  /*163e0*/  STL [R1+0x604], R243 ;  /* 0x000604f301007387 */ /* 0x000fe80000100800 */
[----:B------:R-:W3:Y:S01]  /*163f0*/  LDL.LU R235, [R1+0x5dc] ;  /* 0x0005dc0001eb7983 */ /* 0x000ee20000300800 */
[----:B----4-:R-:W-:-:S03]  /*16400*/  IADD3 R245, P5, R5, R245, RZ ;  /* 0x000000f505f57210 */ /* 0x010fc60007fbe0ff */
[----:B------:R-:W-:Y:S01]  /*16410*/  STL [R1+0x628], R244 ;  /* 0x000628f401007387 */ /* 0x000fe20000100800 */
[----:B------:R-:W-:-:S03]  /*16420*/  IMAD.X R248, R2, 0x1, R248, P6 ;  /* 0x0000000102f87824 */ /* 0x000fc600030e06f8 */
        /* <DEDUP_REMOVED lines=8> */
[----:B------:R-:W-:-:S05]  /*164b0*/  IADD3 R190, P6, R5, R190, RZ ;  /* 0x000000be05be7210 */ /* 0x000fca0007fde0ff */
[----:B------:R0:W-:Y:S04]  /*164c0*/  STL [R1+0x5f4], R190 ;  /* 0x0005f4be01007387 */ /* 0x0001e80000100800 */
[----:B------:R-:W4:Y:S04]  /*164d0*/  LDL.LU R207, [R1+0x5e8] ;  /* 0x0005e80001cf7983 */ /* 0x000f280000300800 */
[----:B0-----:R-:W4:Y:S04]  /*164e0*/  LDL.LU R190, [R1+0x5bc] ;  /* 0x0005bc0001be7983 */ /* 0x001f280000300800 */
[----:B------:R-:W4:Y:S04]  /*164f0*/  LDL.LU R209, [R1+0x5e0] ;  /* 0x0005e00001d17983 */ /* 0x000f280000300800 */
[----:B------:R-:W4:Y:S04]  /*16500*/  LDL.LU R226, [R1+0x5b4] ;  /* 0x0005b40001e27983 */ /* 0x000f280000300800 */
[----:B------:R-:W4:Y:S01]  /*16510*/  LDL.LU R227, [R1+0x5d8] ;  /* 0x0005d80001e37983 */ /* 0x000f220000300800 */
[----:B------:R-:W-:-:S05]  /*16520*/  IMAD.X R191, R2, 0x1, R191, P1 ;  /* 0x0000000102bf7824 */ /* 0x000fca00008e06bf */
[----:B------:R0:W-:Y:S04]  /*16530*/  STL [R1+0x618], R191 ;  /* 0x000618bf01007387 */ /* 0x0001e80000100800 */
[----:B------:R-:W4:Y:S04]  /*16540*/  LDL.LU R229, [R1+0x5ac] ;  /* 0x0005ac0001e57983 */ /* 0x000f280000300800 */
[----:B------:R-:W4:Y:S04]  /*16550*/  LDL.LU R237, [R1+0x5d0] ;  /* 0x0005d00001ed7983 */ /* 0x000f280000300800 */
[----:B------:R-:W4:Y:S04]  /*16560*/  LDL.LU R238, [R1+0x5a4] ;  /* 0x0005a40001ee7983 */ /* 0x000f280000300800 */
[----:B------:R-:W4:Y:S04]  /*16570*/  LDL.LU R241, [R1+0x5c8] ;  /* 0x0005c80001f17983 */ /* 0x000f280000300800 */
[----:B------:R-:W4:Y:S04]  /*16580*/  LDL.LU R245, [R1+0x59c] ;  /* 0x00059c0001f57983 */ /* 0x000f280000300800 */
[----:B0-----:R-:W4:Y:S01]  /*16590*/  LDL.LU R191, [R1+0x5c0] ;  /* 0x0005c00001bf7983 */ /* 0x001f220000300800 */
[----:B------:R-:W-:-:S05]  /*165a0*/  IADD3 R247, P1, R5, R247, RZ ;  /* 0x000000f705f77210 */ /* 0x000fca0007f3e0ff */
[----:B------:R0:W-:Y:S01]  /*165b0*/  STL [R1+0x5ec], R247 ;  /* 0x0005ecf701007387 */ /* 0x0001e20000100800 */
[----:B------:R-:W-:-:S03]  /*165c0*/  IMAD.X R249, R2, 0x1, R249, P2 ;  /* 0x0000000102f97824 */ /* 0x000fc600010e06f9 */
[----:B0-----:R-:W4:Y:S04]  /*165d0*/  LDL.LU R247, [R1+0x594] ;  /* 0x0005940001f77983 */ /* 0x001f280000300800 */
[----:B------:R0:W-:Y:S04]  /*165e0*/  STL [R1+0x610], R249 ;  /* 0x000610f901007387 */ /* 0x0001e80000100800 */
[----:B0-----:R-:W4:Y:S04]  /*165f0*/  LDL.LU R249, [R1+0x5b8] ;  /* 0x0005b80001f97983 */ /* 0x001f280000300800 */
[----:B------:R-:W4:Y:S04]  /*16600*/  LDL.LU R242, [R1+0x58c] ;  /* 0x00058c0001f27983 */ /* 0x000f280000300800 */
[----:B------:R-:W4:Y:S01]  /*16610*/  LDL.LU R243, [R1+0x5b0] ;  /* 0x0005b00001f37983 */ /* 0x000f220000300800 */
[----:B--2---:R-:W-:-:S05]  /*16620*/  IADD3 R246, P2, R5, R246, RZ ;  /* 0x000000f605f67210 */ /* 0x004fca0007f5e0ff */
[----:B------:R0:W-:Y:S04]  /*16630*/  STL [R1+0x5e4], R246 ;  /* 0x0005e4f601007387 */ /* 0x0001e80000100800 */
[----:B------:R-:W2:Y:S01]  /*16640*/  LDL.LU R244, [R1+0x584] ;  /* 0x0005840001f47983 */ /* 0x000ea20000300800 */
[----:B---3--:R-:W-:-:S05]  /*16650*/  IMAD.X R250, R2, 0x1, R250, P3 ;  /* 0x0000000102fa7824 */ /* 0x008fca00018e06fa */
[----:B------:R1:W-:Y:S04]  /*16660*/  STL [R1+0x608], R250 ;  /* 0x000608fa01007387 */ /* 0x0003e80000100800 */
[----:B0-----:R-:W3:Y:S01]  /*16670*/  LDL.LU R246, [R1+0x5a8] ;  /* 0x0005a80001f67983 */ /* 0x001ee20000300800 */
[----:B------:R-:W-:-:S03]  /*16680*/  IADD3 R235, P3, R5, R235, RZ ;  /* 0x000000eb05eb7210 */ /* 0x000fc60007f7e0ff */
[----:B-1----:R-:W3:Y:S01]  /*16690*/  LDL.LU R250, [R1+0x57c] ;  /* 0x00057c0001fa7983 */ /* 0x002ee20000300800 */
[----:B----4-:R-:W-:-:S03]  /*166a0*/  IMAD.X R236, R2, 0x1, R236, P4 ;  /* 0x0000000102ec7824 */ /* 0x010fc600020e06ec */
[----:B------:R-:W-:Y:S01]  /*166b0*/  STL [R1+0x5dc], R235 ;  /* 0x0005dceb01007387 */ /* 0x000fe20000100800 */
[----:B------:R-:W-:Y:S01]  /*166c0*/  IADD3 R200, P4, R5, R200, RZ ;  /* 0x000000c805c87210 */ /* 0x000fe20007f9e0ff */
[----:B------:R-:W-:-:S05]  /*166d0*/  IMAD.X R248, R2, 0x1, R248, P5 ;  /* 0x0000000102f87824 */ /* 0x000fca00028e06f8 */
[----:B------:R0:W-:Y:S01]  /*166e0*/  STL [R1+0x5f8], R248 ;  /* 0x0005f8f801007387 */ /* 0x0001e20000100800 */
[----:B------:R-:W-:-:S03]  /*166f0*/  IADD3 R201, P5, R5, R201, RZ ;  /* 0x000000c905c97210 */ /* 0x000fc60007fbe0ff */
[----:B------:R-:W-:Y:S01]  /*16700*/  STL [R1+0x600], R236 ;  /* 0x000600ec01007387 */ /* 0x000fe20000100800 */
[C---:B------:R-:W-:Y:S01]  /*16710*/  IMAD.X R204, R2.reuse, 0x1, R204, P6 ;  /* 0x0000000102cc7824 */ /* 0x040fe200030e06cc */
[----:B------:R-:W-:Y:S02]  /*16720*/  IADD3 R205, P6, R5, R205, RZ ;  /* 0x000000cd05cd7210 */ /* 0x000fe40007fde0ff */
[----:B0-----:R-:W4:Y:S04]  /*16730*/  LDL.LU R248, [R1+0x5a0] ;  /* 0x0005a00001f87983 */ /* 0x001f280000300800 */
[----:B------:R-:W-:Y:S04]  /*16740*/  STL [R1+0x5d4], R200 ;  /* 0x0005d4c801007387 */ /* 0x000fe80000100800 */
[----:B------:R-:W-:Y:S01]  /*16750*/  STL [R1+0x5cc], R201 ;  /* 0x0005ccc901007387 */ /* 0x000fe20000100800 */
[----:B------:R-:W-:-:S03]  /*16760*/  IMAD.X R207, R2, 0x1, R207, P1 ;  /* 0x0000000102cf7824 */ /* 0x000fc600008e06cf */
[----:B------:R-:W-:Y:S01]  /*16770*/  STL [R1+0x5f0], R204 ;  /* 0x0005f0cc01007387 */ /* 0x000fe20000100800 */
[----:B------:R-:W-:Y:S01]  /*16780*/  IADD3 R190, P1, R5, R190, RZ ;  /* 0x000000be05be7210 */ /* 0x000fe20007f3e0ff */
[----:B------:R-:W-:-:S04]  /*16790*/  IMAD.X R209, R2, 0x1, R209, P2 ;  /* 0x0000000102d17824 */ /* 0x000fc800010e06d1 */
[----:B------:R0:W-:Y:S01]  /*167a0*/  STL [R1+0x5bc], R190 ;  /* 0x0005bcbe01007387 */ /* 0x0001e20000100800 */
[----:B------:R-:W-:-:S03]  /*167b0*/  IADD3 R226, P2, R5, R226, RZ ;  /* 0x000000e205e27210 */ /* 0x000fc60007f5e0ff */
[----:B------:R-:W-:Y:S01]  /*167c0*/  STL [R1+0x5c4], R205 ;  /* 0x0005c4cd01007387 */ /* 0x000fe20000100800 */
[----:B------:R-:W-:-:S03]  /*167d0*/  IMAD.X R227, R2, 0x1, R227, P3 ;  /* 0x0000000102e37824 */ /* 0x000fc600018e06e3 */
[----:B0-----:R-:W4:Y:S04]  /*167e0*/  LDL.LU R190, [R1+0x574] ;  /* 0x0005740001be7983 */ /* 0x001f280000300800 */
[----:B------:R-:W-:Y:S01]  /*167f0*/  STL [R1+0x5e8], R207 ;  /* 0x0005e8cf01007387 */ /* 0x000fe20000100800 */
        /* <DEDUP_REMOVED lines=11> */
[----:B------:R-:W-:Y:S04]  /*168b0*/  STL [R1+0x5a4], R238 ;  /* 0x0005a4ee01007387 */ /* 0x000fe80000100800 */
[----:B------:R0:W-:Y:S04]  /*168c0*/  STL [R1+0x59c], R245 ;  /* 0x00059cf501007387 */ /* 0x0001e80000100800 */
[----:B------:R-:W-:Y:S04]  /*168d0*/  STL [R1+0x5c8], R241 ;  /* 0x0005c8f101007387 */ /* 0x000fe80000100800 */
[----:B0-----:R-:W4:Y:S04]  /*168e0*/  LDL.LU R245, [R1+0x598] ;  /* 0x0005980001f57983 */ /* 0x001f280000300800 */
[----:B------:R0:W-:Y:S04]  /*168f0*/  STL [R1+0x5c0], R191 ;  /* 0x0005c0bf01007387 */ /* 0x0001e80000100800 */
[----:B0-----:R-:W4:Y:S01]  /*16900*/  LDL.LU R191, [R1+0x56c] ;  /* 0x00056c0001bf7983 */ /* 0x001f220000300800 */
[----:B------:R-:W-:-:S05]  /*16910*/  IADD3 R247, P6, R5, R247, RZ ;  /* 0x000000f705f77210 */ /* 0x000fca0007fde0ff */
[----:B------:R0:W-:Y:S01]  /*16920*/  STL [R1+0x594], R247 ;  /* 0x000594f701007387 */ /* 0x0001e20000100800 */
[----:B------:R-:W-:-:S03]  /*16930*/  IMAD.X R249, R2, 0x1, R249, P1 ;  /* 0x0000000102f97824 */ /* 0x000fc600008e06f9 */
[----:B0-----:R-:W4:Y:S04]  /*16940*/  LDL.LU R247, [R1+0x590] ;  /* 0x0005900001f77983 */ /* 0x001f280000300800 */
[----:B------:R0:W-:Y:S04]  /*16950*/  STL [R1+0x5b8], R249 ;  /* 0x0005b8f901007387 */ /* 0x0001e80000100800 */
[----:B0-----:R-:W4:Y:S01]  /*16960*/  LDL.LU R249, [R1+0x564] ;  /* 0x0005640001f97983 */ /* 0x001f220000300800 */
[----:B------:R-:W-:Y:S01]  /*16970*/  IADD3 R242, P1, R5, R242, RZ ;  /* 0x000000f205f27210 */ /* 0x000fe20007f3e0ff */
[----:B------:R-:W-:-:S04]  /*16980*/  IMAD.X R243, R2, 0x1, R243, P2 ;  /* 0x0000000102f37824 */ /* 0x000fc800010e06f3 */
[----:B------:R-:W-:Y:S04]  /*16990*/  STL [R1+0x58c], R242 ;  /* 0x00058cf201007387 */ /* 0x000fe80000100800 */
[----:B------:R-:W-:Y:S04]  /*169a0*/  STL [R1+0x5b0], R243 ;  /* 0x0005b0f301007387 */ /* 0x000fe80000100800 */
[----:B------:R-:W4:Y:S01]  /*169b0*/  LDL.LU R235, [R1+0x588] ;  /* 0x0005880001eb7983 */ /* 0x000f220000300800 */
[----:B--2---:R-:W-:-:S05]  /*169c0*/  IADD3 R244, P2, R5, R244, RZ ;  /* 0x000000f405f47210 */ /* 0x004fca0007f5e0ff */
[----:B------:R-:W-:Y:S04]  /*169d0*/  STL [R1+0x584], R244 ;  /* 0x000584f401007387 */ /* 0x000fe80000100800 */
[----:B------:R-:W2:Y:S01]  /*169e0*/  LDL.LU R236, [R1+0x55c] ;  /* 0x00055c0001ec7983 */ /* 0x000ea20000300800 */
[----:B---3--:R-:W-:Y:S01]  /*169f0*/  IMAD.X R246, R2, 0x1, R246, P3 ;  /* 0x0000000102f67824 */ /* 0x008fe200018e06f6 */
[----:B------:R-:W-:-:S04]  /*16a00*/  IADD3 R250, P3, R5, R250, RZ ;  /* 0x000000fa05fa7210 */ /* 0x000fc80007f7e0ff */
[----:B------:R-:W-:Y:S04]  /*16a10*/  STL [R1+0x5a8], R246 ;  /* 0x0005a8f601007387 */ /* 0x000fe80000100800 */
[----:B------:R-:W3:Y:S04]  /*16a20*/  LDL.LU R200, [R1+0x580] ;  /* 0x0005800001c87983 */ /* 0x000ee80000300800 */
[----:B------:R0:W-:Y:S04]  /*16a30*/  STL [R1+0x57c], R250 ;  /* 0x00057cfa01007387 */ /* 0x0001e80000100800 */
[----:B0-----:R-:W3:Y:S04]  /*16a40*/  LDL.LU R250, [R1+0x554] ;  /* 0x0005540001fa7983 */ /* 0x001ee80000300800 */
[----:B------:R-:W3:Y:S04]  /*16a50*/  LDL.LU R201, [R1+0x578] ;  /* 0x0005780001c97983 */ /* 0x000ee80000300800 */
[----:B------:R-:W3:Y:S04]  /*16a60*/  LDL.LU R204, [R1+0x54c] ;  /* 0x00054c0001cc7983 */ /* 0x000ee80000300800 */
[----:B------:R-:W3:Y:S01]  /*16a70*/  LDL.LU R205, [R1+0x570] ;  /* 0x0005700001cd7983 */ /* 0x000ee20000300800 */
[----:B----4-:R-:W-:-:S05]  /*16a80*/  IMAD.X R248, R2, 0x1, R248, P4 ;  /* 0x0000000102f87824 */ /* 0x010fca00020e06f8 */
[----:B------:R0:W-:Y:S04]  /*16a90*/  STL [R1+0x5a0], R248 ;  /* 0x0005a0f801007387 */ /* 0x0001e80000100800 */
[----:B------:R-:W4:Y:S04]  /*16aa0*/  LDL.LU R207, [R1+0x544] ;  /* 0x0005440001cf7983 */ /* 0x000f280000300800 */
[----:B0-----:R-:W4:Y:S04]  /*16ab0*/  LDL.LU R248, [R1+0x568] ;  /* 0x0005680001f87983 */ /* 0x001f280000300800 */
[----:B------:R-:W4:Y:S04]  /*16ac0*/  LDL.LU R209, [R1+0x53c] ;  /* 0x00053c0001d17983 */ /* 0x000f280000300800 */
[----:B------:R-:W4:Y:S04]  /*16ad0*/  LDL.LU R226, [R1+0x560] ;  /* 0x0005600001e27983 */ /* 0x000f280000300800 */
[----:B------:R-:W4:Y:S01]  /*16ae0*/  LDL.LU R227, [R1+0x534] ;  /* 0x0005340001e37983 */ /* 0x000f220000300800 */
[----:B------:R-:W-:-:S05]  /*16af0*/  IADD3 R190, P4, R5, R190, RZ ;  /* 0x000000be05be7210 */ /* 0x000fca0007f9e0ff */
[----:B------:R0:W-:Y:S04]  /*16b00*/  STL [R1+0x574], R190 ;  /* 0x000574be01007387 */ /* 0x0001e80000100800 */
[----:B------:R-:W4:Y:S04]  /*16b10*/  LDL.LU R229, [R1+0x558] ;  /* 0x0005580001e57983 */ /* 0x000f280000300800 */
[----:B------:R-:W4:Y:S04]  /*16b20*/  LDL.LU R237, [R1+0x52c] ;  /* 0x00052c0001ed7983 */ /* 0x000f280000300800 */
[----:B------:R-:W4:Y:S04]  /*16b30*/  LDL.LU R238, [R1+0x550] ;  /* 0x0005500001ee7983 */ /* 0x000f280000300800 */
[----:B------:R-:W4:Y:S04]  /*16b40*/  LDL.LU R241, [R1+0x524] ;  /* 0x0005240001f17983 */ /* 0x000f280000300800 */
[----:B------:R-:W4:Y:S04]  /*16b50*/  LDL.LU R246, [R1+0x548] ;  /* 0x0005480001f67983 */ /* 0x000f280000300800 */
[----:B0-----:R-:W4:Y:S04]  /*16b60*/  LDL.LU R190, [R1+0x51c] ;  /* 0x00051c0001be7983 */ /* 0x001f280000300800 */
[----:B------:R-:W4:Y:S01]  /*16b70*/  LDL.LU R242, [R1+0x540] ;  /* 0x0005400001f27983 */ /* 0x000f220000300800 */
[----:B------:R-:W-:Y:S01]  /*16b80*/  IMAD.X R245, R2, 0x1, R245, P5 ;  /* 0x0000000102f57824 */ /* 0x000fe200028e06f5 */
[----:B------:R-:W-:-:S05]  /*16b90*/  IADD3 R191, P5, R5, R191, RZ ;  /* 0x000000bf05bf7210 */ /* 0x000fca0007fbe0ff */
[----:B------:R0:W-:Y:S04]  /*16ba0*/  STL [R1+0x56c], R191 ;  /* 0x00056cbf01007387 */ /* 0x0001e80000100800 */
[----:B------:R1:W-:Y:S04]  /*16bb0*/  STL [R1+0x598], R245 ;  /* 0x000598f501007387 */ /* 0x0003e80000100800 */
[----:B0-----:R-:W4:Y:S01]  /*16bc0*/  LDL.LU R191, [R1+0x514] ;  /* 0x0005140001bf7983 */ /* 0x001f220000300800 */
[----:B------:R-:W-:-:S03]  /*16bd0*/  IMAD.X R247, R2, 0x1, R247, P6 ;  /* 0x0000000102f77824 */ /* 0x000fc600030e06f7 */
[----:B------:R-:W4:Y:S04]  /*16be0*/  LDL.LU R243, [R1+0x538] ;  /* 0x0005380001f37983 */ /* 0x000f280000300800 */
[----:B------:R-:W4:Y:S04]  /*16bf0*/  LDL.LU R244, [R1+0x50c] ;  /* 0x00050c0001f47983 */ /* 0x000f280000300800 */
[----:B------:R0:W-:Y:S01]  /*16c00*/  STL [R1+0x590], R247 ;  /* 0x000590f701007387 */ /* 0x0001e20000100800 */
[----:B------:R-:W-:-:S03]  /*16c10*/  IADD3 R249, P6, R5, R249, RZ ;  /* 0x000000f905f97210 */ /* 0x000fc60007fde0ff */
[----:B-1----:R-:W4:Y:S04]  /*16c20*/  LDL.LU R245, [R1+0x530] ;  /* 0x0005300001f57983 */ /* 0x002f280000300800 */
[----:B------:R1:W-:Y:S04]  /*16c30*/  STL [R1+0x564], R249 ;  /* 0x000564f901007387 */ /* 0x0003e80000100800 */
[----:B0-----:R-:W4:Y:S04]  /*16c40*/  LDL.LU R247, [R1+0x504] ;  /* 0x0005040001f77983 */ /* 0x001f280000300800 */
[----:B-1----:R-:W4:Y:S01]  /*16c50*/  LDL.LU R249, [R1+0x528] ;  /* 0x0005280001f97983 */ /* 0x002f220000300800 */
[----:B------:R-:W-:-:S05]  /*16c60*/  IMAD.X R235, R2, 0x1, R235, P1 ;  /* 0x0000000102eb7824 */ /* 0x000fca00008e06eb */
[----:B------:R-:W-:Y:S01]  /*16c70*/  STL [R1+0x588], R235 ;  /* 0x000588eb01007387 */ /* 0x000fe20000100800 */
[C---:B--2---:R-:W-:Y:S01]  /*16c80*/  IADD3 R236, P1, R5.reuse, R236, RZ ;  /* 0x000000ec05ec7210 */ /* 0x044fe20007f3e0ff */
[C---:B---3--:R-:W-:Y:S01]  /*16c90*/  IMAD.X R200, R2.reuse, 0x1, R200, P2 ;  /* 0x0000000102c87824 */ /* 0x048fe200010e06c8 */
[----:B------:R-:W-:Y:S01]  /*16ca0*/  IADD3 R250, P2, R5, R250, RZ ;  /* 0x000000fa05fa7210 */ /* 0x000fe20007f5e0ff */
[----:B------:R-:W-:-:S04]  /*16cb0*/  IMAD.X R201, R2, 0x1, R201, P3 ;  /* 0x0000000102c97824 */ /* 0x000fc800018e06c9 */
[----:B------:R0:W-:Y:S01]  /*16cc0*/  STL [R1+0x554], R250 ;  /* 0x000554fa01007387 */ /* 0x0001e20000100800 */
[----:B------:R-:W-:-:S03]  /*16cd0*/  IADD3 R204, P3, R5, R204, RZ ;  /* 0x000000cc05cc7210 */ /* 0x000fc60007f7e0ff */
[----:B------:R-:W-:Y:S01]  /*16ce0*/  STL [R1+0x55c], R236 ;  /* 0x00055cec01007387 */ /* 0x000fe20000100800 */
[----:B------:R-:W-:-:S03]  /*16cf0*/  IMAD.X R205, R2, 0x1, R205, P4 ;  /* 0x0000000102cd7824 */ /* 0x000fc600020e06cd */
[----:B0-----:R-:W2:Y:S04]  /*16d00*/  LDL.LU R250, [R1+0x4fc] ;  /* 0x0004fc0001fa7983 */ /* 0x001ea80000300800 */
[----:B------:R-:W-:Y:S04]  /*16d10*/  STL [R1+0x580], R200 ;  /* 0x000580c801007387 */ /* 0x000fe80000100800 */
[----:B------:R-:W-:Y:S04]  /*16d20*/  STL [R1+0x578], R201 ;  /* 0x000578c901007387 */ /* 0x000fe80000100800 */
[----:B------:R-:W-:Y:S01]  /*16d30*/  STL [R1+0x54c], R204 ;  /* 0x00054ccc01007387 */ /* 0x000fe20000100800 */
[C---:B----4-:R-:W-:Y:S01]  /*16d40*/  IADD3 R207, P4, R5.reuse, R207, RZ ;  /* 0x000000cf05cf7210 */ /* 0x050fe20007f9e0ff */
[----:B------:R-:W-:Y:S01]  /*16d50*/  IMAD.X R248, R2, 0x1, R248, P5 ;  /* 0x0000000102f87824 */ /* 0x000fe200028e06f8 */
[----:B------:R-:W-:-:S04]  /*16d60*/  IADD3 R209, P5, R5, R209, RZ ;  /* 0x000000d105d17210 */ /* 0x000fc80007fbe0ff */
[----:B------:R0:W-:Y:S01]  /*16d70*/  STL [R1+0x568], R248 ;  /* 0x000568f801007387 */ /* 0x0001e20000100800 */
[----:B------:R-:W-:-:S03]  /*16d80*/  IMAD.X R226, R2, 0x1, R226, P6 ;  /* 0x0000000102e27824 */ /* 0x000fc600030e06e2 */
[----:B------:R-:W-:Y:S01]  /*16d90*/  STL [R1+0x570], R205 ;  /* 0x000570cd01007387 */ /* 0x000fe20000100800 */
[----:B------:R-:W-:-:S03]  /*16da0*/  IADD3 R227, P6, R5, R227, RZ ;  /* 0x000000e305e37210 */ /* 0x000fc60007fde0ff */
[----:B0-----:R-:W3:Y:S04]  /*16db0*/  LDL.LU R248, [R1+0x520] ;  /* 0x0005200001f87983 */ /* 0x001ee80000300800 */
[----:B------:R-:W-:Y:S04]  /*16dc0*/  STL [R1+0x544], R207 ;  /* 0x000544cf01007387 */ /* 0x000fe80000100800 */
        /* <DEDUP_REMOVED lines=12> */
[----:B------:R0:W-:Y:S04]  /*16e90*/  STL [R1+0x548], R246 ;  /* 0x000548f601007387 */ /* 0x0001e80000100800 */
[----:B------:R-:W-:Y:S01]  /*16ea0*/  STL [R1+0x524], R241 ;  /* 0x000524f101007387 */ /* 0x000fe20000100800 */
[----:B------:R-:W-:-:S03]  /*16eb0*/  IMAD.X R242, R2, 0x1, R242, P4 ;  /* 0x0000000102f27824 */ /* 0x000fc600020e06f2 */
[----:B0-----:R-:W4:Y:S04]  /*16ec0*/  LDL.LU R246, [R1+0x4f4] ;  /* 0x0004f40001f67983 */ /* 0x001f280000300800 */
[----:B------:R0:W-:Y:S04]  /*16ed0*/  STL [R1+0x51c], R190 ;  /* 0x00051cbe01007387 */ /* 0x0001e80000100800 */
[----:B0-----:R-:W4:Y:S01]  /*16ee0*/  LDL.LU R190, [R1+0x518] ;  /* 0x0005180001be7983 */ /* 0x001f220000300800 */
[----:B------:R-:W-:Y:S01]  /*16ef0*/  IADD3 R191, P4, R5, R191, RZ ;  /* 0x000000bf05bf7210 */ /* 0x000fe20007f9e0ff */
[----:B------:R-:W-:-:S04]  /*16f00*/  IMAD.X R243, R2, 0x1, R243, P5 ;  /* 0x0000000102f37824 */ /* 0x000fc800028e06f3 */
[----:B------:R0:W-:Y:S01]  /*16f10*/  STL [R1+0x514], R191 ;  /* 0x000514bf01007387 */ /* 0x0001e20000100800 */
[----:B------:R-:W-:-:S03]  /*16f20*/  IADD3 R244, P5, R5, R244, RZ ;  /* 0x000000f405f47210 */ /* 0x000fc60007fbe0ff */
[----:B0-----:R-:W4:Y:S01]  /*16f30*/  LDL.LU R191, [R1+0x4ec] ;  /* 0x0004ec0001bf7983 */ /* 0x001f220000300800 */
[----:B------:R-:W-:-:S03]  /*16f40*/  IMAD.X R245, R2, 0x1, R245, P6 ;  /* 0x0000000102f57824 */ /* 0x000fc600030e06f5 */
[----:B------:R-:W-:Y:S04]  /*16f50*/  STL [R1+0x540], R242 ;  /* 0x000540f201007387 */ /* 0x000fe80000100800 */
[----:B------:R-:W-:Y:S01]  /*16f60*/  STL [R1+0x538], R243 ;  /* 0x000538f301007387 */ /* 0x000fe20000100800 */
[----:B------:R-:W-:-:S03]  /*16f70*/  IADD3 R247, P6, R5, R247, RZ ;  /* 0x000000f705f77210 */ /* 0x000fc60007fde0ff */
[----:B------:R-:W-:Y:S01]  /*16f80*/  STL [R1+0x50c], R244 ;  /* 0x00050cf401007387 */ /* 0x000fe20000100800 */
[----:B------:R-:W-:-:S03]  /*16f90*/  IMAD.X R249, R2, 0x1, R249, P1 ;  /* 0x0000000102f97824 */ /* 0x000fc600008e06f9 */
        /* <DEDUP_REMOVED lines=13> */
[----:B0-----:R-:W2:Y:S04]  /*17070*/  LDL.LU R250, [R1+0x4f0] ;  /* 0x0004f00001fa7983 */ /* 0x001ea80000300800 */
[----:B------:R-:W2:Y:S04]  /*17080*/  LDL.LU R207, [R1+0x4c4] ;  /* 0x0004c40001cf7983 */ /* 0x000ea80000300800 */
[----:B------:R-:W2:Y:S04]  /*17090*/  LDL.LU R209, [R1+0x4e8] ;  /* 0x0004e80001d17983 */ /* 0x000ea80000300800 */
[----:B------:R-:W2:Y:S01]  /*170a0*/  LDL.LU R226, [R1+0x4bc] ;  /* 0x0004bc0001e27983 */ /* 0x000ea20000300800 */
[----:B---3--:R-:W-:-:S05]  /*170b0*/  IMAD.X R248, R2, 0x1, R248, P2 ;  /* 0x0000000102f87824 */ /* 0x008fca00010e06f8 */
[----:B------:R0:W-:Y:S04]  /*170c0*/  STL [R1+0x520], R248 ;  /* 0x000520f801007387 */ /* 0x0001e80000100800 */
[----:B------:R-:W3:Y:S04]  /*170d0*/  LDL.LU R227, [R1+0x4e0] ;  /* 0x0004e00001e37983 */ /* 0x000ee80000300800 */
[----:B------:R-:W3:Y:S04]  /*170e0*/  LDL.LU R229, [R1+0x4b4] ;  /* 0x0004b40001e57983 */ /* 0x000ee80000300800 */
[----:B------:R-:W3:Y:S04]  /*170f0*/  LDL.LU R237, [R1+0x4d8] ;  /* 0x0004d80001ed7983 */ /* 0x000ee80000300800 */
[----:B------:R-:W3:Y:S04]  /*17100*/  LDL.LU R238, [R1+0x4ac] ;  /* 0x0004ac0001ee7983 */ /* 0x000ee80000300800 */
[----:B------:R-:W3:Y:S04]  /*17110*/  LDL.LU R247, [R1+0x4d0] ;  /* 0x0004d00001f77983 */ /* 0x000ee80000300800 */
[----:B0-----:R-:W3:Y:S04]  /*17120*/  LDL.LU R248, [R1+0x4a4] ;  /* 0x0004a40001f87983 */ /* 0x001ee80000300800 */
[----:B------:R-:W3:Y:S01]  /*17130*/  LDL.LU R241, [R1+0x4c8] ;  /* 0x0004c80001f17983 */ /* 0x000ee20000300800 */
[----:B----4-:R-:W-:Y:S01]  /*17140*/  IADD3 R246, P2, R5, R246, RZ ;  /* 0x000000f605f67210 */ /* 0x010fe20007f5e0ff */
[----:B------:R-:W-:-:S05]  /*17150*/  IMAD.X R190, R2, 0x1, R190, P3 ;  /* 0x0000000102be7824 */ /* 0x000fca00018e06be */
[----:B------:R0:W-:Y:S04]  /*17160*/  STL [R1+0x518], R190 ;  /* 0x000518be01007387 */ /* 0x0001e80000100800 */
        /* <DEDUP_REMOVED lines=8> */
[----:B-1----:R-:W4:Y:S01]  /*171f0*/  LDL.LU R246, [R1+0x4b0] ;  /* 0x0004b00001f67983 */ /* 0x002f220000300800 */
[----:B------:R-:W-:-:S03]  /*17200*/  IMAD.X R234, R2, 0x1, R234, P4 ;  /* 0x0000000102ea7824 */ /* 0x000fc600020e06ea */
[----:B0-----:R-:W4:Y:S04]  /*17210*/  LDL.LU R191, [R1+0x484] ;  /* 0x0004840001bf7983 */ /* 0x001f280000300800 */
[----:B------:R-:W-:Y:S01]  /*17220*/  STL [R1+0x510], R234 ;  /* 0x000510ea01007387 */ /* 0x000fe20000100800 */
[C---:B------:R-:W-:Y:S01]  /*17230*/  IADD3 R235, P4, R5.reuse, R235, RZ ;  /* 0x000000eb05eb7210 */ /* 0x040fe20007f9e0ff */
[----:B------:R-:W-:Y:S01]  /*17240*/  IMAD.X R236, R2, 0x1, R236, P5 ;  /* 0x0000000102ec7824 */ /* 0x000fe200028e06ec */
[----:B------:R-:W-:-:S05]  /*17250*/  IADD3 R249, P5, R5, R249, RZ ;  /* 0x000000f905f97210 */ /* 0x000fca0007fbe0ff */
        /* <DEDUP_REMOVED lines=8> */
[----:B------:R-:W-:Y:S01]  /*172e0*/  STL [R1+0x4d4], R201 ;  /* 0x0004d4c901007387 */ /* 0x000fe20000100800 */
[C---:B--2---:R-:W-:Y:S01]  /*172f0*/  IADD3 R205, P1, R5.reuse, R205, RZ ;  /* 0x000000cd05cd7210 */ /* 0x044fe20007f3e0ff */
[----:B------:R-:W-:Y:S01]  /*17300*/  IMAD.X R250, R2, 0x1, R250, P2 ;  /* 0x0000000102fa7824 */ /* 0x000fe200010e06fa */
[----:B------:R-:W-:-:S04]  /*17310*/  IADD3 R207, P2, R5, R207, RZ ;  /* 0x000000cf05cf7210 */ /* 0x000fc80007f5e0ff */
[----:B------:R0:W-:Y:S01]  /*17320*/  STL [R1+0x4f0], R250 ;  /* 0x0004f0fa01007387 */ /* 0x0001e20000100800 */
[----:B------:R-:W-:-:S03]  /*17330*/  IMAD.X R209, R2, 0x1, R209, P3 ;  /* 0x0000000102d17824 */ /* 0x000fc600018e06d1 */
[----:B------:R-:W-:Y:S01]  /*17340*/  STL [R1+0x4f8], R204 ;  /* 0x0004f8cc01007387 */ /* 0x000fe20000100800 */
[----:B------:R-:W-:-:S03]  /*17350*/  IADD3 R226, P3, R5, R226, RZ ;  /* 0x000000e205e27210 */ /* 0x000fc60007f7e0ff */
[----:B0-----:R-:W2:Y:S04]  /*17360*/  LDL.LU R250, [R1+0x47c] ;  /* 0x00047c0001fa7983 */ /* 0x001ea80000300800 */
[----:B------:R-:W-:Y:S04]  /*17370*/  STL [R1+0x4cc], R205 ;  /* 0x0004cccd01007387 */ /* 0x000fe80000100800 */
[----:B------:R-:W-:Y:S04]  /*17380*/  STL [R1+0x4c4], R207 ;  /* 0x0004c4cf01007387 */ /* 0x000fe80000100800 */
[----:B------:R-:W-:Y:S01]  /*17390*/  STL [R1+0x4e8], R209 ;  /* 0x0004e8d101007387 */ /* 0x000fe20000100800 */
[----:B---3--:R-:W-:-:S03]  /*173a0*/  IMAD.X R227, R2, 0x1, R227, P4 ;  /* 0x0000000102e37824 */ /* 0x008fc600020e06e3 */
        /* <DEDUP_REMOVED lines=9> */
[----:B------:R0:W-:Y:S04]  /*17440*/  STL [R1+0x4d0], R247 ;  /* 0x0004d0f701007387 */ /* 0x0001e80000100800 */
[----:B------:R-:W-:Y:S01]  /*17450*/  STL [R1+0x4ac], R238 ;  /* 0x0004acee01007387 */ /* 0x000fe20000100800 */
[----:B------:R-:W-:-:S03]  /*17460*/  IMAD.X R241, R2, 0x1, R241, P1 ;  /* 0x0000000102f17824 */ /* 0x000fc600008e06f1 */
[----:B0-----:R-:W3:Y:S04]  /*17470*/  LDL.LU R247, [R1+0x4a0] ;  /* 0x0004a00001f77983 */ /* 0x001ee80000300800 */
[----:B------:R0:W-:Y:S04]  /*17480*/  STL [R1+0x4a4], R248 ;  /* 0x0004a4f801007387 */ /* 0x0001e80000100800 */
[----:B0-----:R-:W3:Y:S01]  /*17490*/  LDL.LU R248, [R1+0x474] ;  /* 0x0004740001f87983 */ /* 0x001ee20000300800 */
[----:B----4-:R-:W-:Y:S01]  /*174a0*/  IADD3 R190, P1, R5, R190, RZ ;  /* 0x000000be05be7210 */ /* 0x010fe20007f3e0ff */
[----:B------:R-:W-:-:S04]  /*174b0*/  IMAD.X R242, R2, 0x1, R242, P2 ;  /* 0x0000000102f27824 */ /* 0x000fc800010e06f2 */
[----:B------:R0:W-:Y:S01]  /*174c0*/  STL [R1+0x49c], R190 ;  /* 0x00049cbe01007387 */ /* 0x0001e20000100800 */
[C---:B------:R-:W-:Y:S01]  /*174d0*/  IADD3 R243, P2, R5.reuse, R243, RZ ;  /* 0x000000f305f37210 */ /* 0x040fe20007f5e0ff */
[----:B------:R-:W-:Y:S02]  /*174e0*/  IMAD.X R244, R2, 0x1, R244, P3 ;  /* 0x0000000102f47824 */ /* 0x000fe400018e06f4 */
[----:B0-----:R-:W4:Y:S04]  /*174f0*/  LDL.LU R190, [R1+0x498] ;  /* 0x0004980001be7983 */ /* 0x001f280000300800 */
[----:B------:R-:W-:Y:S04]  /*17500*/  STL [R1+0x4c8], R241 ;  /* 0x0004c8f101007387 */ /* 0x000fe80000100800 */
[----:B------:R-:W-:Y:S01]  /*17510*/  STL [R1+0x4c0], R242 ;  /* 0x0004c0f201007387 */ /* 0x000fe20000100800 */
[----:B------:R-:W-:-:S03]  /*17520*/  IADD3 R245, P3, R5, R245, RZ ;  /* 0x000000f505f57210 */ /* 0x000fc60007f7e0ff */
        /* <DEDUP_REMOVED lines=28> */
[----:B0-----:R-:W2:Y:S04]  /*176f0*/  LDL.LU R250, [R1+0x450] ;  /* 0x0004500001fa7983 */ /* 0x001ea80000300800 */
[----:B------:R-:W2:Y:S01]  /*17700*/  LDL.LU R241, [R1+0x834] ;  /* 0x0008340001f17983 */ /* 0x000ea20000300800 */
[----:B---3--:R-:W-:Y:S01]  /*17710*/  IMAD.X R247, R2, 0x1, R247, P6 ;  /* 0x0000000102f77824 */ /* 0x008fe200030e06f7 */
[----:B------:R-:W-:-:S05]  /*17720*/  IADD3 R248, P6, R5, R248, RZ ;  /* 0x000000f805f87210 */ /* 0x000fca0007fde0ff */
[----:B------:R0:W-:Y:S04]  /*17730*/  STL [R1+0x474], R248 ;  /* 0x000474f801007387 */ /* 0x0001e80000100800 */
        /* <DEDUP_REMOVED lines=8> */
[----:B-1----:R-:W4:Y:S04]  /*177c0*/  LDL.LU R247, [R1+0x820] ;  /* 0x0008200001f77983 */ /* 0x002f280000300800 */
[----:B0-----:R-:W4:Y:S01]  /*177d0*/  LDL.LU R190, [R1+0x430] ;  /* 0x0004300001be7983 */ /* 0x001f220000300800 */
[----:B------:R-:W-:-:S05]  /*177e0*/  IADD3 R234, P1, R5, R234, RZ ;  /* 0x000000ea05ea7210 */ /* 0x000fca0007f3e0ff */
[----:B------:R-:W-:Y:S01]  /*177f0*/  STL [R1+0x46c], R234 ;  /* 0x00046cea01007387 */ /* 0x000fe20000100800 */
[C---:B------:R-:W-:Y:S01]  /*17800*/  IMAD.X R235, R2.reuse, 0x1, R235, P2 ;  /* 0x0000000102eb7824 */ /* 0x040fe200010e06eb */
[----:B------:R-:W-:Y:S01]  /*17810*/  IADD3 R236, P2, R5, R236, RZ ;  /* 0x000000ec05ec7210 */ /* 0x000fe20007f5e0ff */
[----:B------:R-:W-:-:S05]  /*17820*/  IMAD.X R191, R2, 0x1, R191, P3 ;  /* 0x0000000102bf7824 */ /* 0x000fca00018e06bf */
[----:B------:R0:W-:Y:S01]  /*17830*/  STL [R1+0x488], R191 ;  /* 0x000488bf01007387 */ /* 0x0001e20000100800 */
[----:B------:R-:W-:-:S03]  /*17840*/  IADD3 R200, P3, R5, R200, RZ ;  /* 0x000000c805c87210 */ /* 0x000fc60007f7e0ff */
[----:B------:R-:W-:Y:S01]  /*17850*/  STL [R1+0x490], R235 ;  /* 0x000490eb01007387 */ /* 0x000fe20000100800 */
[----:B------:R-:W-:-:S03]  /*17860*/  IMAD.X R201, R2, 0x1, R201, P4 ;  /* 0x0000000102c97824 */ /* 0x000fc600020e06c9 */
[----:B0-----:R-:W4:Y:S01]  /*17870*/  LDL.LU R191, [R1+0x41c] ;  /* 0x00041c0001bf7983 */ /* 0x001f220000300800 */
[----:B------:R-:W-:-:S03]  /*17880*/  IADD3 R204, P4, R5, R204, RZ ;  /* 0x000000cc05cc7210 */ /* 0x000fc60007f9e0ff */
[----:B------:R-:W-:Y:S01]  /*17890*/  STL [R1+0x464], R236 ;  /* 0x000464ec01007387 */ /* 0x000fe20000100800 */
[----:B------:R-:W-:-:S03]  /*178a0*/  IMAD.X R205, R2, 0x1, R205, P5 ;  /* 0x0000000102cd7824 */ /* 0x000fc600028e06cd */
        /* <DEDUP_REMOVED lines=23> */
[----:B------:R-:W-:Y:S01]  /*17a20*/  STL [R1+0x458], R238 ;  /* 0x000458ee01007387 */ /* 0x000fe20000100800 */
[----:B------:R-:W-:-:S03]  /*17a30*/  IADD3 R241, P4, R241, UR9, RZ ;  /* 0x00000009f1f17c10 */ /* 0x000fc6000ff9e0ff */
[----:B0-----:R-:W2:Y:S04]  /*17a40*/  LDL.LU R246, [R1+0x414] ;  /* 0x0004140001f67983 */ /* 0x001ea80000300800 */
[----:B------:R0:W-:Y:S04]  /*17a50*/  STL [R1+0x450], R250 ;  /* 0x000450fa01007387 */ /* 0x0001e80000100800 */
[----:B0-----:R-:W2:Y:S01]  /*17a60*/  LDL.LU R250, [R1+0x830] ;  /* 0x0008300001fa7983 */ /* 0x001ea20000300800 */
[----:B---3--:R-:W-:Y:S01]  /*17a70*/  IMAD.X R248, R2, 0x1, R248, P5 ;  /* 0x0000000102f87824 */ /* 0x008fe200028e06f8 */
[----:B------:R-:W-:-:S04]  /*17a80*/  IADD3 R242, P5, R242, UR9, RZ ;  /* 0x00000009f2f27c10 */ /* 0x000fc8000ffbe0ff */
[----:B------:R0:W-:Y:S01]  /*17a90*/  STL [R1+0x448], R248 ;  /* 0x000448f801007387 */ /* 0x0001e20000100800 */
[----:B------:R-:W-:Y:S01]  /*17aa0*/  IMAD.X R243, R2, 0x1, R243, P6 ;  /* 0x0000000102f37824 */ /* 0x000fe200030e06f3 */
[----:B------:R-:W-:Y:S02]  /*17ab0*/  IADD3 R244, P6, R244, UR9, RZ ;  /* 0x00000009f4f47c10 */ /* 0x000fe4000ffde0ff */
[----:B0-----:R-:W3:Y:S04]  /*17ac0*/  LDL.LU R248, [R1+0x40c] ;  /* 0x00040c0001f87983 */ /* 0x001ee80000300800 */
[----:B------:R-:W-:Y:S04]  /*17ad0*/  STL [R1+0x834], R241 ;  /* 0x000834f101007387 */ /* 0x000fe80000100800 */
[----:B------:R-:W-:Y:S01]  /*17ae0*/  STL [R1+0x82c], R242 ;  /* 0x00082cf201007387 */ /* 0x000fe20000100800 */
[----:B----4-:R-:W-:-:S03]  /*17af0*/  IMAD.X R245, R2, 0x1, R245, P1 ;  /* 0x0000000102f57824 */ /* 0x010fc600008e06f5 */
[----:B------:R-:W-:Y:S01]  /*17b00*/  STL [R1+0x440], R243 ;  /* 0x000440f301007387 */ /* 0x000fe20000100800 */
[----:B------:R-:W-:-:S03]  /*17b10*/  IADD3 R247, P1, R247, UR9, RZ ;  /* 0x00000009f7f77c10 */ /* 0x000fc6000ff3e0ff */
        /* <DEDUP_REMOVED lines=12> */
[----:B------:R-:W-:-:S05]  /*17be0*/  IADD3 R191, P2, R191, UR9, RZ ;  /* 0x00000009bfbf7c10 */ /* 0x000fca000ff5e0ff */
        /* <DEDUP_REMOVED lines=15> */
[----:B--2---:R-:W-:-:S02]  /*17ce0*/  IADD3 R246, P3, R246, UR9, RZ ;  /* 0x00000009f6f67c10 */ /* 0x004fc4000ff7e0ff */
[----:B------:R-:W-:-:S05]  /*17cf0*/  IADD3.X R250, R250, UR42, RZ, P4, !PT ;  /* 0x0000002afafa7c10 */ /* 0x000fca000a7fe4ff */
[----:B------:R0:W-:Y:S04]  /*17d00*/  STL [R1+0x830], R250 ;  /* 0x000830fa01007387 */ /* 0x0001e80000100800 */
[----:B------:R1:W-:Y:S04]  /*17d10*/  STL [R1+0x414], R246 ;  /* 0x000414f601007387 */ /* 0x0003e80000100800 */
[----:B0-----:R-:W2:Y:S04]  /*17d20*/  LDL.LU R250, [R1+0x3b8] ;  /* 0x0003b80001fa7983 */ /* 0x001ea80000300800 */
[----:B------:R-:W2:Y:S04]  /*17d30*/  LDL.LU R242, [R1+0x3dc] ;  /* 0x0003dc0001f27983 */ /* 0x000ea80000300800 */
[----:B------:R-:W2:Y:S04]  /*17d40*/  LDL.LU R243, [R1+0x3b0] ;  /* 0x0003b00001f37983 */ /* 0x000ea80000300800 */
[----:B------:R-:W2:Y:S01]  /*17d50*/  LDL.LU R244, [R1+0x3d4] ;  /* 0x0003d40001f47983 */ /* 0x000ea20000300800 */
[----:B---3--:R-:W-:-:S05]  /*17d60*/  IADD3 R248, P4, R248, UR9, RZ ;  /* 0x00000009f8f87c10 */ /* 0x008fca000ff9e0ff */
[----:B------:R0:W-:Y:S04]  /*17d70*/  STL [R1+0x40c], R248 ;  /* 0x00040cf801007387 */ /* 0x0001e80000100800 */
[----:B------:R-:W3:Y:S04]  /*17d80*/  LDL.LU R245, [R1+0x3a8] ;  /* 0x0003a80001f57983 */ /* 0x000ee80000300800 */
[----:B-1----:R-:W3:Y:S04]  /*17d90*/  LDL.LU R246, [R1+0x3cc] ;  /* 0x0003cc0001f67983 */ /* 0x002ee80000300800 */
[----:B0-----:R-:W3:Y:S01]  /*17da0*/  LDL.LU R248, [R1+0x3a0] ;  /* 0x0003a00001f87983 */ /* 0x001ee20000300800 */
[----:B----4-:R-:W-:-:S05]  /*17db0*/  IADD3.X R234, R234, UR42, RZ, P5, !PT ;  /* 0x0000002aeaea7c10 */ /* 0x010fca000affe4ff */
[----:B------:R-:W-:Y:S01]  /*17dc0*/  STL [R1+0x424], R234 ;  /* 0x000424ea01007387 */ /* 0x000fe20000100800 */
[----:B------:R-:W-:Y:S02]  /*17dd0*/  IADD3 R235, P5, R235, UR9, RZ ;  /* 0x00000009ebeb7c10 */ /* 0x000fe4000ffbe0ff */
[----:B------:R-:W-:Y:S02]  /*17de0*/  IADD3.X R236, R236, UR42, RZ, P6, !PT ;  /* 0x0000002aecec7c10 */ /* 0x000fe4000b7fe4ff */
[----:B------:R-:W-:-:S05]  /*17df0*/  IADD3 R190, P6, R190, UR9, RZ ;  /* 0x00000009bebe7c10 */ /* 0x000fca000ffde0ff */
[----:B------:R0:W-:Y:S01]  /*17e00*/  STL [R1+0x3fc], R190 ;  /* 0x0003fcbe01007387 */ /* 0x0001e20000100800 */
[----:B------:R-:W-:-:S03]  /*17e10*/  IADD3.X R200, R200, UR42, RZ, P1, !PT ;  /* 0x0000002ac8c87c10 */ /* 0x000fc60008ffe4ff */
[----:B------:R-:W-:Y:S01]  /*17e20*/  STL [R1+0x404], R235 ;  /* 0x000404eb01007387 */ /* 0x000fe20000100800 */
[----:B------:R-:W-:Y:S02]  /*17e30*/  IADD3 R201, P1, R201, UR9, RZ ;  /* 0x00000009c9c97c10 */ /* 0x000fe4000ff3e0ff */
[----:B------:R-:W-:Y:S01]  /*17e40*/  IADD3.X R204, R204, UR42, RZ, P2, !PT ;  /* 0x0000002acccc7c10 */ /* 0x000fe200097fe4ff */
[----:B0-----:R-:W4:Y:S04]  /*17e50*/  LDL.LU R190, [R1+0x3c4] ;  /* 0x0003c40001be7983 */ /* 0x001f280000300800 */
[----:B------:R-:W-:Y:S04]  /*17e60*/  STL [R1+0x824], R236 ;  /* 0x000824ec01007387 */ /* 0x000fe80000100800 */
[----:B------:R-:W-:Y:S04]  /*17e70*/  STL [R1+0x420], R200 ;  /* 0x000420c801007387 */ /* 0x000fe80000100800 */
[----:B------:R-:W-:Y:S01]  /*17e80*/  STL [R1+0x3f4], R201 ;  /* 0x0003f4c901007387 */ /* 0x000fe20000100800 */
[----:B------:R-:W-:-:S02]  /*17e90*/  IADD3.X R191, R191, UR42, RZ, P3, !PT ;  /* 0x0000002abfbf7c10 */ /* 0x000fc40009ffe4ff */
[----:B------:R-:W-:-:S03]  /*17ea0*/  IADD3 R205, P2, R205, UR9, RZ ;  /* 0x00000009cdcd7c10 */ /* 0x000fc6000ff5e0ff */
[----:B------:R0:W-:Y:S01]  /*17eb0*/  STL [R1+0x410], R191 ;  /* 0x000410bf01007387 */ /* 0x0001e20000100800 */
[----:B------:R-:W-:-:S03]  /*17ec0*/  IADD3 R207, P3, R207, UR9, RZ ;  /* 0x00000009cfcf7c10 */ /* 0x000fc6000ff7e0ff */
[----:B------:R-:W-:Y:S01]  /*17ed0*/  STL [R1+0x418], R204 ;  /* 0x000418cc01007387 */ /* 0x000fe20000100800 */
[----:B------:R-:W-:Y:S02]  /*17ee0*/  IADD3.X R209, R209, UR42, RZ, P4, !PT ;  /* 0x0000002ad1d17c10 */ /* 0x000fe4000a7fe4ff */
[----:B------:R-:W-:Y:S01]  /*17ef0*/  IADD3 R226, P4, R226, UR9, RZ ;  /* 0x00000009e2e27c10 */ /* 0x000fe2000ff9e0ff */
[----:B0-----:R-:W4:Y:S04]  /*17f00*/  LDL.LU R191, [R1+0x398] ;  /* 0x0003980001bf7983 */ /* 0x001f280000300800 */
[----:B------:R-:W-:Y:S01]  /*17f10*/  STL [R1+0x3e8], R205 ;  /* 0x0003e8cd01007387 */ /* 0x000fe20000100800 */
[----:B------:R-:W-:-:S03]  /*17f20*/  IADD3.X R227, R227, UR42, RZ, P5, !PT ;  /* 0x0000002ae3e37c10 */ /* 0x000fc6000affe4ff */
[----:B------:R-:W-:Y:S01]  /*17f30*/  STL [R1+0x3e0], R207 ;  /* 0x0003e0cf01007387 */ /* 0x000fe20000100800 */
[----:B------:R-:W-:-:S03]  /*17f40*/  IADD3 R229, P5, R229, UR9, RZ ;  /* 0x00000009e5e57c10 */ /* 0x000fc6000ffbe0ff */
        /* <DEDUP_REMOVED lines=8> */
[----:B------:R-:W-:Y:S04]  /*17fd0*/  STL [R1+0x3f8], R237 ;  /* 0x0003f8ed01007387 */ /* 0x000fe80000100800 */
[----:B------:R0:W-:Y:S04]  /*17fe0*/  STL [R1+0x3f0], R247 ;  /* 0x0003f0f701007387 */ /* 0x0001e80000100800 */
[----:B------:R-:W-:Y:S04]  /*17ff0*/  STL [R1+0x3c8], R238 ;  /* 0x0003c8ee01007387 */ /* 0x000fe80000100800 */
[----:B0-----:R-:W4:Y:S04]  /*18000*/  LDL.LU R247, [R1+0x3bc] ;  /* 0x0003bc0001f77983 */ /* 0x001f280000300800 */
[----:B------:R0:W-:Y:S04]  /*18010*/  STL [R1+0x3c0], R249 ;  /* 0x0003c0f901007387 */ /* 0x0001e80000100800 */
[----:B0-----:R-:W4:Y:S01]  /*18020*/  LDL.LU R249, [R1+0x390] ;  /* 0x0003900001f97983 */ /* 0x001f220000300800 */
[----:B------:R-:W-:-:S02]  /*18030*/  IADD3.X R241, R241, UR42, RZ, P2, !PT ;  /* 0x0000002af1f17c10 */ /* 0x000fc400097fe4ff */
[----:B--2---:R-:W-:Y:S02]  /*18040*/  IADD3 R250, P2, R250, UR9, RZ ;  /* 0x00000009fafa7c10 */ /* 0x004fe4000ff5e0ff */
[----:B------:R-:W-:-:S03]  /*18050*/  IADD3.X R242, R242, UR42, RZ, P3, !PT ;  /* 0x0000002af2f27c10 */ /* 0x000fc60009ffe4ff */
[----:B------:R0:W-:Y:S01]  /*18060*/  STL [R1+0x3b8], R250 ;  /* 0x0003b8fa01007387 */ /* 0x0001e20000100800 */
[----:B------:R-:W-:Y:S02]  /*18070*/  IADD3 R243, P3, R243, UR9, RZ ;  /* 0x00000009f3f37c10 */ /* 0x000fe4000ff7e0ff */
[----:B------:R-:W-:Y:S01]  /*18080*/  IADD3.X R244, R244, UR42, RZ, P4, !PT ;  /* 0x0000002af4f47c10 */ /* 0x000fe2000a7fe4ff */
[----:B0-----:R-:W2:Y:S04]  /*18090*/  LDL.LU R250, [R1+0x3b4] ;  /* 0x0003b40001fa7983 */ /* 0x001ea80000300800 */
[----:B------:R-:W-:Y:S04]  /*180a0*/  STL [R1+0x3e4], R241 ;  /* 0x0003e4f101007387 */ /* 0x000fe80000100800 */
[----:B------:R-:W-:Y:S04]  /*180b0*/  STL [R1+0x3dc], R242 ;  /* 0x0003dcf201007387 */ /* 0x000fe80000100800 */
[----:B------:R-:W-:Y:S01]  /*180c0*/  STL [R1+0x3b0], R243 ;  /* 0x0003b0f301007387 */ /* 0x000fe20000100800 */
[----:B---3--:R-:W-:-:S03]  /*180d0*/  IADD3 R245, P4, R245, UR9, RZ ;  /* 0x00000009f5f57c10 */ /* 0x008fc6000ff9e0ff */
[----:B------:R-:W-:Y:S01]  /*180e0*/  STL [R1+0x3d4], R244 ;  /* 0x0003d4f401007387 */ /* 0x000fe20000100800 */
[----:B------:R-:W-:-:S03]  /*180f0*/  IADD3.X R246, R246, UR42, RZ, P5, !PT ;  /* 0x0000002af6f67c10 */ /* 0x000fc6000affe4ff */
[----:B------:R-:W3:Y:S01]  /*18100*/  LDL.LU R234, [R1+0x388] ;  /* 0x0003880001ea7983 */ /* 0x000ee20000300800 */
[----:B------:R-:W-:-:S03]  /*18110*/  IADD3 R248, P5, R248, UR9, RZ ;  /* 0x00000009f8f87c10 */ /* 0x000fc6000ffbe0ff */
[----:B------:R-:W-:Y:S04]  /*18120*/  STL [R1+0x3a8], R245 ;  /* 0x0003a8f501007387 */ /* 0x000fe80000100800 */
[----:B------:R-:W3:Y:S04]  /*18130*/  LDL.LU R235, [R1+0x3ac] ;  /* 0x0003ac0001eb7983 */ /* 0x000ee80000300800 */
[----:B------:R-:W-:Y:S04]  /*18140*/  STL [R1+0x3cc], R246 ;  /* 0x0003ccf601007387 */ /* 0x000fe80000100800 */
[----:B------:R-:W3:Y:S04]  /*18150*/  LDL.LU R236, [R1+0x380] ;  /* 0x0003800001ec7983 */ /* 0x000ee80000300800 */
[----:B------:R-:W-:Y:S04]  /*18160*/  STL [R1+0x3a0], R248 ;  /* 0x0003a0f801007387 */ /* 0x000fe80000100800 */
[----:B------:R-:W3:Y:S04]  /*18170*/  LDL.LU R200, [R1+0x3a4] ;  /* 0x0003a40001c87983 */ /* 0x000ee80000300800 */
[----:B------:R-:W3:Y:S04]  /*18180*/  LDL.LU R201, [R1+0x378] ;  /* 0x0003780001c97983 */ /* 0x000ee80000300800 */
[----:B------:R-:W3:Y:S04]  /*18190*/  LDL.LU R204, [R1+0x39c] ;  /* 0x00039c0001cc7983 */ /* 0x000ee80000300800 */
[----:B------:R-:W3:Y:S01]  /*181a0*/  LDL.LU R205, [R1+0x370] ;  /* 0x0003700001cd7983 */ /* 0x000ee20000300800 */
[----:B----4-:R-:W-:-:S05]  /*181b0*/  IADD3.X R190, R190, UR42, RZ, P6, !PT ;  /* 0x0000002abebe7c10 */ /* 0x010fca000b7fe4ff */
[----:B------:R0:W-:Y:S04]  /*181c0*/  STL [R1+0x3c4], R190 ;  /* 0x0003c4be01007387 */ /* 0x0001e80000100800 */
[----:B------:R-:W4:Y:S04]  /*181d0*/  LDL.LU R207, [R1+0x394] ;  /* 0x0003940001cf7983 */ /* 0x000f280000300800 */
[----:B0-----:R-:W4:Y:S04]  /*181e0*/  LDL.LU R190, [R1+0x368] ;  /* 0x0003680001be7983 */ /* 0x001f280000300800 */
[----:B------:R-:W4:Y:S04]  /*181f0*/  LDL.LU R209, [R1+0x38c] ;  /* 0x00038c0001d17983 */ /* 0x000f280000300800 */
[----:B------:R-:W4:Y:S04]  /*18200*/  LDL.LU R226, [R1+0x360] ;  /* 0x0003600001e27983 */ /* 0x000f280000300800 */
[----:B------:R-:W4:Y:S01]  /*18210*/  LDL.LU R227, [R1+0x384] ;  /* 0x0003840001e37983 */ /* 0x000f220000300800 */
[----:B------:R-:W-:-:S05]  /*18220*/  IADD3 R191, P6, R191, UR9, RZ ;  /* 0x00000009bfbf7c10 */ /* 0x000fca000ffde0ff */
        /* <DEDUP_REMOVED lines=8> */
[----:B------:R-:W-:-:S02]  /*182b0*/  IADD3.X R247, R247, UR42, RZ, P1, !PT ;  /* 0x0000002af7f77c10 */ /* 0x000fc40008ffe4ff */
[----:B------:R-:W-:-:S05]  /*182c0*/  IADD3 R249, P1, R249, UR9, RZ ;  /* 0x00000009f9f97c10 */ /* 0x000fca000ff3e0ff */
[----:B------:R0:W-:Y:S04]  /*182d0*/  STL [R1+0x390], R249 ;  /* 0x000390f901007387 */ /* 0x0001e80000100800 */
[----:B------:R1:W-:Y:S04]  /*182e0*/  STL [R1+0x3bc], R247 ;  /* 0x0003bcf701007387 */ /* 0x0003e80000100800 */
[----:B0-----:R-:W4:Y:S04]  /*182f0*/  LDL.LU R249, [R1+0x364] ;  /* 0x0003640001f97983 */ /* 0x001f280000300800 */
[----:B------:R-:W4:Y:S04]  /*18300*/  LDL.LU R243, [R1+0x338] ;  /* 0x0003380001f37983 */ /* 0x000f280000300800 */
[----:B------:R-:W4:Y:S04]  /*18310*/  LDL.LU R244, [R1+0x35c] ;  /* 0x00035c0001f47983 */ /* 0x000f280000300800 */
[----:B------:R-:W4:Y:S01]  /*18320*/  LDL.LU R245, [R1+0x330] ;  /* 0x0003300001f57983 */ /* 0x000f220000300800 */
[----:B--2---:R-:W-:-:S05]  /*18330*/  IADD3.X R250, R250, UR42, RZ, P2, !PT ;  /* 0x0000002afafa7c10 */ /* 0x004fca00097fe4ff */
[----:B------:R0:W-:Y:S04]  /*18340*/  STL [R1+0x3b4], R250 ;  /* 0x0003b4fa01007387 */ /* 0x0001e80000100800 */
[----:B------:R-:W2:Y:S04]  /*18350*/  LDL.LU R246, [R1+0x354] ;  /* 0x0003540001f67983 */ /* 0x000ea80000300800 */
[----:B-1----:R-:W2:Y:S04]  /*18360*/  LDL.LU R247, [R1+0x328] ;  /* 0x0003280001f77983 */ /* 0x002ea80000300800 */
[----:B0-----:R-:W2:Y:S01]  /*18370*/  LDL.LU R250, [R1+0x34c] ;  /* 0x00034c0001fa7983 */ /* 0x001ea20000300800 */
[----:B---3--:R-:W-:-:S02]  /*18380*/  IADD3 R234, P2, R234, UR9, RZ ;  /* 0x00000009eaea7c10 */ /* 0x008fc4000ff5e0ff */
        /* <DEDUP_REMOVED lines=12> */
[----:B----4-:R-:W-:Y:S02]  /*18450*/  IADD3.X R207, R207, UR42, RZ, P6, !PT ;  /* 0x0000002acfcf7c10 */ /* 0x010fe4000b7fe4ff */
[----:B------:R-:W-:Y:S02]  /*18460*/  IADD3 R190, P6, R190, UR9, RZ ;  /* 0x00000009bebe7c10 */ /* 0x000fe4000ffde0ff */
[----:B------:R-:W-:-:S03]  /*18470*/  IADD3.X R209, R209, UR42, RZ, P1, !PT ;  /* 0x0000002ad1d17c10 */ /* 0x000fc60008ffe4ff */
[----:B------:R0:W-:Y:S01]  /*18480*/  STL [R1+0x368], R190 ;  /* 0x000368be01007387 */ /* 0x0001e20000100800 */
[----:B------:R-:W-:-:S03]  /*18490*/  IADD3 R226, P1, R226, UR9, RZ ;  /* 0x00000009e2e27c10 */ /* 0x000fc6000ff3e0ff */
[----:B------:R-:W-:Y:S01]  /*184a0*/  STL [R1+0x370], R205 ;  /* 0x000370cd01007387 */ /* 0x000fe20000100800 */
[----:B------:R-:W-:-:S03]  /*184b0*/  IADD3.X R227, R227, UR42, RZ, P2, !PT ;  /* 0x0000002ae3e37c10 */ /* 0x000fc600097fe4ff */
[----:B0-----:R-:W3:Y:S04]  /*184c0*/  LDL.LU R190, [R1+0x320] ;  /* 0x0003200001be7983 */ /* 0x001ee80000300800 */
[----:B------:R-:W-:Y:S04]  /*184d0*/  STL [R1+0x394], R207 ;  /* 0x000394cf01007387 */ /* 0x000fe80000100800 */
        /* <DEDUP_REMOVED lines=12> */
[----:B------:R0:W-:Y:S04]  /*185a0*/  STL [R1+0x348], R248 ;  /* 0x000348f801007387 */ /* 0x0001e80000100800 */
[----:B------:R-:W-:Y:S04]  /*185b0*/  STL [R1+0x374], R241 ;  /* 0x000374f101007387 */ /* 0x000fe80000100800 */
[----:B0-----:R-:W4:Y:S04]  /*185c0*/  LDL.LU R248, [R1+0x344] ;  /* 0x0003440001f87983 */ /* 0x001f280000300800 */
[----:B------:R0:W-:Y:S04]  /*185d0*/  STL [R1+0x36c], R191 ;  /* 0x00036cbf01007387 */ /* 0x0001e80000100800 */
[----:B0-----:R-:W4:Y:S01]  /*185e0*/  LDL.LU R191, [R1+0x318] ;  /* 0x0003180001bf7983 */ /* 0x001f220000300800 */
[----:B------:R-:W-:-:S05]  /*185f0*/  IADD3.X R249, R249, UR42, RZ, P6, !PT ;  /* 0x0000002af9f97c10 */ /* 0x000fca000b7fe4ff */
[----:B------:R0:W-:Y:S04]  /*18600*/  STL [R1+0x364], R249 ;  /* 0x000364f901007387 */ /* 0x0001e80000100800 */
[----:B0-----:R-:W4:Y:S01]  /*18610*/  LDL.LU R249, [R1+0x33c] ;  /* 0x00033c0001f97983 */ /* 0x001f220000300800 */
[----:B------:R-:W-:Y:S02]  /*18620*/  IADD3 R242, P5, R242, UR9, RZ ;  /* 0x00000009f2f27c10 */ /* 0x000fe4000ffbe0ff */
[----:B------:R-:W-:Y:S02]  /*18630*/  IADD3 R243, P6, R243, UR9, RZ ;  /* 0x00000009f3f37c10 */ /* 0x000fe4000ffde0ff */
[----:B------:R-:W-:Y:S02]  /*18640*/  IADD3.X R244, R244, UR42, RZ, P1, !PT ;  /* 0x0000002af4f47c10 */ /* 0x000fe40008ffe4ff */
[----:B------:R-:W-:Y:S01]  /*18650*/  IADD3 R245, P1, R245, UR9, RZ ;  /* 0x00000009f5f57c10 */ /* 0x000fe2000ff3e0ff */
[----:B------:R-:W-:Y:S04]  /*18660*/  STL [R1+0x340], R242 ;  /* 0x000340f201007387 */ /* 0x000fe80000100800 */
[----:B------:R-:W-:Y:S04]  /*18670*/  STL [R1+0x338], R243 ;  /* 0x000338f301007387 */ /* 0x000fe80000100800 */
[----:B------:R-:W-:Y:S04]  /*18680*/  STL [R1+0x35c], R244 ;  /* 0x00035cf401007387 */ /* 0x000fe80000100800 */
[----:B------:R-:W-:Y:S04]  /*18690*/  STL [R1+0x330], R245 ;  /* 0x000330f501007387 */ /* 0x000fe80000100800 */
[----:B------:R-:W4:Y:S01]  /*186a0*/  LDL.LU R232, [R1+0x310] ;  /* 0x0003100001e87983 */ /* 0x000f220000300800 */
[----:B--2---:R-:W-:-:S02]  /*186b0*/  IADD3.X R246, R246, UR42, RZ, P2, !PT ;  /* 0x0000002af6f67c10 */ /* 0x004fc400097fe4ff */
[----:B------:R-:W-:-:S03]  /*186c0*/  IADD3 R247, P2, R247, UR9, RZ ;  /* 0x00000009f7f77c10 */ /* 0x000fc6000ff5e0ff */
[----:B------:R-:W-:Y:S01]  /*186d0*/  STL [R1+0x354], R246 ;  /* 0x000354f601007387 */ /* 0x000fe20000100800 */
[----:B------:R-:W-:-:S03]  /*186e0*/  IADD3.X R250, R250, UR42, RZ, P3, !PT ;  /* 0x0000002afafa7c10 */ /* 0x000fc60009ffe4ff */
[----:B------:R-:W2:Y:S04]  /*186f0*/  LDL.LU R234, [R1+0x334] ;  /* 0x0003340001ea7983 */ /* 0x000ea80000300800 */
[----:B------:R-:W-:Y:S04]  /*18700*/  STL [R1+0x328], R247 ;  /* 0x000328f701007387 */ /* 0x000fe80000100800 */
[----:B------:R-:W2:Y:S04]  /*18710*/  LDL.LU R235, [R1+0x308] ;  /* 0x0003080001eb7983 */ /* 0x000ea80000300800 */
[----:B------:R0:W-:Y:S04]  /*18720*/  STL [R1+0x34c], R250 ;  /* 0x00034cfa01007387 */ /* 0x0001e80000100800 */
[----:B------:R-:W2:Y:S04]  /*18730*/  LDL.LU R236, [R1+0x32c] ;  /* 0x00032c0001ec7983 */ /* 0x000ea80000300800 */
[----:B------:R-:W2:Y:S04]  /*18740*/  LDL.LU R200, [R1+0x300] ;  /* 0x0003000001c87983 */ /* 0x000ea80000300800 */
[----:B------:R-:W2:Y:S04]  /*18750*/  LDL.LU R201, [R1+0x324] ;  /* 0x0003240001c97983 */ /* 0x000ea80000300800 */
[----:B------:R-:W2:Y:S04]  /*18760*/  LDL.LU R204, [R1+0x2f8] ;  /* 0x0002f80001cc7983 */ /* 0x000ea80000300800 */
[----:B------:R-:W2:Y:S04]  /*18770*/  LDL.LU R205, [R1+0x31c] ;  /* 0x00031c0001cd7983 */ /* 0x000ea80000300800 */
[----:B------:R-:W2:Y:S04]  /*18780*/  LDL.LU R207, [R1+0x2f0] ;  /* 0x0002f00001cf7983 */ /* 0x000ea80000300800 */
[----:B0-----:R-:W2:Y:S04]  /*18790*/  LDL.LU R250, [R1+0x314] ;  /* 0x0003140001fa7983 */ /* 0x001ea80000300800 */
[----:B------:R-:W2:Y:S04]  /*187a0*/  LDL.LU R209, [R1+0x2e8] ;  /* 0x0002e80001d17983 */ /* 0x000ea80000300800 */
[----:B------:R-:W2:Y:S04]  /*187b0*/  LDL.LU R226, [R1+0x30c] ;  /* 0x00030c0001e27983 */ /* 0x000ea80000300800 */
[----:B------:R-:W2:Y:S01]  /*187c0*/  LDL.LU R227, [R1+0x2e0] ;  /* 0x0002e00001e37983 */ /* 0x000ea20000300800 */
[----:B---3--:R-:W-:-:S05]  /*187d0*/  IADD3 R190, P3, R190, UR9, RZ ;  /* 0x00000009bebe7c10 */ /* 0x008fca000ff7e0ff */
        /* <DEDUP_REMOVED lines=8> */
[----:B----4-:R-:W-:-:S02]  /*18860*/  IADD3.X R248, R248, UR42, RZ, P4, !PT ;  /* 0x0000002af8f87c10 */ /* 0x010fc4000a7fe4ff */
[----:B------:R-:W-:-:S05]  /*18870*/  IADD3 R191, P4, R191, UR9, RZ ;  /* 0x00000009bfbf7c10 */ /* 0x000fca000ff9e0ff */
[----:B------:R0:W-:Y:S04]  /*18880*/  STL [R1+0x318], R191 ;  /* 0x000318bf01007387 */ /* 0x0001e80000100800 */
[----:B------:R1:W-:Y:S04]  /*18890*/  STL [R1+0x344], R248 ;  /* 0x000344f801007387 */ /* 0x0003e80000100800 */
[----:B0-----:R-:W4:Y:S04]  /*188a0*/  LDL.LU R191, [R1+0x2c0] ;  /* 0x0002c00001bf7983 */ /* 0x001f280000300800 */
[----:B------:R-:W4:Y:S04]  /*188b0*/  LDL.LU R243, [R1+0x2e4] ;  /* 0x0002e40001f37983 */ /* 0x000f280000300800 */
[----:B------:R-:W4:Y:S04]  /*188c0*/  LDL.LU R244, [R1+0x2b8] ;  /* 0x0002b80001f47983 */ /* 0x000f280000300800 */
[----:B------:R-:W4:Y:S01]  /*188d0*/  LDL.LU R245, [R1+0x2dc] ;  /* 0x0002dc0001f57983 */ /* 0x000f220000300800 */
[----:B------:R-:W-:-:S05]  /*188e0*/  IADD3.X R249, R249, UR42, RZ, P5, !PT ;  /* 0x0000002af9f97c10 */ /* 0x000fca000affe4ff */
[----:B------:R0:W-:Y:S04]  /*188f0*/  STL [R1+0x33c], R249 ;  /* 0x00033cf901007387 */ /* 0x0001e80000100800 */
[----:B------:R-:W4:Y:S04]  /*18900*/  LDL.LU R246, [R1+0x2b0] ;  /* 0x0002b00001f67983 */ /* 0x000f280000300800 */
[----:B-1----:R-:W4:Y:S04]  /*18910*/  LDL.LU R248, [R1+0x2d4] ;  /* 0x0002d40001f87983 */ /* 0x002f280000300800 */
[----:B0-----:R-:W4:Y:S01]  /*18920*/  LDL.LU R249, [R1+0x2a8] ;  /* 0x0002a80001f97983 */ /* 0x001f220000300800 */
[----:B------:R-:W-:-:S05]  /*18930*/  IADD3 R232, P5, R232, UR9, RZ ;  /* 0x00000009e8e87c10 */ /* 0x000fca000ffbe0ff */
[----:B------:R-:W-:Y:S01]  /*18940*/  STL [R1+0x310], R232 ;  /* 0x000310e801007387 */ /* 0x000fe20000100800 */
[----:B--2---:R-:W-:Y:S02]  /*18950*/  IADD3.X R234, R234, UR42, RZ, P6, !PT ;  /* 0x0000002aeaea7c10 */ /* 0x004fe4000b7fe4ff */
        /* <DEDUP_REMOVED lines=12> */
[----:B------:R-:W-:Y:S02]  /*18a20*/  IADD3 R207, P3, R207, UR9, RZ ;  /* 0x00000009cfcf7c10 */ /* 0x000fe4000ff7e0ff */
[----:B------:R-:W-:Y:S02]  /*18a30*/  IADD3.X R250, R250, UR42, RZ, P4, !PT ;  /* 0x0000002afafa7c10 */ /* 0x000fe4000a7fe4ff */
[----:B------:R-:W-:-:S03]  /*18a40*/  IADD3 R209, P4, R209, UR9, RZ ;  /* 0x00000009d1d17c10 */ /* 0x000fc6000ff9e0ff */
[----:B------:R0:W-:Y:S01]  /*18a50*/  STL [R1+0x314], R250 ;  /* 0x000314fa01007387 */ /* 0x0001e20000100800 */
[----:B------:R-:W-:-:S03]  /*18a60*/  IADD3.X R226, R226, UR42, RZ, P5, !PT ;  /* 0x0000002ae2e27c10 */ /* 0x000fc6000affe4ff */
[----:B------:R-:W-:Y:S01]  /*18a70*/  STL [R1+0x31c], R205 ;  /* 0x00031ccd01007387 */ /* 0x000fe20000100800 */
[----:B------:R-:W-:-:S03]  /*18a80*/  IADD3 R227, P5, R227, UR9, RZ ;  /* 0x00000009e3e37c10 */ /* 0x000fc6000ffbe0ff */
[----:B0-----:R-:W2:Y:S04]  /*18a90*/  LDL.LU R250, [R1+0x2cc] ;  /* 0x0002cc0001fa7983 */ /* 0x001ea80000300800 */
[----:B------:R-:W-:Y:S04]  /*18aa0*/  STL [R1+0x2f0], R207 ;  /* 0x0002f0cf01007387 */ /* 0x000fe80000100800 */
[----:B------:R-:W-:Y:S04]  /*18ab0*/  STL [R1+0x2e8], R209 ;  /* 0x0002e8d101007387 */ /* 0x000fe80000100800 */
[----:B------:R-:W-:Y:S04]  /*18ac0*/  STL [R1+0x30c], R226 ;  /* 0x00030ce201007387 */ /* 0x000fe80000100800 */
[----:B------:R-:W-:Y:S01]  /*18ad0*/  STL [R1+0x2e0], R227 ;  /* 0x0002e0e301007387 */ /* 0x000fe20000100800 */
[----:B---3--:R-:W-:-:S02]  /*18ae0*/  IADD3.X R229, R229, UR42, RZ, P6, !PT ;  /* 0x0000002ae5e57c10 */ /* 0x008fc4000b7fe4ff */
[----:B------:R-:W-:-:S03]  /*18af0*/  IADD3 R237, P6, R237, UR9, RZ ;  /* 0x00000009eded7c10 */ /* 0x000fc6000ffde0ff */
[----:B------:R-:W-:Y:S01]  /*18b00*/  STL [R1+0x304], R229 ;  /* 0x000304e501007387 */ /* 0x000fe20000100800 */
[----:B------:R-:W-:-:S03]  /*18b10*/  IADD3.X R238, R238, UR42, RZ, P1, !PT ;  /* 0x0000002aeeee7c10 */ /* 0x000fc60008ffe4ff */
[----:B------:R-:W-:Y:S01]  /*18b20*/  STL [R1+0x2d8], R237 ;  /* 0x0002d8ed01007387 */ /* 0x000fe20000100800 */
[----:B------:R-:W-:Y:S02]  /*18b30*/  IADD3 R241, P1, R241, UR9, RZ ;  /* 0x00000009f1f17c10 */ /* 0x000fe4000ff3e0ff */
[----:B------:R-:W-:Y:S01]  /*18b40*/  IADD3.X R247, R247, UR42, RZ, P2, !PT ;  /* 0x0000002af7f77c10 */ /* 0x000fe200097fe4ff */
[----:B------:R-:W-:Y:S01]  /*18b50*/  STL [R1+0x2fc], R238 ;  /* 0x0002fcee01007387 */ /* 0x000fe20000100800 */
[----:B------:R-:W-:-:S03]  /*18b60*/  IADD3 R190, P2, R190, UR9, RZ ;  /* 0x00000009bebe7c10 */ /* 0x000fc6000ff5e0ff */
[----:B------:R0:W-:Y:S04]  /*18b70*/  STL [R1+0x2f4], R247 ;  /* 0x0002f4f701007387 */ /* 0x0001e80000100800 */
[----:B------:R-:W-:Y:S01]  /*18b80*/  STL [R1+0x2d0], R241 ;  /* 0x0002d0f101007387 */ /* 0x000fe20000100800 */
[----:B------:R-:W-:-:S03]  /*18b90*/  IADD3.X R242, R242, UR42, RZ, P3, !PT ;  /* 0x0000002af2f27c10 */ /* 0x000fc60009ffe4ff */
[----:B0-----:R-:W3:Y:S04]  /*18ba0*/  LDL.LU R247, [R1+0x2a0] ;  /* 0x0002a00001f77983 */ /* 0x001ee80000300800 */
[----:B------:R0:W-:Y:S04]  /*18bb0*/  STL [R1+0x2c8], R190 ;  /* 0x0002c8be01007387 */ /* 0x0001e80000100800 */
[----:B0-----:R-:W3:Y:S01]  /*18bc0*/  LDL.LU R190, [R1+0x2c4] ;  /* 0x0002c40001be7983 */ /* 0x001ee20000300800 */
[----:B----4-:R-:W-:Y:S02]  /*18bd0*/  IADD3 R191, P3, R191, UR9, RZ ;  /* 0x00000009bfbf7c10 */ /* 0x010fe4000ff7e0ff */
[----:B------:R-:W-:-:S03]  /*18be0*/  IADD3.X R243, R243, UR42, RZ, P4, !PT ;  /* 0x0000002af3f37c10 */ /* 0x000fc6000a7fe4ff */
[----:B------:R0:W-:Y:S01]  /*18bf0*/  STL [R1+0x2c0], R191 ;  /* 0x0002c0bf01007387 */ /* 0x0001e20000100800 */
[----:B------:R-:W-:Y:S02]  /*18c00*/  IADD3 R244, P4, R244, UR9, RZ ;  /* 0x00000009f4f47c10 */ /* 0x000fe4000ff9e0ff */
[----:B------:R-:W-:Y:S01]  /*18c10*/  IADD3.X R245, R245, UR42, RZ, P5, !PT ;  /* 0x0000002af5f57c10 */ /* 0x000fe2000affe4ff */
[----:B0-----:R-:W4:Y:S04]  /*18c20*/  LDL.LU R191, [R1+0x298] ;  /* 0x0002980001bf7983 */ /* 0x001f280000300800 */
[----:B------:R-:W-:Y:S04]  /*18c30*/  STL [R1+0x2ec], R242 ;  /* 0x0002ecf201007387 */ /* 0x000fe80000100800 */
[----:B------:R-:W-:Y:S01]  /*18c40*/  STL [R1+0x2e4], R243 ;  /* 0x0002e4f301007387 */ /* 0x000fe20000100800 */
[----:B------:R-:W-:-:S03]  /*18c50*/  IADD3 R246, P5, R246, UR9, RZ ;  /* 0x00000009f6f67c10 */ /* 0x000fc6000ffbe0ff */
[----:B------:R-:W-:Y:S01]  /*18c60*/  STL [R1+0x2b8], R244 ;  /* 0x0002b8f401007387 */ /* 0x000fe20000100800 */
[----:B------:R-:W-:-:S03]  /*18c70*/  IADD3.X R248, R248, UR42, RZ, P6, !PT ;  /* 0x0000002af8f87c10 */ /* 0x000fc6000b7fe4ff */
[----:B------:R-:W-:Y:S01]  /*18c80*/  STL [R1+0x2dc], R245 ;  /* 0x0002dcf501007387 */ /* 0x000fe20000100800 */
[----:B------:R-:W-:-:S03]  /*18c90*/  IADD3 R249, P6, R249, UR9, RZ ;  /* 0x00000009f9f97c10 */ /* 0x000fc6000ffde0ff */
        /* <DEDUP_REMOVED lines=8> */
[----:B------:R-:W4:Y:S04]  /*18d20*/  LDL.LU R201, [R1+0x280] ;  /* 0x0002800001c97983 */ /* 0x000f280000300800 */
[----:B------:R-:W4:Y:S04]  /*18d30*/  LDL.LU R204, [R1+0x2a4] ;  /* 0x0002a40001cc7983 */ /* 0x000f280000300800 */
[----:B------:R-:W4:Y:S04]  /*18d40*/  LDL.LU R205, [R1+0x278] ;  /* 0x0002780001cd7983 */ /* 0x000f280000300800 */
[----:B------:R-:W4:Y:S04]  /*18d50*/  LDL.LU R207, [R1+0x29c] ;  /* 0x00029c0001cf7983 */ /* 0x000f280000300800 */
[----:B0-----:R-:W4:Y:S04]  /*18d60*/  LDL.LU R249, [R1+0x270] ;  /* 0x0002700001f97983 */ /* 0x001f280000300800 */
[----:B------:R-:W4:Y:S04]  /*18d70*/  LDL.LU R209, [R1+0x294] ;  /* 0x0002940001d17983 */ /* 0x000f280000300800 */
[----:B------:R-:W4:Y:S04]  /*18d80*/  LDL.LU R226, [R1+0x268] ;  /* 0x0002680001e27983 */ /* 0x000f280000300800 */
[----:B------:R-:W4:Y:S01]  /*18d90*/  LDL.LU R227, [R1+0x28c] ;  /* 0x00028c0001e37983 */ /* 0x000f220000300800 */
[----:B--2---:R-:W-:-:S05]  /*18da0*/  IADD3.X R250, R250, UR42, RZ, P1, !PT ;  /* 0x0000002afafa7c10 */ /* 0x004fca0008ffe4ff */
        /* <DEDUP_REMOVED lines=8> */
[----:B---3--:R-:W-:-:S02]  /*18e30*/  IADD3 R247, P1, R247, UR9, RZ ;  /* 0x00000009f7f77c10 */ /* 0x008fc4000ff3e0ff */
[----:B------:R-:W-:-:S05]  /*18e40*/  IADD3.X R190, R190, UR42, RZ, P2, !PT ;  /* 0x0000002abebe7c10 */ /* 0x000fca00097fe4ff */
[----:B------:R0:W-:Y:S04]  /*18e50*/  STL [R1+0x2c4], R190 ;  /* 0x0002c4be01007387 */ /* 0x0001e80000100800 */
[----:B------:R1:W-:Y:S04]  /*18e60*/  STL [R1+0x2a0], R247 ;  /* 0x0002a0f701007387 */ /* 0x0003e80000100800 */
[----:B0-----:R-:W3:Y:S04]  /*18e70*/  LDL.LU R190, [R1+0x26c] ;  /* 0x00026c0001be7983 */ /* 0x001ee80000300800 */
[----:B------:R-:W3:Y:S04]  /*18e80*/  LDL.LU R243, [R1+0x240] ;  /* 0x0002400001f37983 */ /* 0x000ee80000300800 */
[----:B------:R-:W3:Y:S04]  /*18e90*/  LDL.LU R244, [R1+0x264] ;  /* 0x0002640001f47983 */ /* 0x000ee80000300800 */
[----:B------:R-:W3:Y:S01]  /*18ea0*/  LDL.LU R245, [R1+0x238] ;  /* 0x0002380001f57983 */ /* 0x000ee20000300800 */
[----:B----4-:R-:W-:-:S05]  /*18eb0*/  IADD3 R191, P2, R191, UR9, RZ ;  /* 0x00000009bfbf7c10 */ /* 0x010fca000ff5e0ff */
[----:B------:R0:W-:Y:S04]  /*18ec0*/  STL [R1+0x298], R191 ;  /* 0x000298bf01007387 */ /* 0x0001e80000100800 */
[----:B------:R-:W4:Y:S04]  /*18ed0*/  LDL.LU R246, [R1+0x25c] ;  /* 0x00025c0001f67983 */ /* 0x000f280000300800 */
[----:B-1----:R-:W4:Y:S04]  /*18ee0*/  LDL.LU R247, [R1+0x230] ;  /* 0x0002300001f77983 */ /* 0x002f280000300800 */
[----:B0-----:R-:W4:Y:S01]  /*18ef0*/  LDL.LU R191, [R1+0x254] ;  /* 0x0002540001bf7983 */ /* 0x001f220000300800 */
[----:B------:R-:W-:-:S02]  /*18f00*/  IADD3.X R232, R232, UR42, RZ, P3, !PT ;  /* 0x0000002ae8e87c10 */ /* 0x000fc40009ffe4ff */
        /* <DEDUP_REMOVED lines=14> */
[----:B------:R-:W-:Y:S01]  /*18ff0*/  IADD3 R249, P1, R249, UR9, RZ ;  /* 0x00000009f9f97c10 */ /* 0x000fe2000ff3e0ff */
[----:B------:R-:W-:Y:S04]  /*19000*/  STL [R1+0x2a4], R204 ;  /* 0x0002a4cc01007387 */ /* 0x000fe80000100800 */
[----:B------:R0:W-:Y:S04]  /*19010*/  STL [R1+0x270], R249 ;  /* 0x000270f901007387 */ /* 0x0001e80000100800 */
[----:B------:R-:W-:Y:S04]  /*19020*/  STL [R1+0x278], R205 ;  /* 0x000278cd01007387 */ /* 0x000fe80000100800 */
[----:B0-----:R-:W4:Y:S01]  /*19030*/  LDL.LU R249, [R1+0x228] ;  /* 0x0002280001f97983 */ /* 0x001f220000300800 */
[----:B------:R-:W-:-:S02]  /*19040*/  IADD3.X R209, R209, UR42, RZ, P2, !PT ;  /* 0x0000002ad1d17c10 */ /* 0x000fc400097fe4ff */
[----:B------:R-:W-:Y:S02]  /*19050*/  IADD3 R226, P2, R226, UR9, RZ ;  /* 0x00000009e2e27c10 */ /* 0x000fe4000ff5e0ff */
[----:B------:R-:W-:Y:S01]  /*19060*/  IADD3.X R227, R227, UR42, RZ, P3, !PT ;  /* 0x0000002ae3e37c10 */ /* 0x000fe20009ffe4ff */
[----:B------:R-:W-:Y:S04]  /*19070*/  STL [R1+0x29c], R207 ;  /* 0x00029ccf01007387 */ /* 0x000fe80000100800 */
[----:B------:R-:W-:Y:S04]  /*19080*/  STL [R1+0x294], R209 ;  /* 0x000294d101007387 */ /* 0x000fe80000100800 */
[----:B------:R-:W-:Y:S04]  /*19090*/  STL [R1+0x268], R226 ;  /* 0x000268e201007387 */ /* 0x000fe80000100800 */
[----:B------:R-:W-:Y:S01]  /*190a0*/  STL [R1+0x28c], R227 ;  /* 0x00028ce301007387 */ /* 0x000fe20000100800 */
[----:B--2---:R-:W-:-:S02]  /*190b0*/  IADD3 R229, P3, R229, UR9, RZ ;  /* 0x00000009e5e57c10 */ /* 0x004fc4000ff7e0ff */
[----:B------:R-:W-:-:S03]  /*190c0*/  IADD3.X R237, R237, UR42, RZ, P4, !PT ;  /* 0x0000002aeded7c10 */ /* 0x000fc6000a7fe4ff */
[----:B------:R-:W-:Y:S01]  /*190d0*/  STL [R1+0x260], R229 ;  /* 0x000260e501007387 */ /* 0x000fe20000100800 */
[----:B------:R-:W-:Y:S02]  /*190e0*/  IADD3 R238, P4, R238, UR9, RZ ;  /* 0x00000009eeee7c10 */ /* 0x000fe4000ff9e0ff */
[----:B------:R-:W-:Y:S01]  /*190f0*/  IADD3.X R241, R241, UR42, RZ, P5, !PT ;  /* 0x0000002af1f17c10 */ /* 0x000fe2000affe4ff */
[----:B------:R-:W-:Y:S01]  /*19100*/  STL [R1+0x284], R237 ;  /* 0x000284ed01007387 */ /* 0x000fe20000100800 */
[----:B------:R-:W-:-:S03]  /*19110*/  IADD3 R248, P5, R248, UR9, RZ ;  /* 0x00000009f8f87c10 */ /* 0x000fc6000ffbe0ff */
[----:B------:R-:W-:Y:S01]  /*19120*/  STL [R1+0x258], R238 ;  /* 0x000258ee01007387 */ /* 0x000fe20000100800 */
[----:B------:R-:W-:-:S03]  /*19130*/  IADD3.X R250, R250, UR42, RZ, P6, !PT ;  /* 0x0000002afafa7c10 */ /* 0x000fc6000b7fe4ff */
[----:B------:R0:W-:Y:S04]  /*19140*/  STL [R1+0x250], R248 ;  /* 0x000250f801007387 */ /* 0x0001e80000100800 */
[----:B------:R-:W-:Y:S01]  /*19150*/  STL [R1+0x27c], R241 ;  /* 0x00027cf101007387 */ /* 0x000fe20000100800 */
[----:B------:R-:W-:-:S03]  /*19160*/  IADD3 R242, P6, R242, UR9, RZ ;  /* 0x00000009f2f27c10 */ /* 0x000fc6000ffde0ff */
[----:B0-----:R-:W2:Y:S04]  /*19170*/  LDL.LU R248, [R1+0x24c] ;  /* 0x00024c0001f87983 */ /* 0x001ea80000300800 */
[----:B------:R0:W-:Y:S04]  /*19180*/  STL [R1+0x274], R250 ;  /* 0x000274fa01007387 */ /* 0x0001e80000100800 */
[----:B0-----:R-:W2:Y:S01]  /*19190*/  LDL.LU R250, [R1+0x220] ;  /* 0x0002200001fa7983 */ /* 0x001ea20000300800 */
[----:B---3--:R-:W-:Y:S02]  /*191a0*/  IADD3.X R190, R190, UR42, RZ, P1, !PT ;  /* 0x0000002abebe7c10 */ /* 0x008fe40008ffe4ff */
[----:B------:R-:W-:-:S03]  /*191b0*/  IADD3 R243, P1, R243, UR9, RZ ;  /* 0x00000009f3f37c10 */ /* 0x000fc6000ff3e0ff */
[----:B------:R0:W-:Y:S01]  /*191c0*/  STL [R1+0x26c], R190 ;  /* 0x00026cbe01007387 */ /* 0x0001e20000100800 */
[----:B------:R-:W-:Y:S02]  /*191d0*/  IADD3.X R244, R244, UR42, RZ, P2, !PT ;  /* 0x0000002af4f47c10 */ /* 0x000fe400097fe4ff */
[----:B------:R-:W-:Y:S01]  /*191e0*/  IADD3 R245, P2, R245, UR9, RZ ;  /* 0x00000009f5f57c10 */ /* 0x000fe2000ff5e0ff */
[----:B0-----:R-:W3:Y:S04]  /*191f0*/  LDL.LU R190, [R1+0x244] ;  /* 0x0002440001be7983 */ /* 0x001ee80000300800 */
[----:B------:R-:W-:Y:S04]  /*19200*/  STL [R1+0x248], R242 ;  /* 0x000248f201007387 */ /* 0x000fe80000100800 */
[----:B------:R-:W-:Y:S01]  /*19210*/  STL [R1+0x240], R243 ;  /* 0x000240f301007387 */ /* 0x000fe20000100800 */
[----:B----4-:R-:W-:-:S03]  /*19220*/  IADD3.X R246, R246, UR42, RZ, P3, !PT ;  /* 0x0000002af6f67c10 */ /* 0x010fc60009ffe4ff */
[----:B------:R-:W-:Y:S01]  /*19230*/  STL [R1+0x264], R244 ;  /* 0x000264f401007387 */ /* 0x000fe20000100800 */
[----:B------:R-:W-:-:S03]  /*19240*/  IADD3 R247, P3, R247, UR9, RZ ;  /* 0x00000009f7f77c10 */ /* 0x000fc6000ff7e0ff */
[----:B------:R-:W-:Y:S01]  /*19250*/  STL [R1+0x238], R245 ;  /* 0x000238f501007387 */ /* 0x000fe20000100800 */
[----:B------:R-:W-:-:S03]  /*19260*/  IADD3.X R191, R191, UR42, RZ, P4, !PT ;  /* 0x0000002abfbf7c10 */ /* 0x000fc6000a7fe4ff */
        /* <DEDUP_REMOVED lines=25> */
[----:B--2---:R-:W-:-:S02]  /*19400*/  IADD3.X R248, R248, UR42, RZ, P5, !PT ;  /* 0x0000002af8f87c10 */ /* 0x004fc4000affe4ff */
[----:B------:R-:W-:-:S05]  /*19410*/  IADD3 R250, P5, R250, UR9, RZ ;  /* 0x00000009fafa7c10 */ /* 0x000fca000ffbe0ff */
[----:B------:R0:W-:Y:S04]  /*19420*/  STL [R1+0x220], R250 ;  /* 0x000220fa01007387 */ /* 0x0001e80000100800 */
[----:B------:R1:W-:Y:S04]  /*19430*/  STL [R1+0x24c], R248 ;  /* 0x00024cf801007387 */ /* 0x0003e80000100800 */
[----:B0-----:R-:W2:Y:S04]  /*19440*/  LDL.LU R250, [R1+0x1c8] ;  /* 0x0001c80001fa7983 */ /* 0x001ea80000300800 */
[----:B------:R-:W2:Y:S04]  /*19450*/  LDL.LU R244, [R1+0x1ec] ;  /* 0x0001ec0001f47983 */ /* 0x000ea80000300800 */
[----:B------:R-:W2:Y:S04]  /*19460*/  LDL.LU R245, [R1+0x1c0] ;  /* 0x0001c00001f57983 */ /* 0x000ea80000300800 */
[----:B------:R-:W2:Y:S01]  /*19470*/  LDL.LU R246, [R1+0x1e4] ;  /* 0x0001e40001f67983 */ /* 0x000ea20000300800 */
[----:B---3--:R-:W-:-:S05]  /*19480*/  IADD3.X R190, R190, UR42, RZ, P6, !PT ;  /* 0x0000002abebe7c10 */ /* 0x008fca000b7fe4ff */
[----:B------:R0:W-:Y:S04]  /*19490*/  STL [R1+0x244], R190 ;  /* 0x000244be01007387 */ /* 0x0001e80000100800 */
[----:B------:R-:W3:Y:S04]  /*194a0*/  LDL.LU R247, [R1+0x1b8] ;  /* 0x0001b80001f77983 */ /* 0x000ee80000300800 */
[----:B-1----:R-:W3:Y:S04]  /*194b0*/  LDL.LU R248, [R1+0x1dc] ;  /* 0x0001dc0001f87983 */ /* 0x002ee80000300800 */
[----:B0-----:R-:W3:Y:S01]  /*194c0*/  LDL.LU R190, [R1+0x1b0] ;  /* 0x0001b00001be7983 */ /* 0x001ee20000300800 */
[----:B----4-:R-:W-:-:S02]  /*194d0*/  IADD3 R232, P6, R232, UR9, RZ ;  /* 0x00000009e8e87c10 */ /* 0x010fc4000ffde0ff */
        /* <DEDUP_REMOVED lines=14> */
[----:B------:R-:W-:Y:S02]  /*195c0*/  IADD3.X R191, R191, UR42, RZ, P5, !PT ;  /* 0x0000002abfbf7c10 */ /* 0x000fe4000affe4ff */
[----:B------:R-:W-:-:S03]  /*195d0*/  IADD3 R207, P4, R207, UR9, RZ ;  /* 0x00000009cfcf7c10 */ /* 0x000fc6000ff9e0ff */
[----:B------:R0:W-:Y:S01]  /*195e0*/  STL [R1+0x21c], R191 ;  /* 0x00021cbf01007387 */ /* 0x0001e20000100800 */
[----:B------:R-:W-:-:S03]  /*195f0*/  IADD3 R209, P5, R209, UR9, RZ ;  /* 0x00000009d1d17c10 */ /* 0x000fc6000ffbe0ff */
[----:B------:R-:W-:Y:S01]  /*19600*/  STL [R1+0x224], R205 ;  /* 0x000224cd01007387 */ /* 0x000fe20000100800 */
[----:B------:R-:W-:Y:S02]  /*19610*/  IADD3.X R226, R226, UR42, RZ, P6, !PT ;  /* 0x0000002ae2e27c10 */ /* 0x000fe4000b7fe4ff */
[----:B------:R-:W-:Y:S01]  /*19620*/  IADD3 R227, P6, R227, UR9, RZ ;  /* 0x00000009e3e37c10 */ /* 0x000fe2000ffde0ff */
[----:B0-----:R-:W4:Y:S04]  /*19630*/  LDL.LU R191, [R1+0x1d4] ;  /* 0x0001d40001bf7983 */ /* 0x001f280000300800 */
[----:B------:R-:W-:Y:S04]  /*19640*/  STL [R1+0x1f8], R207 ;  /* 0x0001f8cf01007387 */ /* 0x000fe80000100800 */
        /* <DEDUP_REMOVED lines=11> */
[----:B------:R-:W-:Y:S04]  /*19700*/  STL [R1+0x204], R238 ;  /* 0x000204ee01007387 */ /* 0x000fe80000100800 */
[----:B------:R0:W-:Y:S04]  /*19710*/  STL [R1+0x1d0], R249 ;  /* 0x0001d0f901007387 */ /* 0x0001e80000100800 */
[----:B------:R-:W-:Y:S04]  /*19720*/  STL [R1+0x1d8], R241 ;  /* 0x0001d8f101007387 */ /* 0x000fe80000100800 */
[----:B0-----:R-:W4:Y:S01]  /*19730*/  LDL.LU R249, [R1+0x1a8] ;  /* 0x0001a80001f97983 */ /* 0x001f220000300800 */
[----:B------:R-:W-:-:S03]  /*19740*/  IADD3.X R243, R243, UR42, RZ, P4, !PT ;  /* 0x0000002af3f37c10 */ /* 0x000fc6000a7fe4ff */
[----:B------:R-:W-:Y:S01]  /*19750*/  STL [R1+0x1fc], R242 ;  /* 0x0001fcf201007387 */ /* 0x000fe20000100800 */
        /* <DEDUP_REMOVED lines=8> */
[----:B------:R-:W-:Y:S04]  /*197e0*/  STL [R1+0x1c0], R245 ;  /* 0x0001c0f501007387 */ /* 0x000fe80000100800 */
[----:B------:R-:W-:Y:S04]  /*197f0*/  STL [R1+0x1e4], R246 ;  /* 0x0001e4f601007387 */ /* 0x000fe80000100800 */
[----:B------:R-:W2:Y:S01]  /*19800*/  LDL.LU R230, [R1+0x1a0] ;  /* 0x0001a00001e67983 */ /* 0x000ea20000300800 */
[----:B---3--:R-:W-:-:S02]  /*19810*/  IADD3 R247, P6, R247, UR9, RZ ;  /* 0x00000009f7f77c10 */ /* 0x008fc4000ffde0ff */
[----:B------:R-:W-:-:S03]  /*19820*/  IADD3.X R248, R248, UR42, RZ, P1, !PT ;  /* 0x0000002af8f87c10 */ /* 0x000fc60008ffe4ff */
[----:B------:R-:W-:Y:S01]  /*19830*/  STL [R1+0x1b8], R247 ;  /* 0x0001b8f701007387 */ /* 0x000fe20000100800 */
[----:B------:R-:W-:-:S03]  /*19840*/  IADD3 R190, P1, R190, UR9, RZ ;  /* 0x00000009bebe7c10 */ /* 0x000fc6000ff3e0ff */
[----:B------:R-:W3:Y:S04]  /*19850*/  LDL.LU R232, [R1+0x1c4] ;  /* 0x0001c40001e87983 */ /* 0x000ee80000300800 */
[----:B------:R-:W-:Y:S04]  /*19860*/  STL [R1+0x1dc], R248 ;  /* 0x0001dcf801007387 */ /* 0x000fe80000100800 */
[----:B------:R-:W3:Y:S04]  /*19870*/  LDL.LU R234, [R1+0x198] ;  /* 0x0001980001ea7983 */ /* 0x000ee80000300800 */
[----:B------:R0:W-:Y:S04]  /*19880*/  STL [R1+0x1b0], R190 ;  /* 0x0001b0be01007387 */ /* 0x0001e80000100800 */
[----:B------:R-:W3:Y:S04]  /*19890*/  LDL.LU R235, [R1+0x1bc] ;  /* 0x0001bc0001eb7983 */ /* 0x000ee80000300800 */
[----:B------:R-:W3:Y:S04]  /*198a0*/  LDL.LU R236, [R1+0x190] ;  /* 0x0001900001ec7983 */ /* 0x000ee80000300800 */
[----:B------:R-:W3:Y:S04]  /*198b0*/  LDL.LU R200, [R1+0x1b4] ;  /* 0x0001b40001c87983 */ /* 0x000ee80000300800 */
[----:B------:R-:W3:Y:S04]  /*198c0*/  LDL.LU R201, [R1+0x188] ;  /* 0x0001880001c97983 */ /* 0x000ee80000300800 */
[----:B------:R-:W3:Y:S04]  /*198d0*/  LDL.LU R204, [R1+0x1ac] ;  /* 0x0001ac0001cc7983 */ /* 0x000ee80000300800 */
[----:B------:R-:W3:Y:S04]  /*198e0*/  LDL.LU R205, [R1+0x180] ;  /* 0x0001800001cd7983 */ /* 0x000ee80000300800 */
[----:B0-----:R-:W3:Y:S04]  /*198f0*/  LDL.LU R190, [R1+0x1a4] ;  /* 0x0001a40001be7983 */ /* 0x001ee80000300800 */
[----:B------:R-:W3:Y:S04]  /*19900*/  LDL.LU R207, [R1+0x178] ;  /* 0x0001780001cf7983 */ /* 0x000ee80000300800 */
[----:B------:R-:W3:Y:S04]  /*19910*/  LDL.LU R209, [R1+0x19c] ;  /* 0x00019c0001d17983 */ /* 0x000ee80000300800 */
[----:B------:R-:W3:Y:S01]  /*19920*/  LDL.LU R226, [R1+0x170] ;  /* 0x0001700001e27983 */ /* 0x000ee20000300800 */
[----:B----4-:R-:W-:-:S05]  /*19930*/  IADD3.X R191, R191, UR42, RZ, P2, !PT ;  /* 0x0000002abfbf7c10 */ /* 0x010fca00097fe4ff */
        /* <DEDUP_REMOVED lines=8> */
[----:B------:R-:W4:Y:S01]  /*199c0*/  LDL.LU R243, [R1+0x150] ;  /* 0x0001500001f37983 */ /* 0x000f220000300800 */
[----:B------:R-:W-:-:S05]  /*199d0*/  IADD3 R249, P2, R249, UR9, RZ ;  /* 0x00000009f9f97c10 */ /* 0x000fca000ff5e0ff */
        /* <DEDUP_REMOVED lines=9> */
[----:B0-----:R-:W2:Y:S01]  /*19a70*/  LDL.LU R250, [R1+0x15c] ;  /* 0x00015c0001fa7983 */ /* 0x001ea20000300800 */
[----:B------:R-:W-:-:S05]  /*19a80*/  IADD3 R230, P3, R230, UR9, RZ ;  /* 0x00000009e6e67c10 */ /* 0x000fca000ff7e0ff */
[----:B------:R-:W-:Y:S01]  /*19a90*/  STL [R1+0x1a0], R230 ;  /* 0x0001a0e601007387 */ /* 0x000fe20000100800 */
[----:B---3--:R-:W-:Y:S02]  /*19aa0*/  IADD3.X R232, R232, UR42, RZ, P4, !PT ;  /* 0x0000002ae8e87c10 */ /* 0x008fe4000a7fe4ff */
        /* <DEDUP_REMOVED lines=19> */
[----:B0-----:R-:W3:Y:S04]  /*19be0*/  LDL.LU R190, [R1+0x130] ;  /* 0x0001300001be7983 */ /* 0x001ee80000300800 */
[----:B------:R-:W-:Y:S04]  /*19bf0*/  STL [R1+0x180], R205 ;  /* 0x000180cd01007387 */ /* 0x000fe80000100800 */
[----:B------:R-:W-:Y:S04]  /*19c00*/  STL [R1+0x178], R207 ;  /* 0x000178cf01007387 */ /* 0x000fe80000100800 */
[----:B------:R-:W-:Y:S01]  /*19c10*/  STL [R1+0x19c], R209 ;  /* 0x00019cd101007387 */ /* 0x000fe20000100800 */
[----:B----4-:R-:W-:-:S03]  /*19c20*/  IADD3.X R227, R227, UR42, RZ, P4, !PT ;  /* 0x0000002ae3e37c10 */ /* 0x010fc6000a7fe4ff */
        /* <DEDUP_REMOVED lines=11> */
[----:B------:R0:W-:Y:S04]  /*19ce0*/  STL [R1+0x17c], R191 ;  /* 0x00017cbf01007387 */ /* 0x0001e80000100800 */
[----:B------:R-:W-:Y:S04]  /*19cf0*/  STL [R1+0x184], R241 ;  /* 0x000184f101007387 */ /* 0x000fe80000100800 */
[----:B0-----:R-:W4:Y:S04]  /*19d00*/  LDL.LU R191, [R1+0x154] ;  /* 0x0001540001bf7983 */ /* 0x001f280000300800 */
[----:B------:R-:W-:Y:S01]  /*19d10*/  STL [R1+0x158], R242 ;  /* 0x000158f201007387 */ /* 0x000fe20000100800 */
        /* <DEDUP_REMOVED lines=39> */
[----:B------:R-:W3:Y:S01]  /*19f90*/  LDL.LU R243, [R1+0xfc] ;  /* 0x0000fc0001f37983 */ /* 0x000ee20000300800 */
[----:B----4-:R-:W-:-:S05]  /*19fa0*/  IADD3.X R191, R191, UR42, RZ, P6, !PT ;  /* 0x0000002abfbf7c10 */ /* 0x010fca000b7fe4ff */
        /* <DEDUP_REMOVED lines=9> */
[----:B0-----:R-:W4:Y:S01]  /*1a040*/  LDL.LU R249, [R1+0xb8] ;  /* 0x0000b80001f97983 */ /* 0x001f220000300800 */
[----:B------:R-:W-:-:S05]  /*1a050*/  IADD3.X R230, R230, UR42, RZ, P1, !PT ;  /* 0x0000002ae6e67c10 */ /* 0x000fca0008ffe4ff */
[----:B------:R-:W-:Y:S01]  /*1a060*/  STL [R1+0x14c], R230 ;  /* 0x00014ce601007387 */ /* 0x000fe20000100800 */
[----:B--2---:R-:W-:Y:S02]  /*1a070*/  IADD3 R232, P1, R232, UR9, RZ ;  /* 0x00000009e8e87c10 */ /* 0x004fe4000ff3e0ff */
        /* <DEDUP_REMOVED lines=13> */
[----:B------:R-:W-:Y:S01]  /*1a150*/  STL [R1+0x134], R201 ;  /* 0x000134c901007387 */ /* 0x000fe20000100800 */
[----:B------:R-:W-:-:S03]  /*1a160*/  IADD3.X R207, R207, UR42, RZ, P6, !PT ;  /* 0x0000002acfcf7c10 */ /* 0x000fc6000b7fe4ff */
[----:B------:R0:W-:Y:S01]  /*1a170*/  STL [R1+0x100], R250 ;  /* 0x000100fa01007387 */ /* 0x0001e20000100800 */
[----:B------:R-:W-:-:S03]  /*1a180*/  IADD3 R209, P6, R209, UR9, RZ ;  /* 0x00000009d1d17c10 */ /* 0x000fc6000ffde0ff */
[----:B------:R-:W-:Y:S01]  /*1a190*/  STL [R1+0x108], R204 ;  /* 0x000108cc01007387 */ /* 0x000fe20000100800 */
[----:B------:R-:W-:-:S03]  /*1a1a0*/  IADD3.X R226, R226, UR42, RZ, P1, !PT ;  /* 0x0000002ae2e27c10 */ /* 0x000fc60008ffe4ff */
[----:B0-----:R-:W2:Y:S04]  /*1a1b0*/  LDL.LU R250, [R1+0xdc] ;  /* 0x0000dc0001fa7983 */ /* 0x001ea80000300800 */
[----:B------:R-:W-:Y:S04]  /*1a1c0*/  STL [R1+0x12c], R205 ;  /* 0x00012ccd01007387 */ /* 0x000fe80000100800 */
[----:B------:R-:W-:Y:S04]  /*1a1d0*/  STL [R1+0x124], R207 ;  /* 0x000124cf01007387 */ /* 0x000fe80000100800 */
[----:B------:R-:W-:Y:S04]  /*1a1e0*/  STL [R1+0xf8], R209 ;  /* 0x0000f8d101007387 */ /* 0x000fe80000100800 */
[----:B------:R-:W-:Y:S01]  /*1a1f0*/  STL [R1+0x11c], R226 ;  /* 0x00011ce201007387 */ /* 0x000fe20000100800 */
[----:B---3--:R-:W-:-:S02]  /*1a200*/  IADD3 R227, P1, R227, UR9, RZ ;  /* 0x00000009e3e37c10 */ /* 0x008fc4000ff3e0ff */
        /* <DEDUP_REMOVED lines=11> */
[----:B------:R0:W-:Y:S04]  /*1a2c0*/  STL [R1+0xd8], R190 ;  /* 0x0000d8be01007387 */ /* 0x0001e80000100800 */
[----:B------:R-:W-:Y:S04]  /*1a2d0*/  STL [R1+0xe0], R241 ;  /* 0x0000e0f101007387 */ /* 0x000fe80000100800 */
[----:B0-----:R-:W3:Y:S04]  /*1a2e0*/  LDL.LU R190, [R1+0xb0] ;  /* 0x0000b00001be7983 */ /* 0x001ee80000300800 */
[----:B------:R-:W-:Y:S01]  /*1a2f0*/  STL [R1+0x104], R242 ;  /* 0x000104f201007387 */ /* 0x000fe20000100800 */
[----:B----4-:R-:W-:-:S02]  /*1a300*/  IADD3 R191, P5, R191, UR9, RZ ;  /* 0x00000009bfbf7c10 */ /* 0x010fc4000ffbe0ff */
[----:B------:R-:W-:-:S03]  /*1a310*/  IADD3.X R244, R244, UR42, RZ, P6, !PT ;  /* 0x0000002af4f47c10 */ /* 0x000fc6000b7fe4ff */
[----:B------:R0:W-:Y:S01]  /*1a320*/  STL [R1+0xd0], R191 ;  /* 0x0000d0bf01007387 */ /* 0x0001e20000100800 */
[----:B------:R-:W-:Y:S02]  /*1a330*/  IADD3 R245, P6, R245, UR9, RZ ;  /* 0x00000009f5f57c10 */ /* 0x000fe4000ffde0ff */
[----:B------:R-:W-:Y:S01]  /*1a340*/  IADD3.X R246, R246, UR42, RZ, P1, !PT ;  /* 0x0000002af6f67c10 */ /* 0x000fe20008ffe4ff */
[----:B0-----:R-:W4:Y:S04]  /*1a350*/  LDL.LU R191, [R1+0xd4] ;  /* 0x0000d40001bf7983 */ /* 0x001f280000300800 */
[----:B------:R0:W-:Y:S01]  /*1a360*/  STL [R1+0xfc], R243 ;  /* 0x0000fcf301007387 */ /* 0x0001e20000100800 */
[----:B------:R-:W-:-:S03]  /*1a370*/  IADD3 R247, P1, R247, UR9, RZ ;  /* 0x00000009f7f77c10 */ /* 0x000fc6000ff3e0ff */
[----:B------:R1:W-:Y:S01]  /*1a380*/  STL [R1+0xf4], R244 ;  /* 0x0000f4f401007387 */ /* 0x0003e20000100800 */
[----:B------:R-:W-:-:S03]  /*1a390*/  IADD3.X R248, R248, UR42, RZ, P2, !PT ;  /* 0x0000002af8f87c10 */ /* 0x000fc600097fe4ff */
[----:B------:R1:W-:Y:S01]  /*1a3a0*/  STL [R1+0xc8], R245 ;  /* 0x0000c8f501007387 */ /* 0x0003e20000100800 */
[----:B------:R-:W-:-:S03]  /*1a3b0*/  IADD3 R249, P2, R249, UR9, RZ ;  /* 0x00000009f9f97c10 */ /* 0x000fc6000ff5e0ff */
[----:B------:R1:W-:Y:S04]  /*1a3c0*/  STL [R1+0xec], R246 ;  /* 0x0000ecf601007387 */ /* 0x0003e80000100800 */
[----:B------:R-:W4:Y:S04]  /*1a3d0*/  LDL.LU R230, [R1+0xa8] ;  /* 0x0000a80001e67983 */ /* 0x000f280000300800 */
[----:B------:R3:W-:Y:S04]  /*1a3e0*/  STL [R1+0xc0], R247 ;  /* 0x0000c0f701007387 */ /* 0x0007e80000100800 */
[----:B------:R-:W4:Y:S04]  /*1a3f0*/  LDL.LU R232, [R1+0xcc] ;  /* 0x0000cc0001e87983 */ /* 0x000f280000300800 */
[----:B------:R3:W-:Y:S04]  /*1a400*/  STL [R1+0xe4], R248 ;  /* 0x0000e4f801007387 */ /* 0x0007e80000100800 */
        /* <DEDUP_REMOVED lines=8> */
[----:B------:R-:W4:Y:S04]  /*1a490*/  LDL.LU R207, [R1+0xac] ;  /* 0x0000ac0001cf7983 */ /* 0x000f280000300800 */
        /* <DEDUP_REMOVED lines=15> */
[----:B------:R0:W-:Y:S06]  /*1a590*/  MEMBAR.ALL.CTA ;  /* 0x0000000000007992 */ /* 0x0001ec0000008000 */
[----:B0-----:R-:W0:Y:S01]  /*1a5a0*/  FENCE.VIEW.ASYNC.S ;  /* 0x00000000000073c6 */ /* 0x001e220000000000 */
[----:B------:R-:W-:-:S03]  /*1a5b0*/  UMOV UR13, 0x40000040 ;  /* 0x40000040000d7882 */ /* 0x000fc60000000000 */
[----:B------:R-:W4:Y:S04]  /*1a5c0*/  LDL.LU R209, [R1+0xa4] ;  /* 0x0000a40001d17983 */ /* 0x000f280000300800 */
[----:B------:R-:W4:Y:S04]  /*1a5d0*/  LDL.LU R226, [R1+0x78] ;  /* 0x0000780001e27983 */ /* 0x000f280000300800 */
[----:B------:R-:W4:Y:S01]  /*1a5e0*/  LDL.LU R227, [R1+0x9c] ;  /* 0x00009c0001e37983 */ /* 0x000f220000300800 */
[----:B0-----:R-:W-:Y:S06]  /*1a5f0*/  BAR.SYNC.DEFER_BLOCKING 0x0 ;  /* 0x0000000000007b1d */ /* 0x001fec0000010000 */
[----:B------:R-:W-:-:S06]  /*1a600*/  WARPGROUP.ARRIVE ;  /* 0x00000000000079c5 */ /* 0x000fcc0000000000 */
[----:B------:R-:W-:Y:S01]  /*1a610*/  QGMMA.64x128x32.F32.E4M3.E4M3 R88, gdesc[UR12], R88 ;  /* 0x01e000000c5879f3 */ /* 0x000fe20008700858 */
[----:B--2---:R-:W-:-:S05]  /*1a620*/  IADD3.X R250, R250, UR42, RZ, P3, !PT ;  /* 0x0000002afafa7c10 */ /* 0x004fca0009ffe4ff */
[----:B------:R0:W-:Y:S04]  /*1a630*/  STL [R1+0xdc], R250 ;  /* 0x0000dcfa01007387 */ /* 0x0001e80000100800 */
[----:B------:R-:W2:Y:S04]  /*1a640*/  LDL.LU R229, [R1+0x70] ;  /* 0x0000700001e57983 */ /* 0x000ea80000300800 */
[----:B------:R-:W2:Y:S04]  /*1a650*/  LDL.LU R237, [R1+0x94] ;  /* 0x0000940001ed7983 */ /* 0x000ea80000300800 */
[----:B------:R-:W2:Y:S04]  /*1a660*/  LDL.LU R238, [R1+0x68] ;  /* 0x0000680001ee7983 */ /* 0x000ea80000300800 */
[----:B------:R-:W2:Y:S04]  /*1a670*/  LDL.LU R241, [R1+0x8c] ;  /* 0x00008c0001f17983 */ /* 0x000ea80000300800 */
[----:B------:R-:W2:Y:S04]  /*1a680*/  LDL.LU R242, [R1+0x60] ;  /* 0x0000600001f27983 */ /* 0x000ea80000300800 */
[----:B------:R-:W2:Y:S04]  /*1a690*/  LDL.LU R243, [R1+0x84] ;  /* 0x0000840001f37983 */ /* 0x000ea80000300800 */
[----:B-1----:R-:W2:Y:S04]  /*1a6a0*/  LDL.LU R244, [R1+0x58] ;  /* 0x0000580001f47983 */ /* 0x002ea80000300800 */
[----:B------:R-:W2:Y:S04]  /*1a6b0*/  LDL.LU R245, [R1+0x50] ;  /* 0x0000500001f57983 */ /* 0x000ea80000300800 */
[----:B------:R-:W2:Y:S01]  /*1a6c0*/  LDL.LU R246, [R1+0x74] ;  /* 0x0000740001f67983 */ /* 0x000ea20000300800 */
[----:B---3--:R-:W-:-:S05]  /*1a6d0*/  IADD3 R190, P3, R190, UR9, RZ ;  /* 0x00000009bebe7c10 */ /* 0x008fca000ff7e0ff */
[----:B------:R1:W-:Y:S04]  /*1a6e0*/  STL [R1+0xb0], R190 ;  /* 0x0000b0be01007387 */ /* 0x0003e80000100800 */
[----:B------:R-:W3:Y:S04]  /*1a6f0*/  LDL.LU R247, [R1+0x6c] ;  /* 0x00006c0001f77983 */ /* 0x000ee80000300800 */
[----:B------:R-:W3:Y:S04]  /*1a700*/  LDL.LU R248, [R1+0x40] ;  /* 0x0000400001f87983 */ /* 0x000ee80000300800 */
[----:B------:R-:W3:Y:S01]  /*1a710*/  LDL.LU R249, [R1+0x64] ;  /* 0x0000640001f97983 */ /* 0x000ee20000300800 */
[----:B------:R-:W-:Y:S01]  /*1a720*/  QGMMA.64x128x32.F32.E4M3.E4M3 R88, gdesc[UR4], R88 ;  /* 0x01e00000045879f3 */ /* 0x000fe20008700858 */
[----:B----4-:R-:W-:-:S05]  /*1a730*/  IADD3.X R191, R191, UR42, RZ, P4, !PT ;  /* 0x0000002abfbf7c10 */ /* 0x010fca000a7fe4ff */
[----:B------:R4:W-:Y:S04]  /*1a740*/  STL [R1+0xd4], R191 ;  /* 0x0000d4bf01007387 */ /* 0x0009e80000100800 */
[----:B0-----:R-:W3:Y:S04]  /*1a750*/  LDL.LU R250, [R1+0x5c] ;  /* 0x00005c0001fa7983 */ /* 0x001ee80000300800 */
[----:B-1----:R-:W3:Y:S04]  /*1a760*/  LDL.LU R190, [R1+0x54] ;  /* 0x0000540001be7983 */ /* 0x002ee80000300800 */
[----:B----4-:R-:W4:Y:S01]  /*1a770*/  LDL.LU R191, [R1+0x4c] ;  /* 0x00004c0001bf7983 */ /* 0x010f220000300800 */
[----:B------:R-:W-:-:S02]  /*1a780*/  IADD3 R230, P4, R230, UR9, RZ ;  /* 0x00000009e6e67c10 */ /* 0x000fc4000ff9e0ff */
        /* <DEDUP_REMOVED lines=20> */
[----:B0-----:R-:W3:Y:S01]  /*1a8d0*/  LDL.LU R0, [R1+0x890] ;  /* 0x0008900001007983 */ /* 0x001ee20000300800 */
[----:B------:R-:W-:Y:S01]  /*1a8e0*/  QGMMA.64x128x32.F32.E4M3.E4M3 R88, gdesc[UR16], R88 ;  /* 0x01e00000105879f3 */ /* 0x000fe20008700858 */
[----:B------:R-:W-:Y:S01]  /*1a8f0*/  UMOV UR26, UR14 ;  /* 0x0000000e001a7c82 */ /* 0x000fe20008000000 */
[----:B------:R-:W-:Y:S01]  /*1a900*/  UMOV UR27, UR15 ;  /* 0x0000000f001b7c82 */ /* 0x000fe20008000000 */
[----:B------:R-:W-:Y:S01]  /*1a910*/  STL [R1+0xac], R207 ;  /* 0x0000accf01007387 */ /* 0x000fe20000100800 */
[----:B------:R-:W-:-:S08]  /*1a920*/  IADD3.X R252, R252, UR42, RZ, P3, !PT ;  /* 0x0000002afcfc7c10 */ /* 0x000fd00009ffe4ff */
[----:B------:R-:W-:-:S12]  /*1a930*/  QGMMA.64x128x32.F32.E4M3.E4M3 R88, gdesc[UR20], R88 ;  /* 0x01e00000145879f3 */ /* 0x000fd80008700858 */
[----:B------:R-:W-:Y:S01]  /*1a940*/  QGMMA.64x128x32.F32.E4M3.E4M3 R24, gdesc[UR24], R24 ;  /* 0x01e00000181879f3 */ /* 0x000fe20008700818 */
[----:B------:R-:W-:Y:S02]  /*1a950*/  IADD3.X R209, R209, UR42, RZ, P4, !PT ;  /* 0x0000002ad1d17c10 */ /* 0x000fe4000a7fe4ff */
[----:B------:R-:W-:Y:S02]  /*1a960*/  IADD3 R226, P4, R226, UR9, RZ ;  /* 0x00000009e2e27c10 */ /* 0x000fe4000ff9e0ff */
[----:B------:R-:W-:Y:S02]  /*1a970*/  IADD3.X R227, R227, UR42, RZ, P5, !PT ;  /* 0x0000002ae3e37c10 */ /* 0x000fe4000affe4ff */
[----:B--2---:R-:W-:Y:S01]  /*1a980*/  IADD3 R229, P5, R229, UR9, RZ ;  /* 0x00000009e5e57c10 */ /* 0x004fe2000ffbe0ff */
[----:B------:R-:W-:Y:S01]  /*1a990*/  STL [R1+0xa4], R209 ;  /* 0x0000a4d101007387 */ /* 0x000fe20000100800 */
[----:B------:R-:W-:Y:S02]  /*1a9a0*/  IADD3.X R237, R237, UR42, RZ, P6, !PT ;  /* 0x0000002aeded7c10 */ /* 0x000fe4000b7fe4ff */
[----:B------:R-:W-:Y:S01]  /*1a9b0*/  IADD3 R238, P6, R238, UR9, RZ ;  /* 0x00000009eeee7c10 */ /* 0x000fe2000ffde0ff */
[----:B------:R-:W-:Y:S01]  /*1a9c0*/  STL [R1+0x78], R226 ;  /* 0x000078e201007387 */ /* 0x000fe20000100800 */
[----:B------:R-:W-:-:S02]  /*1a9d0*/  IADD3.X R241, R241, UR42, RZ, P1, !PT ;  /* 0x0000002af1f17c10 */ /* 0x000fc40008ffe4ff */
[----:B------:R-:W-:Y:S01]  /*1a9e0*/  IADD3 R242, P1, R242, UR9, RZ ;  /* 0x00000009f2f27c10 */ /* 0x000fe2000ff3e0ff */
        /* <DEDUP_REMOVED lines=9> */
[----:B------:R-:W-:Y:S04]  /*1aa80*/  STL [R1+0x60], R242 ;  /* 0x000060f201007387 */ /* 0x000fe80000100800 */
[----:B------:R0:W-:Y:S04]  /*1aa90*/  STL [R1+0x7c], R252 ;  /* 0x00007cfc01007387 */ /* 0x0001e80000100800 */
[----:B------:R-:W-:Y:S01]  /*1aaa0*/  STL [R1+0x84], R243 ;  /* 0x000084f301007387 */ /* 0x000fe20000100800 */
[----:B------:R-:W-:Y:S01]  /*1aab0*/  UMOV UR30, UR6 ;  /* 0x00000006001e7c82 */ /* 0x000fe20008000000 */
[----:B------:R-:W-:-:S02]  /*1aac0*/  UMOV UR31, UR7 ;  /* 0x00000007001f7c82 */ /* 0x000fc40008000000 */
[----:B0-----:R-:W2:Y:S04]  /*1aad0*/  LDL.LU R252, [R1+0x88c] ;  /* 0x00088c0001fc7983 */ /* 0x001ea80000300800 */
[----:B------:R-:W-:Y:S01]  /*1aae0*/  STL [R1+0x58], R244 ;  /* 0x000058f401007387 */ /* 0x000fe20000100800 */
[----:B------:R-:W-:Y:S01]  /*1aaf0*/  QGMMA.64x128x32.F32.E4M3.E4M3 R24, gdesc[UR28], R24 ;  /* 0x01e000001c1879f3 */ /* 0x000fe20008700818 */
[----:B---3--:R-:W-:-:S05]  /*1ab00*/  IADD3 R0, P4, R0, UR9, RZ ;  /* 0x0000000900007c10 */ /* 0x008fca000ff9e0ff */
[----:B------:R0:W-:Y:S04]  /*1ab10*/  STL [R1+0x48], R0 ;  /* 0x0000480001007387 */ /* 0x0001e80000100800 */
[----:B------:R-:W-:Y:S04]  /*1ab20*/  STL [R1+0x50], R245 ;  /* 0x000050f501007387 */ /* 0x000fe80000100800 */
[----:B0-----:R-:W3:Y:S01]  /*1ab30*/  LDL.LU R0, [R1+0x888] ;  /* 0x0008880001007983 */ /* 0x001ee20000300800 */
[----:B------:R-:W-:Y:S01]  /*1ab40*/  UMOV UR34, UR18 ;  /* 0x0000001200227c82 */ /* 0x000fe20008000000 */
[----:B------:R-:W-:-:S02]  /*1ab50*/  UMOV UR35, UR19 ;  /* 0x0000001300237c82 */ /* 0x000fc40008000000 */
[----:B------:R-:W-:Y:S01]  /*1ab60*/  QGMMA.64x128x32.F32.E4M3.E4M3 R24, gdesc[UR32], R24 ;  /* 0x01e00000201879f3 */ /* 0x000fe20008700818 */
[----:B------:R-:W-:Y:S01]  /*1ab70*/  UMOV UR38, UR22 ;  /* 0x0000001600267c82 */ /* 0x000fe20008000000 */
[----:B------:R-:W-:Y:S01]  /*1ab80*/  UMOV UR39, UR23 ;  /* 0x0000001700277c82 */ /* 0x000fe20008000000 */
[----:B------:R-:W-:Y:S02]  /*1ab90*/  IADD3.X R247, R247, UR42, RZ, P5, !PT ;  /* 0x0000002af7f77c10 */ /* 0x000fe4000affe4ff */
[----:B------:R-:W-:Y:S02]  /*1aba0*/  IADD3 R248, P5, R248, UR9, RZ ;  /* 0x00000009f8f87c10 */ /* 0x000fe4000ffbe0ff */
[----:B------:R-:W-:Y:S01]  /*1abb0*/  IADD3.X R249, R249, UR42, RZ, P6, !PT ;  /* 0x0000002af9f97c10 */ /* 0x000fe2000b7fe4ff */
[----:B------:R-:W-:Y:S01]  /*1abc0*/  STL [R1+0x74], R246 ;  /* 0x000074f601007387 */ /* 0x000fe20000100800 */
[----:B------:R-:W-:Y:S02]  /*1abd0*/  IADD3.X R250, R250, UR42, RZ, P1, !PT ;  /* 0x0000002afafa7c10 */ /* 0x000fe40008ffe4ff */
[----:B------:R-:W-:Y:S01]  /*1abe0*/  IADD3.X R190, R190, UR42, RZ, P2, !PT ;  /* 0x0000002abebe7c10 */ /* 0x000fe200097fe4ff */
[----:B------:R-:W-:Y:S01]  /*1abf0*/  STL [R1+0x6c], R247 ;  /* 0x00006cf701007387 */ /* 0x000fe20000100800 */
[----:B----4-:R-:W-:-:S03]  /*1ac00*/  IADD3.X R191, R191, UR42, RZ, P3, !PT ;  /* 0x0000002abfbf7c10 */ /* 0x010fc60009ffe4ff */
[----:B------:R-:W-:Y:S04]  /*1ac10*/  STL [R1+0x40], R248 ;  /* 0x000040f801007387 */ /* 0x000fe80000100800 */
[----:B------:R-:W-:Y:S01]  /*1ac20*/  STL [R1+0x64], R249 ;  /* 0x000064f901007387 */ /* 0x000fe20000100800 */
[----:B------:R-:W-:Y:S03]  /*1ac30*/  QGMMA.64x128x32.F32.E4M3.E4M3 R24, gdesc[UR36], R24, gsb0 ;  /* 0x01e00000241879f3 */ /* 0x000fe60008000818 */
[----:B------:R-:W-:Y:S04]  /*1ac40*/  STL [R1+0x5c], R250 ;  /* 0x00005cfa01007387 */ /* 0x000fe80000100800 */
[----:B------:R-:W-:Y:S01]  /*1ac50*/  STL [R1+0x54], R190 ;  /* 0x000054be01007387 */ /* 0x000fe20000100800 */
[----:B--2---:R-:W-:-:S02]  /*1ac60*/  IADD3.X R252, R252, UR42, RZ, P4, !PT ;  /* 0x0000002afcfc7c10 */ /* 0x004fc4000a7fe4ff */
[----:B---3--:R-:W-:-:S05]  /*1ac70*/  IADD3.X R0, R0, UR42, RZ, P5, !PT ;  /* 0x0000002a00007c10 */ /* 0x008fca000affe4ff */
[----:B------:R0:W-:Y:S04]  /*1ac80*/  STL [R1+0x3c], R0 ;  /* 0x00003c0001007387 */ /* 0x0001e80000100800 */
[----:B------:R1:W-:Y:S04]  /*1ac90*/  STL [R1+0x4c], R191 ;  /* 0x00004cbf01007387 */ /* 0x0003e80000100800 */
[----:B0-----:R1:W5:Y:S04]  /*1aca0*/  LDL.LU R0, [R1+0x884] ;  /* 0x0008840001007983 */ /* 0x0013680000300800 */
[----:B------:R1:W-:Y:S01]  /*1acb0*/  STL [R1+0x44], R252 ;  /* 0x000044fc01007387 */ /* 0x0003e20000100800 */
[----:B------:R-:W-:-:S02]  /*1acc0*/  WARPGROUP.DEPBAR.LE gsb0, 0x0 ;  /* 0x00008000000079c5 */ /* 0x000fc40000010000 */
[----:B------:R-:W-:Y:S05]  /*1acd0*/  @P0 BRA `(.L_x_2) ;  /* 0xffffff1400f40947 */ /* 0x000fea000383ffff */
.L_x_1:
[----:B------:R-:W2:Y:S01]  /*1ace0*/  LDL.LU R9, [R1+0x880] ;  /* 0x0008800001097983 */ /* 0x000ea20000300800 */
[----:B------:R-:W0:Y:S01]  /*1acf0*/  S2R R8, SR_TID.X ;  /* 0x0000000000087919 */ /* 0x000e220000002100 */
[----:B------:R-:W-:Y:S01]  /*1ad00*/  F2FP.SATFINITE.E4M3.F32.PACK_AB_MERGE_C R4, R89, R88, RZ ;  /* 0x000000585904723e */ /* 0x000fe200048070ff */
[----:B------:R-:W-:Y:S01]  /*1ad10*/  ULDC.64 UR6, c[0x0][0x228] ;  /* 0x00008a0000067ab9 */ /* 0x000fe20000000a00 */
[----:B------:R-:W-:Y:S01]  /*1ad20*/  F2FP.SATFINITE.E4M3.F32.PACK_AB_MERGE_C R5, R91, R90, RZ ;  /* 0x0000005a5b05723e */ /* 0x000fe200048070ff */
[----:B------:R-:W3:Y:S01]  /*1ad30*/  LDL.LU R16, [R1+0x87c] ;  /* 0x00087c0001107983 */ /* 0x000ee20000300800 */
[----:B------:R-:W-:Y:S01]  /*1ad40*/  F2FP.SATFINITE.E4M3.F32.PACK_AB_MERGE_C R93, R93, R92, RZ ;  /* 0x0000005c5d5d723e */ /* 0x000fe200048070ff */
[----:B-----5:R-:W-:Y:S01]  /*1ad50*/  VIADD R10, R0, 0x7f ;  /* 0x0000007f000a7836 */ /* 0x020fe20000000000 */
[----:B------:R-:W-:Y:S01]  /*1ad60*/  F2FP.SATFINITE.E4M3.F32.PACK_AB_MERGE_C R94, R95, R94, RZ ;  /* 0x0000005e5f5e723e */ /* 0x000fe200048070ff */
[----:B------:R-:W4:Y:S01]  /*1ad70*/  S2R R11, SR_TID.X ;  /* 0x00000000000b7919 */ /* 0x000f220000002100 */
[----:B------:R-:W-:Y:S01]  /*1ad80*/  F2FP.SATFINITE.E4M3.F32.PACK_AB_MERGE_C R6, R25, R24, RZ ;  /* 0x000000181906723e */ /* 0x000fe200048070ff */
[----:B------:R-:W-:Y:S01]  /*1ad90*/  ULDC UR4, c[0x0][0x22c] ;  /* 0x00008b0000047ab9 */ /* 0x000fe20000000800 */
[----:B------:R-:W-:Y:S01]  /*1ada0*/  F2FP.SATFINITE.E4M3.F32.PACK_AB_MERGE_C R7, R27, R26, RZ ;  /* 0x0000001a1b07723e */ /* 0x000fe200048070ff */
[----:B------:R-:W-:Y:S01]  /*1adb0*/  ULDC UR5, c[0x0][0x22c] ;  /* 0x00008b0000057ab9 */ /* 0x000fe20000000800 */
[----:B------:R-:W-:-:S02]  /*1adc0*/  F2FP.SATFINITE.E4M3.F32.PACK_AB_MERGE_C R29, R29, R28, RZ ;  /* 0x0000001c1d1d723e */ /* 0x000fc400048070ff */
[----:B------:R-:W-:Y:S02]  /*1add0*/  F2FP.SATFINITE.E4M3.F32.PACK_AB_MERGE_C R30, R31, R30, RZ ;  /* 0x0000001e1f1e723e */ /* 0x000fe400048070ff */
[----:B------:R-:W-:Y:S02]  /*1ade0*/  F2FP.SATFINITE.E4M3.F32.PACK_AB_MERGE_C R40, R41, R40, RZ ;  /* 0x000000282928723e */ /* 0x000fe400048070ff */
[----:B------:R-:W-:Y:S02]  /*1adf0*/  PRMT R4, R4, 0x5410, R93 ;  /* 0x0000541004047816 */ /* 0x000fe4000000005d */
[----:B------:R-:W-:Y:S02]  /*1ae00*/  PRMT R5, R5, 0x5410, R94 ;  /* 0x0000541005057816 */ /* 0x000fe4000000005e */
[----:B------:R-:W-:Y:S02]  /*1ae10*/  PRMT R6, R6, 0x5410, R29 ;  /* 0x0000541006067816 */ /* 0x000fe4000000001d */
[----:B------:R-:W-:-:S02]  /*1ae20*/  PRMT R7, R7, 0x5410, R30 ;  /* 0x0000541007077816 */ /* 0x000fc4000000001e */
[----:B------:R-:W-:Y:S02]  /*1ae30*/  F2FP.SATFINITE.E4M3.F32.PACK_AB_MERGE_C R98, R99, R98, RZ ;  /* 0x000000626362723e */ /* 0x000fe400048070ff */
[----:B------:R-:W-:Y:S02]  /*1ae40*/  F2FP.SATFINITE.E4M3.F32.PACK_AB_MERGE_C R103, R103, R102, RZ ;  /* 0x000000666767723e */ /* 0x000fe400048070ff */
[----:B------:R-:W-:Y:S01]  /*1ae50*/  F2FP.SATFINITE.E4M3.F32.PACK_AB_MERGE_C R32, R33, R32, RZ ;  /* 0x000000202120723e */ /* 0x000fe200048070ff */
[----:B0-----:R-:W-:Y:S01]  /*1ae60*/  IMAD.SHL.U32 R3, R8, 0x40, RZ ;  /* 0x0000004008037824 */ /* 0x001fe200078e00ff */
[----:B------:R-:W-:Y:S02]  /*1ae70*/  F2FP.SATFINITE.E4M3.F32.PACK_AB_MERGE_C R34, R35, R34, RZ ;  /* 0x000000222322723e */ /* 0x000fe400048070ff */
[----:B------:R-:W-:Y:S02]  /*1ae80*/  F2FP.SATFINITE.E4M3.F32.PACK_AB_MERGE_C R37, R37, R36, RZ ;  /* 0x000000242525723e */ /* 0x000fe400048070ff */
[----:B------:R-:W-:-:S02]  /*1ae90*/  LOP3.LUT R3, R3, 0x400, RZ, 0xc0, !PT ;  /* 0x0000040003037812 */ /* 0x000fc400078ec0ff */
[----:B------:R-:W-:Y:S02]  /*1aea0*/  F2FP.SATFINITE.E4M3.F32.PACK_AB_MERGE_C R39, R39, R38, RZ ;  /* 0x000000262727723e */ /* 0x000fe400048070ff */
[----:B----4-:R-:W-:Y:S02]  /*1aeb0*/  LOP3.LUT R11, R11, 0x7f, RZ, 0xc0, !PT ;  /* 0x0000007f0b0b7812 */ /* 0x010fe400078ec0ff */
[----:B------:R-:W-:Y:S02]  /*1aec0*/  F2FP.SATFINITE.E4M3.F32.PACK_AB_MERGE_C R96, R97, R96, RZ ;  /* 0x000000606160723e */ /* 0x000fe400048070ff */
[----:B------:R-:W-:Y:S01]  /*1aed0*/  LEA R20, R11, UR8, 0x4 ;  /* 0x000000080b147c11 */ /* 0x000fe2000f8e20ff */
[----:B------:R-:W-:Y:S01]  /*1aee0*/  BAR.SYNC.DEFER_BLOCKING 0x0 ;  /* 0x0000000000007b1d */ /* 0x000fe20000010000 */
[----:B------:R-:W-:Y:S02]  /*1aef0*/  PRMT R97, R98, 0x5410, R103 ;  /* 0x0000541062617816 */ /* 0x000fe40000000067 */
[----:B------:R-:W-:-:S02]  /*1af00*/  PRMT R98, R32, 0x5410, R37 ;  /* 0x0000541020627816 */ /* 0x000fc40000000025 */
[----:B------:R-:W-:Y:S01]  /*1af10*/  PRMT R99, R34, 0x5410, R39 ;  /* 0x0000541022637816 */ /* 0x000fe20000000027 */
[----:B------:R-:W-:Y:S01]  /*1af20*/  VIADD R39, R0, 0x5 ;  /* 0x0000000500277836 */ /* 0x000fe20000000000 */
[----:B------:R-:W-:Y:S02]  /*1af30*/  F2FP.SATFINITE.E4M3.F32.PACK_AB_MERGE_C R101, R101, R100, RZ ;  /* 0x000000646565723e */ /* 0x000fe400048070ff */
[----:B------:R-:W-:Y:S02]  /*1af40*/  F2FP.SATFINITE.E4M3.F32.PACK_AB_MERGE_C R106, R107, R106, RZ ;  /* 0x0000006a6b6a723e */ /* 0x000fe400048070ff */
[----:B------:R-:W-:Y:S02]  /*1af50*/  PRMT R96, R96, 0x5410, R101 ;  /* 0x0000541060607816 */ /* 0x000fe40000000065 */
[----:B------:R-:W-:Y:S02]  /*1af60*/  F2FP.SATFINITE.E4M3.F32.PACK_AB_MERGE_C R111, R111, R110, RZ ;  /* 0x0000006e6f6f723e */ /* 0x000fe400048070ff */
[----:B------:R-:W-:-:S02]  /*1af70*/  F2FP.SATFINITE.E4M3.F32.PACK_AB_MERGE_C R104, R105, R104, RZ ;  /* 0x000000686968723e */ /* 0x000fc400048070ff */
[----:B------:R-:W-:Y:S02]  /*1af80*/  F2FP.SATFINITE.E4M3.F32.PACK_AB_MERGE_C R109, R109, R108, RZ ;  /* 0x0000006c6d6d723e */ /* 0x000fe400048070ff */
[----:B------:R-:W-:Y:S02]  /*1af90*/  F2FP.SATFINITE.E4M3.F32.PACK_AB_MERGE_C R42, R43, R42, RZ ;  /* 0x0000002a2b2a723e */ /* 0x000fe400048070ff */
[----:B------:R-:W-:Y:S02]  /*1afa0*/  F2FP.SATFINITE.E4M3.F32.PACK_AB_MERGE_C R45, R45, R44, RZ ;  /* 0x0000002c2d2d723e */ /* 0x000fe400048070ff */
[----:B------:R-:W-:Y:S02]  /*1afb0*/  F2FP.SATFINITE.E4M3.F32.PACK_AB_MERGE_C R47, R47, R46, RZ ;  /* 0x0000002e2f2f723e */ /* 0x000fe400048070ff */
[----:B------:R-:W-:Y:S02]  /*1afc0*/  PRMT R105, R106, 0x5410, R111 ;  /* 0x000054106a697816 */ /* 0x000fe4000000006f */
[----:B------:R-:W-:-:S02]  /*1afd0*/  PRMT R104, R104, 0x5410, R109 ;  /* 0x0000541068687816 */ /* 0x000fc4000000006d */
[----:B------:R-:W-:Y:S02]  /*1afe0*/  PRMT R106, R40, 0x5410, R45 ;  /* 0x00005410286a7816 */ /* 0x000fe4000000002d */
[----:B------:R-:W-:Y:S02]  /*1aff0*/  PRMT R107, R42, 0x5410, R47 ;  /* 0x000054102a6b7816 */ /* 0x000fe4000000002f */
[----:B------:R-:W-:Y:S02]  /*1b000*/  F2FP.SATFINITE.E4M3.F32.PACK_AB_MERGE_C R114, R115, R114, RZ ;  /* 0x000000727372723e */ /* 0x000fe400048070ff */
[----:B------:R-:W-:Y:S02]  /*1b010*/  F2FP.SATFINITE.E4M3.F32.PACK_AB_MERGE_C R119, R119, R118, RZ ;  /* 0x000000767777723e */ /* 0x000fe400048070ff */
        /* <DEDUP_REMOVED lines=58> */
[----:B--2---:R-:W-:Y:S01]  /*1b3c0*/  LOP3.LUT R2, R9, 0xf0, RZ, 0xc0, !PT ;  /* 0x000000f009027812 */ /* 0x004fe200078ec0ff */
[----:B------:R-:W-:-:S03]  /*1b3d0*/  VIADD R9, R0, 0x1 ;  /* 0x0000000100097836 */ /* 0x000fc60000000000 */
[----:B------:R-:W-:Y:S01]  /*1b3e0*/  IADD3 R3, R3, UR8, R2 ;  /* 0x0000000803037c10 */ /* 0x000fe2000fffe002 */
[----:B------:R-:W-:Y:S02]  /*1b3f0*/  IMAD.SHL.U32 R2, R8, 0x8, RZ ;  /* 0x0000000808027824 */ /* 0x000fe400078e00ff */
[----:B------:R-:W-:Y:S01]  /*1b400*/  VIADD R8, R0, 0x2 ;  /* 0x0000000200087836 */ /* 0x000fe20000000000 */
[----:B---3--:R-:W-:Y:S02]  /*1b410*/  ISETP.GE.AND P0, PT, R16, UR6, PT ;  /* 0x0000000610007c0c */ /* 0x008fe4000bf06270 */
[----:B------:R-:W-:Y:S02]  /*1b420*/  LOP3.LUT R2, R2, 0x300, RZ, 0xc0, !PT ;  /* 0x0000030002027812 */ /* 0x000fe400078ec0ff */
[----:B------:R-:W-:Y:S01]  /*1b430*/  ISETP.LT.AND P2, PT, R9, UR4, !P0 ;  /* 0x0000000409007c0c */ /* 0x000fe2000c741270 */
[----:B------:R-:W-:Y:S01]  /*1b440*/  VIADD R9, R0, 0x3 ;  /* 0x0000000300097836 */ /* 0x000fe20000000000 */
[----:B------:R-:W-:Y:S01]  /*1b450*/  ISETP.LT.AND P1, PT, R10, UR5, !P0 ;  /* 0x000000050a007c0c */ /* 0x000fe2000c721270 */
[----:B------:R-:W-:Y:S01]  /*1b460*/  IMAD.IADD R41, R2, 0x1, R3 ;  /* 0x0000000102297824 */ /* 0x000fe200078e0203 */
[----:B------:R-:W-:Y:S01]  /*1b470*/  ULDC UR4, c[0x0][0x22c] ;  /* 0x00008b0000047ab9 */ /* 0x000fe20000000800 */
[----:B------:R-:W-:Y:S01]  /*1b480*/  ULDC UR5, c[0x0][0x22c] ;  /* 0x00008b0000057ab9 */ /* 0x000fe20000000800 */
[----:B------:R-:W-:Y:S01]  /*1b490*/  ISETP.LT.AND P4, PT, R8, UR4, !P0 ;  /* 0x0000000408007c0c */ /* 0x000fe2000c781270 */
[----:B------:R-:W-:Y:S01]  /*1b4a0*/  ULDC UR4, c[0x0][0x244] ;  /* 0x0000910000047ab9 */ /* 0x000fe20000000800 */
[----:B------:R-:W-:Y:S01]  /*1b4b0*/  STSM.16.M88.4 [R41], R4 ;  /* 0x0000000429007844 */ /* 0x000fe20000000200 */
[----:B------:R-:W-:Y:S01]  /*1b4c0*/  BAR.SYNC.DEFER_BLOCKING 0x0 ;  /* 0x0000000000007b1d */ /* 0x000fe20000010000 */
[----:B------:R-:W-:Y:S01]  /*1b4d0*/  ISETP.LT.AND P3, PT, R9, UR5, !P0 ;  /* 0x0000000509007c0c */ /* 0x000fe2000c761270 */
[----:B------:R-:W-:Y:S01]  /*1b4e0*/  IMAD R2, R16, UR4, RZ ;  /* 0x0000000410027c24 */ /* 0x000fe2000f8e02ff */
[----:B------:R-:W-:-:S03]  /*1b4f0*/  ISETP.LT.AND P5, PT, R0, UR7, !P0 ;  /* 0x0000000700007c0c */ /* 0x000fc6000c7a1270 */
[----:B------:R-:W-:Y:S02]  /*1b500*/  ULDC.64 UR4, c[0x0][0x220] ;  /* 0x0000880000047ab9 */ /* 0x000fe40000000a00 */
[----:B------:R-:W-:Y:S01]  /*1b510*/  IADD3 R3, P6, R2, UR4, RZ ;  /* 0x0000000402037c10 */ /* 0x000fe2000ffde0ff */
[----:B------:R-:W-:Y:S02]  /*1b520*/  ULDC UR4, c[0x0][0x248] ;  /* 0x0000920000047ab9 */ /* 0x000fe40000000800 */
[----:B------:R-:W-:Y:S01]  /*1b530*/  IMAD R21, R0, UR4, RZ ;  /* 0x0000000400157c24 */ /* 0x000fe2000f8e02ff */
[----:B------:R-:W-:Y:S01]  /*1b540*/  LEA.HI.X.SX32 R2, R2, UR5, 0x1, P6 ;  /* 0x0000000502027c11 */ /* 0x000fe2000b0f0eff */
[----:B------:R-:W-:Y:S02]  /*1b550*/  ULDC UR5, c[0x0][0x22c] ;  /* 0x00008b0000057ab9 */ /* 0x000fe40000000800 */
[C---:B------:R-:W-:Y:S01]  /*1b560*/  VIADD R38, R21.reuse, UR4 ;  /* 0x0000000415267c36 */ /* 0x040fe20008000000 */
[----:B------:R-:W-:-:S04]  /*1b570*/  IADD3 R22, P6, R21, R3, RZ ;  /* 0x0000000315167210 */ /* 0x000fc80007fde0ff */
[-C--:B------:R-:W-:Y:S01]  /*1b580*/  LEA.HI.X.SX32 R23, R21, R2.reuse, 0x1, P6 ;  /* 0x0000000215177211 */ /* 0x080fe200030f0eff */
[----:B------:R-:W-:Y:S01]  /*1b590*/  VIADD R21, R0, 0x4 ;  /* 0x0000000400157836 */ /* 0x000fe20000000000 */
[C---:B------:R-:W-:Y:S01]  /*1b5a0*/  IADD3 R36, P6, R38.reuse, R3, RZ ;  /* 0x0000000326247210 */ /* 0x040fe20007fde0ff */
[----:B------:R-:W0:Y:S03]  /*1b5b0*/  LDS.128 R32, [R20] ;  /* 0x0000000014207984 */ /* 0x000e260000000c00 */
[----:B------:R-:W-:Y:S01]  /*1b5c0*/  LEA.HI.X.SX32 R37, R38, R2, 0x1, P6 ;  /* 0x0000000226257211 */ /* 0x000fe200030f0eff */
[----:B------:R-:W-:Y:S06]  /*1b5d0*/  BAR.SYNC.DEFER_BLOCKING 0x0 ;  /* 0x0000000000007b1d */ /* 0x000fec0000010000 */
[----:B------:R-:W-:Y:S02]  /*1b5e0*/  STSM.16.M88.4 [R41], R96 ;  /* 0x0000006029007844 */ /* 0x000fe40000000200 */
[----:B------:R-:W-:Y:S01]  /*1b5f0*/  BAR.SYNC.DEFER_BLOCKING 0x0 ;  /* 0x0000000000007b1d */ /* 0x000fe20000010000 */
[----:B0-----:R-:W-:-:S02]  /*1b600*/  PRMT R45, R32, 0x7770, RZ ;  /* 0x00007770202d7816 */ /* 0x001fc400000000ff */
[----:B------:R-:W-:-:S03]  /*1b610*/  PRMT R43, R32, 0x7771, RZ ;  /* 0x00007771202b7816 */ /* 0x000fc600000000ff */
[----:B------:R-:W0:Y:S02]  /*1b620*/  LDS.128 R28, [R20] ;  /* 0x00000000141c7984 */ /* 0x000e240000000c00 */
[----:B------:R-:W-:Y:S06]  /*1b630*/  BAR.SYNC.DEFER_BLOCKING 0x0 ;  /* 0x0000000000007b1d */ /* 0x000fec0000010000 */
[----:B------:R-:W-:Y:S02]  /*1b640*/  STSM.16.M88.4 [R41], R104 ;  /* 0x0000006829007844 */ /* 0x000fe40000000200 */
[----:B------:R-:W-:Y:S06]  /*1b650*/  BAR.SYNC.DEFER_BLOCKING 0x0 ;  /* 0x0000000000007b1d */ /* 0x000fec0000010000 */
[----:B------:R-:W2:Y:S02]  /*1b660*/  LDS.128 R24, [R20] ;  /* 0x0000000014187984 */ /* 0x000ea40000000c00 */
[----:B------:R-:W-:Y:S06]  /*1b670*/  BAR.SYNC.DEFER_BLOCKING 0x0 ;  /* 0x0000000000007b1d */ /* 0x000fec0000010000 */
[----:B------:R-:W-:Y:S02]  /*1b680*/  STSM.16.M88.4 [R41], R112 ;  /* 0x0000007029007844 */ /* 0x000fe40000000200 */
[----:B------:R-:W-:Y:S06]  /*1b690*/  BAR.SYNC.DEFER_BLOCKING 0x0 ;  /* 0x0000000000007b1d */ /* 0x000fec0000010000 */
[----:B------:R-:W3:Y:S02]  /*1b6a0*/  LDS.128 R12, [R20] ;  /* 0x00000000140c7984 */ /* 0x000ee40000000c00 */
[----:B------:R-:W-:Y:S06]  /*1b6b0*/  BAR.SYNC.DEFER_BLOCKING 0x0 ;  /* 0x0000000000007b1d */ /* 0x000fec0000010000 */
[----:B------:R-:W-:Y:S02]  /*1b6c0*/  STSM.16.M88.4 [R41], R120 ;  /* 0x0000007829007844 */ /* 0x000fe40000000200 */
[----:B------:R-:W-:Y:S06]  /*1b6d0*/  BAR.SYNC.DEFER_BLOCKING 0x0 ;  /* 0x0000000000007b1d */ /* 0x000fec0000010000 */
[----:B------:R-:W4:Y:S02]  /*1b6e0*/  LDS.128 R8, [R20] ;  /* 0x0000000014087984 */ /* 0x000f240000000c00 */
[----:B------:R-:W-:Y:S06]  /*1b6f0*/  BAR.SYNC.DEFER_BLOCKING 0x0 ;  /* 0x0000000000007b1d */ /* 0x000fec0000010000 */
[----:B------:R-:W-:Y:S02]  /*1b700*/  STSM.16.M88.4 [R41], R128 ;  /* 0x0000008029007844 */ /* 0x000fe40000000200 */
[----:B------:R-:W-:Y:S06]  /*1b710*/  BAR.SYNC.DEFER_BLOCKING 0x0 ;  /* 0x0000000000007b1d */ /* 0x000fec0000010000 */
[----:B------:R-:W1:Y:S02]  /*1b720*/  LDS.128 R16, [R20] ;  /* 0x0000000014107984 */ /* 0x000e640000000c00 */
[----:B------:R-:W-:Y:S06]  /*1b730*/  BAR.SYNC.DEFER_BLOCKING 0x0 ;  /* 0x0000000000007b1d */ /* 0x000fec0000010000 */
[----:B------:R-:W-:Y:S02]  /*1b740*/  STSM.16.M88.4 [R41], R136 ;  /* 0x0000008829007844 */ /* 0x000fe40000000200 */
[----:B------:R-:W-:Y:S06]  /*1b750*/  BAR.SYNC.DEFER_BLOCKING 0x0 ;  /* 0x0000000000007b1d */ /* 0x000fec0000010000 */
[----:B------:R-:W1:Y:S02]  /*1b760*/  LDS.128 R4, [R20] ;  /* 0x0000000014047984 */ /* 0x000e640000000c00 */
[----:B------:R-:W-:Y:S06]  /*1b770*/  BAR.SYNC.DEFER_BLOCKING 0x0 ;  /* 0x0000000000007b1d */ /* 0x000fec0000010000 */
[----:B------:R0:W-:Y:S02]  /*1b780*/  STSM.16.M88.4 [R41], R144 ;  /* 0x0000009029007844 */ /* 0x0001e40000000200 */
[----:B------:R-:W-:Y:S01]  /*1b790*/  BAR.SYNC.DEFER_BLOCKING 0x0 ;  /* 0x0000000000007b1d */ /* 0x000fe20000010000 */
[----:B0-----:R-:W-:-:S05]  /*1b7a0*/  PRMT R41, R33, 0x7770, RZ ;  /* 0x0000777021297816 */ /* 0x001fca00000000ff */
[----:B------:R0:W-:Y:S01]  /*1b7b0*/  @P5 STG.E.U8 desc[UR40][R22.64], R45 ;  /* 0x0000002d16005986 */ /* 0x0001e2000c101128 */
[----:B------:R-:W-:Y:S01]  /*1b7c0*/  ISETP.LT.AND P5, PT, R21, UR5, !P0 ;  /* 0x0000000515007c0c */ /* 0x000fe2000c7a1270 */
[----:B------:R-:W-:Y:S01]  /*1b7d0*/  VIADD R21, R38, UR4 ;  /* 0x0000000426157c36 */ /* 0x000fe20008000000 */
[----:B------:R-:W-:Y:S01]  /*1b7e0*/  ULDC UR5, c[0x0][0x22c] ;  /* 0x00008b0000057ab9 */ /* 0x000fe20000000800 */
[----:B------:R2:W-:Y:S01]  /*1b7f0*/  @P2 STG.E.U8 desc[UR40][R36.64], R43 ;  /* 0x0000002b24002986 */ /* 0x0005e2000c101128 */
[----:B------:R-:W-:Y:S01]  /*1b800*/  ISETP.LT.AND P2, PT, R39, UR5, !P0 ;  /* 0x0000000527007c0c */ /* 0x000fe2000c741270 */
[C---:B------:R-:W-:Y:S01]  /*1b810*/  VIADD R40, R21.reuse, UR4 ;  /* 0x0000000415287c36 */ /* 0x040fe20008000000 */
[----:B------:R-:W-:Y:S01]  /*1b820*/  IADD3 R38, P6, R21, R3, RZ ;  /* 0x0000000315267210 */ /* 0x000fe20007fde0ff */
[----:B------:R-:W-:-:S03]  /*1b830*/  ULDC UR5, c[0x0][0x22c] ;  /* 0x00008b0000057ab9 */ /* 0x000fc60000000800 */
[-C--:B------:R-:W-:Y:S01]  /*1b840*/  LEA.HI.X.SX32 R39, R21, R2.reuse, 0x1, P6 ;  /* 0x0000000215277211 */ /* 0x080fe200030f0eff */
[----:B------:R-:W-:Y:S01]  /*1b850*/  VIADD R21, R0, 0x6 ;  /* 0x0000000600157836 */ /* 0x000fe20000000000 */
[CC--:B0-----:R-:W-:Y:S02]  /*1b860*/  IADD3 R22, P6, R40.reuse, R3.reuse, RZ ;  /* 0x0000000328167210 */ /* 0x0c1fe40007fde0ff */
[----:B--2---:R-:W-:Y:S01]  /*1b870*/  PRMT R43, R33, 0x7771, RZ ;  /* 0x00007771212b7816 */ /* 0x004fe200000000ff */
[----:B------:R0:W-:Y:S01]  /*1b880*/  @P4 STG.E.U8 desc[UR40][R38.64], R41 ;  /* 0x0000002926004986 */ /* 0x0001e2000c101128 */
[CC--:B------:R-:W-:Y:S01]  /*1b890*/  LEA.HI.X.SX32 R23, R40.reuse, R2.reuse, 0x1, P6 ;  /* 0x0000000228177211 */ /* 0x0c0fe200030f0eff */
[----:B------:R-:W-:Y:S01]  /*1b8a0*/  VIADD R40, R40, UR4 ;  /* 0x0000000428287c36 */ /* 0x000fe20008000000 */
[----:B------:R-:W-:Y:S01]  /*1b8b0*/  ISETP.LT.AND P4, PT, R21, UR5, !P0 ;  /* 0x0000000515007c0c */ /* 0x000fe2000c781270 */
[----:B------:R-:W-:Y:S01]  /*1b8c0*/  VIADD R37, R0, 0x7 ;  /* 0x0000000700257836 */ /* 0x000fe20000000000 */
[----:B------:R-:W-:Y:S01]  /*1b8d0*/  ULDC UR5, c[0x0][0x22c] ;  /* 0x00008b0000057ab9 */ /* 0x000fe20000000800 */
[C---:B------:R-:W-:Y:S01]  /*1b8e0*/  VIADD R21, R40.reuse, UR4 ;  /* 0x0000000428157c36 */ /* 0x040fe20008000000 */
[CC--:B------:R-:W-:Y:S01]  /*1b8f0*/  IADD3 R36, P6, R40.reuse, R3.reuse, RZ ;  /* 0x0000000328247210 */ /* 0x0c0fe20007fde0ff */
[----:B------:R2:W-:Y:S01]  /*1b900*/  @P3 STG.E.U8 desc[UR40][R22.64], R43 ;  /* 0x0000002b16003986 */ /* 0x0005e2000c101128 */
[----:B------:R-:W-:Y:S01]  /*1b910*/  ISETP.LT.AND P3, PT, R37, UR5, !P0 ;  /* 0x0000000525007c0c */ /* 0x000fe2000c761270 */
[----:B------:R-:W-:Y:S01]  /*1b920*/  ULDC UR5, c[0x0][0x22c] ;  /* 0x00008b0000057ab9 */ /* 0x000fe20000000800 */
[----:B------:R-:W-:Y:S01]  /*1b930*/  LEA.HI.X.SX32 R37, R40, R2, 0x1, P6 ;  /* 0x0000000228257211 */ /* 0x000fe200030f0eff */
[----:B------:R-:W-:Y:S01]  /*1b940*/  VIADD R40, R0, 0x8 ;  /* 0x0000000800287836 */ /* 0x000fe20000000000 */
[----:B0-----:R-:W-:-:S02]  /*1b950*/  IADD3 R38, P6, R21, R3, RZ ;  /* 0x0000000315267210 */ /* 0x001fc40007fde0ff */
[C---:B------:R-:W-:Y:S02]  /*1b960*/  PRMT R41, R34.reuse, 0x7770, RZ ;  /* 0x0000777022297816 */ /* 0x040fe400000000ff */
[CC--:B------:R-:W-:Y:S01]  /*1b970*/  LEA.HI.X.SX32 R39, R21.reuse, R2.reuse, 0x1, P6 ;  /* 0x0000000215277211 */ /* 0x0c0fe200030f0eff */
[----:B------:R-:W-:Y:S01]  /*1b980*/  VIADD R21, R21, UR4 ;  /* 0x0000000415157c36 */ /* 0x000fe20008000000 */
[----:B--2---:R-:W-:Y:S01]  /*1b990*/  PRMT R43, R34, 0x7771, RZ ;  /* 0x00007771222b7816 */ /* 0x004fe200000000ff */
[----:B------:R0:W-:Y:S01]  /*1b9a0*/  @P5 STG.E.U8 desc[UR40][R36.64], R41 ;  /* 0x0000002924005986 */ /* 0x0001e2000c101128 */
[----:B------:R-:W-:Y:S01]  /*1b9b0*/  VIADD R23, R0, 0x9 ;  /* 0x0000000900177836 */ /* 0x000fe20000000000 */
[----:B------:R-:W-:Y:S01]  /*1b9c0*/  ISETP.LT.AND P5, PT, R40, UR5, !P0 ;  /* 0x0000000528007c0c */ /* 0x000fe2000c7a1270 */
[C---:B------:R-:W-:Y:S01]  /*1b9d0*/  VIADD R40, R21.reuse, UR4 ;  /* 0x0000000415287c36 */ /* 0x040fe20008000000 */
[-C--:B------:R-:W-:Y:S01]  /*1b9e0*/  IADD3 R22, P6, R21, R3.reuse, RZ ;  /* 0x0000000315167210 */ /* 0x080fe20007fde0ff */
[----:B------:R-:W-:Y:S01]  /*1b9f0*/  ULDC UR5, c[0x0][0x22c] ;  /* 0x00008b0000057ab9 */ /* 0x000fe20000000800 */
        /* <DEDUP_REMOVED lines=14> */
[CC--:B------:R-:W-:Y:S01]  /*1bae0*/  IADD3 R38, P6, R40.reuse, R3.reuse, RZ ;  /* 0x0000000328267210 */ /* 0x0c0fe20007fde0ff */
        /* <DEDUP_REMOVED lines=12> */
[----:B------:R-:W-:Y:S01]  /*1bbb0*/  ISETP.LT.AND P5, PT, R40, UR5, !P0 ;  /* 0x0000000528007c0c */ /* 0x000fe2000c7a1270 */
[----:B------:R-:W-:Y:S01]  /*1bbc0*/  VIADD R32, R0, 0xd ;  /* 0x0000000d00207836 */ /* 0x000fe20000000000 */
[CC--:B------:R-:W-:Y:S01]  /*1bbd0*/  IADD3 R36, P6, R21.reuse, R3.reuse, RZ ;  /* 0x0000000315247210 */ /* 0x0c0fe20007fde0ff */
[C---:B------:R-:W-:Y:S01]  /*1bbe0*/  VIADD R40, R21.reuse, UR4 ;  /* 0x0000000415287c36 */ /* 0x040fe20008000000 */
[----:B------:R-:W-:Y:S01]  /*1bbf0*/  ULDC UR5, c[0x0][0x22c] ;  /* 0x00008b0000057ab9 */ /* 0x000fe20000000800 */
[----:B------:R2:W-:Y:S01]  /*1bc00*/  @P2 STG.E.U8 desc[UR40][R22.64], R43 ;  /* 0x0000002b16002986 */ /* 0x0005e2000c101128 */
[----:B------:R-:W-:Y:S01]  /*1bc10*/  ISETP.LT.AND P2, PT, R32, UR5, !P0 ;  /* 0x0000000520007c0c */ /* 0x000fe2000c741270 */
[----:B------:R-:W-:Y:S01]  /*1bc20*/  ULDC UR5, c[0x0][0x22c] ;  /* 0x00008b0000057ab9 */ /* 0x000fe20000000800 */
[----:B------:R-:W-:Y:S01]  /*1bc30*/  LEA.HI.X.SX32 R37, R21, R2, 0x1, P6 ;  /* 0x0000000215257211 */ /* 0x000fe200030f0eff */
[----:B------:R-:W-:Y:S01]  /*1bc40*/  VIADD R21, R0, 0xe ;  /* 0x0000000e00157836 */ /* 0x000fe20000000000 */
[----:B------:R-:W-:Y:S01]  /*1bc50*/  IADD3 R32, P6, R40, R3, RZ ;  /* 0x0000000328207210 */ /* 0x000fe20007fde0ff */
[----:B0-----:R-:W-:Y:S01]  /*1bc60*/  VIADD R38, R0, 0x10 ;  /* 0x0000001000267836 */ /* 0x001fe20000000000 */
[----:B------:R-:W-:-:S02]  /*1bc70*/  PRMT R41, R33, 0x7772, RZ ;  /* 0x0000777221297816 */ /* 0x000fc400000000ff */
[----:B------:R-:W-:Y:S02]  /*1bc80*/  PRMT R39, R33, 0x7773, RZ ;  /* 0x0000777321277816 */ /* 0x000fe400000000ff */
[CC--:B------:R-:W-:Y:S01]  /*1bc90*/  LEA.HI.X.SX32 R33, R40.reuse, R2.reuse, 0x1, P6 ;  /* 0x0000000228217211 */ /* 0x0c0fe200030f0eff */
[----:B------:R-:W-:Y:S01]  /*1bca0*/  VIADD R40, R40, UR4 ;  /* 0x0000000428287c36 */ /* 0x000fe20008000000 */
[----:B------:R0:W-:Y:S01]  /*1bcb0*/  @P4 STG.E.U8 desc[UR40][R36.64], R41 ;  /* 0x0000002924004986 */ /* 0x0001e2000c101128 */
[----:B--2---:R-:W-:Y:S01]  /*1bcc0*/  VIADD R23, R0, 0xf ;  /* 0x0000000f00177836 */ /* 0x004fe20000000000 */
[----:B------:R-:W-:Y:S01]  /*1bcd0*/  ISETP.LT.AND P4, PT, R21, UR5, !P0 ;  /* 0x0000000515007c0c */ /* 0x000fe2000c781270 */
[C---:B------:R-:W-:Y:S01]  /*1bce0*/  VIADD R21, R40.reuse, UR4 ;  /* 0x0000000428157c36 */ /* 0x040fe20008000000 */
[C---:B------:R-:W-:Y:S01]  /*1bcf0*/  IADD3 R22, P6, R40.reuse, R3, RZ ;  /* 0x0000000328167210 */ /* 0x040fe20007fde0ff */
[----:B------:R-:W-:Y:S01]  /*1bd00*/  ULDC UR5, c[0x0][0x22c] ;  /* 0x00008b0000057ab9 */ /* 0x000fe20000000800 */
[----:B------:R2:W-:Y:S01]  /*1bd10*/  @P3 STG.E.U8 desc[UR40][R32.64], R39 ;  /* 0x0000002720003986 */ /* 0x0005e2000c101128 */
[----:B------:R-:W-:Y:S01]  /*1bd20*/  ISETP.LT.AND P3, PT, R23, UR5, !P0 ;  /* 0x0000000517007c0c */ /* 0x000fe2000c761270 */
[----:B------:R-:W-:Y:S01]  /*1bd30*/  ULDC UR5, c[0x0][0x22c] ;  /* 0x00008b0000057ab9 */ /* 0x000fe20000000800 */
[----:B------:R-:W-:-:S02]  /*1bd40*/  LEA.HI.X.SX32 R23, R40, R2, 0x1, P6 ;  /* 0x0000000228177211 */ /* 0x000fc400030f0eff */
[C---:B------:R-:W-:Y:S02]  /*1bd50*/  PRMT R43, R34.reuse, 0x7773, RZ ;  /* 0x00007773222b7816 */ /* 0x040fe400000000ff */
[CC--:B0-----:R-:W-:Y:S02]  /*1bd60*/  IADD3 R36, P6, R21.reuse, R3.reuse, RZ ;  /* 0x0000000315247210 */ /* 0x0c1fe40007fde0ff */
[----:B------:R-:W-:Y:S02]  /*1bd70*/  PRMT R41, R34, 0x7772, RZ ;  /* 0x0000777222297816 */ /* 0x000fe400000000ff */
[CC--:B------:R-:W-:Y:S01]  /*1bd80*/  LEA.HI.X.SX32 R37, R21.reuse, R2.reuse, 0x1, P6 ;  /* 0x0000000215257211 */ /* 0x0c0fe200030f0eff */
[----:B------:R-:W-:Y:S01]  /*1bd90*/  VIADD R21, R21, UR4 ;  /* 0x0000000415157c36 */ /* 0x000fe20008000000 */
[----:B--2---:R-:W-:Y:S01]  /*1bda0*/  PRMT R39, R35, 0x7773, RZ ;  /* 0x0000777323277816 */ /* 0x004fe200000000ff */
[----:B------:R-:W-:Y:S01]  /*1bdb0*/  VIADD R33, R0, 0x11 ;  /* 0x0000001100217836 */ /* 0x000fe20000000000 */
[----:B------:R0:W-:Y:S01]  /*1bdc0*/  @P5 STG.E.U8 desc[UR40][R22.64], R41 ;  /* 0x0000002916005986 */ /* 0x0001e2000c101128 */
[----:B------:R-:W-:Y:S01]  /*1bdd0*/  ISETP.LT.AND P5, PT, R38, UR5, !P0 ;  /* 0x0000000526007c0c */ /* 0x000fe2000c7a1270 */
[----:B------:R-:W-:Y:S01]  /*1bde0*/  ULDC UR5, c[0x0][0x22c] ;  /* 0x00008b0000057ab9 */ /* 0x000fe20000000800 */
[-C--:B------:R-:W-:Y:S01]  /*1bdf0*/  IADD3 R32, P6, R21, R3.reuse, RZ ;  /* 0x0000000315207210 */ /* 0x080fe20007fde0ff */
[----:B------:R2:W-:Y:S01]  /*1be00*/  @P2 STG.E.U8 desc[UR40][R36.64], R43 ;  /* 0x0000002b24002986 */ /* 0x0005e2000c101128 */
[----:B------:R-:W-:Y:S01]  /*1be10*/  ISETP.LT.AND P2, PT, R33, UR5, !P0 ;  /* 0x0000000521007c0c */ /* 0x000fe2000c741270 */
[C---:B------:R-:W-:Y:S01]  /*1be20*/  VIADD R34, R21.reuse, UR4 ;  /* 0x0000000415227c36 */ /* 0x040fe20008000000 */
[----:B------:R-:W-:Y:S01]  /*1be30*/  LEA.HI.X.SX32 R33, R21, R2, 0x1, P6 ;  /* 0x0000000215217211 */ /* 0x000fe200030f0eff */
[C---:B------:R-:W-:Y:S01]  /*1be40*/  VIADD R21, R0.reuse, 0x12 ;  /* 0x0000001200157836 */ /* 0x040fe20000000000 */
[----:B------:R-:W-:Y:S01]  /*1be50*/  ULDC UR5, c[0x0][0x22c] ;  /* 0x00008b0000057ab9 */ /* 0x000fe20000000800 */
[----:B0-----:R-:W-:Y:S01]  /*1be60*/  PRMT R41, R35, 0x7772, RZ ;  /* 0x0000777223297816 */ /* 0x001fe200000000ff */
[----:B------:R-:W-:Y:S01]  /*1be70*/  VIADD R35, R0, 0x13 ;  /* 0x0000001300237836 */ /* 0x000fe20000000000 */
[----:B------:R-:W-:-:S02]  /*1be80*/  IADD3 R22, P6, R34, R3, RZ ;  /* 0x0000000322167210 */ /* 0x000fc40007fde0ff */
[----:B--2---:R-:W-:Y:S01]  /*1be90*/  PRMT R37, R28, 0x7770, RZ ;  /* 0x000077701c257816 */ /* 0x004fe200000000ff */
[----:B------:R0:W-:Y:S01]  /*1bea0*/  @P4 STG.E.U8 desc[UR40][R32.64], R41 ;  /* 0x0000002920004986 */ /* 0x0001e2000c101128 */
[----:B------:R-:W-:Y:S01]  /*1beb0*/  ISETP.LT.AND P4, PT, R21, UR5, !P0 ;  /* 0x0000000515007c0c */ /* 0x000fe2000c781270 */
[C---:B------:R-:W-:Y:S01]  /*1bec0*/  VIADD R21, R34.reuse, UR4 ;  /* 0x0000000422157c36 */ /* 0x040fe20008000000 */
[-C--:B------:R-:W-:Y:S01]  /*1bed0*/  LEA.HI.X.SX32 R23, R34, R2.reuse, 0x1, P6 ;  /* 0x0000000222177211 */ /* 0x080fe200030f0eff */
[----:B------:R-:W-:Y:S02]  /*1bee0*/  ULDC UR5, c[0x0][0x22c] ;  /* 0x00008b0000057ab9 */ /* 0x000fe40000000800 */
[C---:B------:R-:W-:Y:S01]  /*1bef0*/  VIADD R36, R21.reuse, UR4 ;  /* 0x0000000415247c36 */ /* 0x040fe20008000000 */
[-C--:B------:R-:W-:Y:S01]  /*1bf00*/  IADD3 R34, P6, R21, R3.reuse, RZ ;  /* 0x0000000315227210 */ /* 0x080fe20007fde0ff */
[----:B------:R2:W-:Y:S01]  /*1bf10*/  @P3 STG.E.U8 desc[UR40][R22.64], R39 ;  /* 0x0000002716003986 */ /* 0x0005e2000c101128 */
[----:B------:R-:W-:Y:S01]  /*1bf20*/  ISETP.LT.AND P3, PT, R35, UR5, !P0 ;  /* 0x0000000523007c0c */ /* 0x000fe2000c761270 */
[----:B------:R-:W-:Y:S01]  /*1bf30*/  ULDC UR5, c[0x0][0x22c] ;  /* 0x00008b0000057ab9 */ /* 0x000fe20000000800 */
[----:B------:R-:W-:Y:S01]  /*1bf40*/  LEA.HI.X.SX32 R35, R21, R2, 0x1, P6 ;  /* 0x0000000215237211 */ /* 0x000fe200030f0eff */
[----:B------:R-:W-:Y:S01]  /*1bf50*/  VIADD R21, R0, 0x14 ;  /* 0x0000001400157836 */ /* 0x000fe20000000000 */
[----:B0-----:R-:W-:-:S03]  /*1bf60*/  IADD3 R32, P6, R36, R3, RZ ;  /* 0x0000000324207210 */ /* 0x001fc60007fde0ff */
[----:B------:R0:W-:Y:S01]  /*1bf70*/  @P5 STG.E.U8 desc[UR40][R34.64], R37 ;  /* 0x0000002522005986 */ /* 0x0001e2000c101128 */
[CC--:B------:R-:W-:Y:S01]  /*1bf80*/  LEA.HI.X.SX32 R33, R36.reuse, R2.reuse, 0x1, P6 ;  /* 0x0000000224217211 */ /* 0x0c0fe200030f0eff */
[----:B------:R-:W-:Y:S01]  /*1bf90*/  VIADD R36, R36, UR4 ;  /* 0x0000000424247c36 */ /* 0x000fe20008000000 */
[----:B------:R-:W-:Y:S01]  /*1bfa0*/  ISETP.LT.AND P5, PT, R21, UR5, !P0 ;  /* 0x0000000515007c0c */ /* 0x000fe2000c7a1270 */
[----:B--2---:R-:W-:Y:S01]  /*1bfb0*/  VIADD R23, R0, 0x15 ;  /* 0x0000001500177836 */ /* 0x004fe20000000000 */
[----:B------:R-:W-:Y:S01]  /*1bfc0*/  PRMT R39, R28, 0x7771, RZ ;  /* 0x000077711c277816 */ /* 0x000fe200000000ff */
[C---:B------:R-:W-:Y:S01]  /*1bfd0*/  VIADD R21, R36.reuse, UR4 ;  /* 0x0000000424157c36 */ /* 0x040fe20008000000 */
[CC--:B------:R-:W-:Y:S01]  /*1bfe0*/  IADD3 R22, P6, R36.reuse, R3.reuse, RZ ;  /* 0x0000000324167210 */ /* 0x0c0fe20007fde0ff */
[----:B------:R-:W-:Y:S02]  /*1bff0*/  ULDC UR5, c[0x0][0x22c] ;  /* 0x00008b0000057ab9 */ /* 0x000fe40000000800 */
[----:B------:R2:W-:Y:S01]  /*1c000*/  @P2 STG.E.U8 desc[UR40][R32.64], R39 ;  /* 0x0000002720002986 */ /* 0x0005e2000c101128 */
[----:B------:R-:W-:Y:S01]  /*1c010*/  ISETP.LT.AND P2, PT, R23, UR5, !P0 ;  /* 0x0000000517007c0c */ /* 0x000fe2000c741270 */
[----:B------:R-:W-:Y:S01]  /*1c020*/  ULDC UR5, c[0x0][0x22c] ;  /* 0x00008b0000057ab9 */ /* 0x000fe20000000800 */
[----:B------:R-:W-:Y:S01]  /*1c030*/  LEA.HI.X.SX32 R23, R36, R2, 0x1, P6 ;  /* 0x0000000224177211 */ /* 0x000fe200030f0eff */
[----:B------:R-:W-:Y:S01]  /*1c040*/  VIADD R36, R0, 0x16 ;  /* 0x0000001600247836 */ /* 0x000fe20000000000 */
[----:B0-----:R-:W-:-:S02]  /*1c050*/  IADD3 R34, P6, R21, R3, RZ ;  /* 0x0000000315227210 */ /* 0x001fc40007fde0ff */
[----:B------:R-:W-:Y:S02]  /*1c060*/  PRMT R37, R29, 0x7770, RZ ;  /* 0x000077701d257816 */ /* 0x000fe400000000ff */
        /* <DEDUP_REMOVED lines=52> */
[----:B------:R-:W-:Y:S01]  /*1c3b0*/  ISETP.LT.AND P5, PT, R21, UR5, !P0 ;  /* 0x0000000515007c0c */ /* 0x000fe2000c7a1270 */
[C---:B------:R-:W-:Y:S01]  /*1c3c0*/  VIADD R21, R36.reuse, UR4 ;  /* 0x0000000424157c36 */ /* 0x040fe20008000000 */
[----:B------:R-:W-:Y:S01]  /*1c3d0*/  IADD3 R32, P6, R36, R3, RZ ;  /* 0x0000000324207210 */ /* 0x000fe20007fde0ff */
[----:B------:R-:W-:Y:S01]  /*1c3e0*/  VIADD R28, R0, 0x1d ;  /* 0x0000001d001c7836 */ /* 0x000fe20000000000 */
[----:B------:R-:W-:Y:S01]  /*1c3f0*/  ULDC UR5, c[0x0][0x22c] ;  /* 0x00008b0000057ab9 */ /* 0x000fe20000000800 */
[----:B------:R2:W-:Y:S01]  /*1c400*/  @P2 STG.E.U8 desc[UR40][R34.64], R39 ;  /* 0x0000002722002986 */ /* 0x0005e2000c101128 */
[----:B------:R-:W-:-:S02]  /*1c410*/  LEA.HI.X.SX32 R33, R36, R2, 0x1, P6 ;  /* 0x0000000224217211 */ /* 0x000fc400030f0eff */
[----:B------:R-:W-:Y:S01]  /*1c420*/  ISETP.LT.AND P2, PT, R28, UR5, !P0 ;  /* 0x000000051c007c0c */ /* 0x000fe2000c741270 */
[C---:B------:R-:W-:Y:S01]  /*1c430*/  VIADD R28, R0.reuse, 0x1e ;  /* 0x0000001e001c7836 */ /* 0x040fe20000000000 */
[----:B------:R-:W-:Y:S01]  /*1c440*/  ULDC UR5, c[0x0][0x22c] ;  /* 0x00008b0000057ab9 */ /* 0x000fe20000000800 */
[-C--:B0-----:R-:W-:Y:S02]  /*1c450*/  IADD3 R22, P6, R21, R3.reuse, RZ ;  /* 0x0000000315167210 */ /* 0x081fe40007fde0ff */
        /* <DEDUP_REMOVED lines=8> */
[----:B------:R-:W-:Y:S01]  /*1c4e0*/  IADD3 R28, P6, R21, R3, RZ ;  /* 0x00000003151c7210 */ /* 0x000fe20007fde0ff */
[----:B------:R-:W-:Y:S01]  /*1c4f0*/  ULDC UR5, c[0x0][0x22c] ;  /* 0x00008b0000057ab9 */ /* 0x000fe20000000800 */
[----:B------:R2:W-:Y:S01]  /*1c500*/  @P3 STG.E.U8 desc[UR40][R22.64], R35 ;  /* 0x0000002316003986 */ /* 0x0005e2000c101128 */
[----:B------:R-:W-:Y:S01]  /*1c510*/  ISETP.LT.AND P3, PT, R29, UR5, !P0 ;  /* 0x000000051d007c0c */ /* 0x000fe2000c761270 */
[----:B------:R-:W-:Y:S01]  /*1c520*/  ULDC UR5, c[0x0][0x22c] ;  /* 0x00008b0000057ab9 */ /* 0x000fe20000000800 */
[----:B------:R-:W-:Y:S01]  /*1c530*/  LEA.HI.X.SX32 R29, R21, R2, 0x1, P6 ;  /* 0x00000002151d7211 */ /* 0x000fe200030f0eff */
[----:B------:R-:W-:Y:S01]  /*1c540*/  VIADD R21, R0, 0x20 ;  /* 0x0000002000157836 */ /* 0x000fe20000000000 */
[----:B------:R-:W-:-:S02]  /*1c550*/  PRMT R39, R30, 0x7773, RZ ;  /* 0x000077731e277816 */ /* 0x000fc400000000ff */
[-C--:B0-----:R-:W-:Y:S02]  /*1c560*/  IADD3 R32, P6, R34, R3.reuse, RZ ;  /* 0x0000000322207210 */ /* 0x081fe40007fde0ff */
[----:B------:R-:W-:Y:S01]  /*1c570*/  PRMT R37, R30, 0x7772, RZ ;  /* 0x000077721e257816 */ /* 0x000fe200000000ff */
[----:B------:R-:W-:Y:S01]  /*1c580*/  VIADD R30, R0, 0x22 ;  /* 0x00000022001e7836 */ /* 0x000fe20000000000 */
[CC--:B------:R-:W-:Y:S01]  /*1c590*/  LEA.HI.X.SX32 R33, R34.reuse, R2.reuse, 0x1, P6 ;  /* 0x0000000222217211 */ /* 0x0c0fe200030f0eff */
[----:B------:R-:W-:Y:S01]  /*1c5a0*/  VIADD R34, R34, UR4 ;  /* 0x0000000422227c36 */ /* 0x000fe20008000000 */
[----:B--2---:R-:W-:Y:S01]  /*1c5b0*/  PRMT R35, R31, 0x7773, RZ ;  /* 0x000077731f237816 */ /* 0x004fe200000000ff */
[----:B------:R0:W-:Y:S01]  /*1c5c0*/  @P5 STG.E.U8 desc[UR40][R28.64], R37 ;  /* 0x000000251c005986 */ /* 0x0001e2000c101128 */
[----:B------:R-:W-:Y:S01]  /*1c5d0*/  VIADD R23, R0, 0x21 ;  /* 0x0000002100177836 */ /* 0x000fe20000000000 */
        /* <DEDUP_REMOVED lines=8> */
[-C--:B0-----:R-:W-:Y:S02]  /*1c660*/  IADD3 R28, P6, R21, R3.reuse, RZ ;  /* 0x00000003151c7210 */ /* 0x081fe40007fde0ff */
[----:B------:R-:W-:Y:S01]  /*1c670*/  PRMT R37, R31, 0x7772, RZ ;  /* 0x000077721f257816 */ /* 0x000fe200000000ff */
[----:B------:R-:W-:Y:S01]  /*1c680*/  VIADD R31, R0, 0x23 ;  /* 0x00000023001f7836 */ /* 0x000fe20000000000 */
[CC--:B------:R-:W-:Y:S01]  /*1c690*/  LEA.HI.X.SX32 R29, R21.reuse, R2.reuse, 0x1, P6 ;  /* 0x00000002151d7211 */ /* 0x0c0fe200030f0eff */
[----:B------:R-:W-:Y:S01]  /*1c6a0*/  VIADD R21, R21, UR4 ;  /* 0x0000000415157c36 */ /* 0x000fe20008000000 */
[----:B--2---:R-:W-:Y:S01]  /*1c6b0*/  PRMT R33, R24, 0x7770, RZ ;  /* 0x0000777018217816 */ /* 0x004fe200000000ff */
[----:B------:R0:W-:Y:S01]  /*1c6c0*/  @P4 STG.E.U8 desc[UR40][R22.64], R37 ;  /* 0x0000002516004986 */ /* 0x0001e2000c101128 */
        /* <DEDUP_REMOVED lines=9> */
[----:B0-----:R-:W-:-:S03]  /*1c760*/  IADD3 R22, P6, R32, R3, RZ ;  /* 0x0000000320167210 */ /* 0x001fc60007fde0ff */
[----:B------:R0:W-:Y:S01]  /*1c770*/  @P5 STG.E.U8 desc[UR40][R30.64], R33 ;  /* 0x000000211e005986 */ /* 0x0001e2000c101128 */
[----:B------:R-:W-:Y:S01]  /*1c780*/  ISETP.LT.AND P5, PT, R21, UR5, !P0 ;  /* 0x0000000515007c0c */ /* 0x000fe2000c7a1270 */
[----:B------:R-:W-:Y:S01]  /*1c790*/  ULDC UR5, c[0x0][0x22c] ;  /* 0x00008b0000057ab9 */ /* 0x000fe20000000800 */
[CC--:B------:R-:W-:Y:S01]  /*1c7a0*/  LEA.HI.X.SX32 R23, R32.reuse, R2.reuse, 0x1, P6 ;  /* 0x0000000220177211 */ /* 0x0c0fe200030f0eff */
[----:B------:R-:W-:Y:S01]  /*1c7b0*/  VIADD R32, R32, UR4 ;  /* 0x0000000420207c36 */ /* 0x000fe20008000000 */
[----:B--2---:R-:W-:Y:S01]  /*1c7c0*/  PRMT R35, R24, 0x7771, RZ ;  /* 0x0000777118237816 */ /* 0x004fe200000000ff */
[----:B------:R-:W-:Y:S02]  /*1c7d0*/  VIADD R29, R0, 0x25 ;  /* 0x00000025001d7836 */ /* 0x000fe40000000000 */
        /* <DEDUP_REMOVED lines=70> */
[----:B------:R-:W-:Y:S01]  /*1cc40*/  IADD3 R24, P6, R21, R3, RZ ;  /* 0x0000000315187210 */ /* 0x000fe20007fde0ff */
[C---:B0-----:R-:W-:Y:S01]  /*1cc50*/  VIADD R28, R0.reuse, 0x2e ;  /* 0x0000002e001c7836 */ /* 0x041fe20000000000 */
[C---:B------:R-:W-:Y:S01]  /*1cc60*/  PRMT R33, R25.reuse, 0x7772, RZ ;  /* 0x0000777219217816 */ /* 0x040fe200000000ff */
[----:B------:R-:W-:Y:S01]  /*1cc70*/  VIADD R29, R0, 0x2f ;  /* 0x0000002f001d7836 */ /* 0x000fe20000000000 */
[----:B--2---:R-:W-:-:S03]  /*1cc80*/  PRMT R31, R25, 0x7773, RZ ;  /* 0x00007773191f7816 */ /* 0x004fc600000000ff */
[----:B------:R0:W-:Y:S01]  /*1cc90*/  @P4 STG.E.U8 desc[UR40][R22.64], R33 ;  /* 0x0000002116004986 */ /* 0x0001e2000c101128 */
[CC--:B------:R-:W-:Y:S01]  /*1cca0*/  LEA.HI.X.SX32 R25, R21.reuse, R2.reuse, 0x1, P6 ;  /* 0x0000000215197211 */ /* 0x0c0fe200030f0eff */
[----:B------:R-:W-:Y:S01]  /*1ccb0*/  VIADD R21, R21, UR4 ;  /* 0x0000000415157c36 */ /* 0x000fe20008000000 */
[----:B------:R-:W-:Y:S01]  /*1ccc0*/  ISETP.LT.AND P4, PT, R28, UR5, !P0 ;  /* 0x000000051c007c0c */ /* 0x000fe2000c781270 */
[----:B------:R-:W-:Y:S01]  /*1ccd0*/  ULDC UR5, c[0x0][0x22c] ;  /* 0x00008b0000057ab9 */ /* 0x000fe20000000800 */
[----:B------:R-:W-:Y:S01]  /*1cce0*/  PRMT R35, R26, 0x7772, RZ ;  /* 0x000077721a237816 */ /* 0x000fe200000000ff */
[C---:B------:R-:W-:Y:S01]  /*1ccf0*/  VIADD R30, R21.reuse, UR4 ;  /* 0x00000004151e7c36 */ /* 0x040fe20008000000 */
[-C--:B------:R-:W-:Y:S01]  /*1cd00*/  IADD3 R28, P6, R21, R3.reuse, RZ ;  /* 0x00000003151c7210 */ /* 0x080fe20007fde0ff */
[----:B------:R2:W-:Y:S01]  /*1cd10*/  @P3 STG.E.U8 desc[UR40][R24.64], R31 ;  /* 0x0000001f18003986 */ /* 0x0005e2000c101128 */
[----:B------:R-:W-:Y:S01]  /*1cd20*/  ISETP.LT.AND P3, PT, R29, UR5, !P0 ;  /* 0x000000051d007c0c */ /* 0x000fe2000c761270 */
[----:B------:R-:W-:Y:S01]  /*1cd30*/  ULDC UR5, c[0x0][0x22c] ;  /* 0x00008b0000057ab9 */ /* 0x000fe20000000800 */
[----:B------:R-:W-:Y:S01]  /*1cd40*/  LEA.HI.X.SX32 R29, R21, R2, 0x1, P6 ;  /* 0x00000002151d7211 */ /* 0x000fe200030f0eff */
[----:B------:R-:W-:Y:S01]  /*1cd50*/  VIADD R21, R0, 0x30 ;  /* 0x0000003000157836 */ /* 0x000fe20000000000 */
[----:B0-----:R-:W-:-:S02]  /*1cd60*/  IADD3 R22, P6, R30, R3, RZ ;  /* 0x000000031e167210 */ /* 0x001fc40007fde0ff */
[----:B------:R-:W-:Y:S01]  /*1cd70*/  PRMT R33, R26, 0x7773, RZ ;  /* 0x000077731a217816 */ /* 0x000fe200000000ff */
[----:B------:R0:W-:Y:S01]  /*1cd80*/  @P5 STG.E.U8 desc[UR40][R28.64], R35 ;  /* 0x000000231c005986 */ /* 0x0001e2000c101128 */
[CC--:B------:R-:W-:Y:S01]  /*1cd90*/  LEA.HI.X.SX32 R23, R30.reuse, R2.reuse, 0x1, P6 ;  /* 0x000000021e177211 */ /* 0x0c0fe200030f0eff */
[----:B------:R-:W-:Y:S01]  /*1cda0*/  VIADD R30, R30, UR4 ;  /* 0x000000041e1e7c36 */ /* 0x000fe20008000000 */
[----:B------:R-:W-:Y:S01]  /*1cdb0*/  ISETP.LT.AND P5, PT, R21, UR5, !P0 ;  /* 0x0000000515007c0c */ /* 0x000fe2000c7a1270 */
[----:B--2---:R-:W-:Y:S01]  /*1cdc0*/  VIADD R25, R0, 0x31 ;  /* 0x0000003100197836 */ /* 0x004fe20000000000 */
[----:B------:R-:W-:Y:S01]  /*1cdd0*/  ULDC UR5, c[0x0][0x22c] ;  /* 0x00008b0000057ab9 */ /* 0x000fe20000000800 */
[C---:B------:R-:W-:Y:S01]  /*1cde0*/  VIADD R21, R30.reuse, UR4 ;  /* 0x000000041e157c36 */ /* 0x040fe20008000000 */
[C---:B------:R-:W-:Y:S01]  /*1cdf0*/  IADD3 R24, P6, R30.reuse, R3, RZ ;  /* 0x000000031e187210 */ /* 0x040fe20007fde0ff */
[----:B------:R2:W-:Y:S01]  /*1ce00*/  @P2 STG.E.U8 desc[UR40][R22.64], R33 ;  /* 0x0000002116002986 */ /* 0x0005e2000c101128 */
[----:B------:R-:W-:Y:S01]  /*1ce10*/  ISETP.LT.AND P2, PT, R25, UR5, !P0 ;  /* 0x0000000519007c0c */ /* 0x000fe2000c741270 */
[----:B------:R-:W-:Y:S01]  /*1ce20*/  ULDC UR5, c[0x0][0x22c] ;  /* 0x00008b0000057ab9 */ /* 0x000fe20000000800 */
[----:B------:R-:W-:-:S02]  /*1ce30*/  LEA.HI.X.SX32 R25, R30, R2, 0x1, P6 ;  /* 0x000000021e197211 */ /* 0x000fc400030f0eff */
[-C--:B------:R-:W-:Y:S02]  /*1ce40*/  IADD3 R26, P6, R21, R3.reuse, RZ ;  /* 0x00000003151a7210 */ /* 0x080fe40007fde0ff */
[C---:B------:R-:W-:Y:S02]  /*1ce50*/  PRMT R31, R27.reuse, 0x7773, RZ ;  /* 0x000077731b1f7816 */ /* 0x040fe400000000ff */
[----:B0-----:R-:W-:Y:S02]  /*1ce60*/  PRMT R29, R27, 0x7772, RZ ;  /* 0x000077721b1d7816 */ /* 0x001fe400000000ff */
[CC--:B------:R-:W-:Y:S01]  /*1ce70*/  LEA.HI.X.SX32 R27, R21.reuse, R2.reuse, 0x1, P6 ;  /* 0x00000002151b7211 */ /* 0x0c0fe200030f0eff */
[C---:B--2---:R-:W-:Y:S02]  /*1ce80*/  VIADD R22, R0.reuse, 0x32 ;  /* 0x0000003200167836 */ /* 0x044fe40000000000 */
[----:B------:R-:W-:Y:S01]  /*1ce90*/  VIADD R21, R21, UR4 ;  /* 0x0000000415157c36 */ /* 0x000fe20008000000 */
        /* <DEDUP_REMOVED lines=12> */
[----:B---3--:R-:W-:Y:S02]  /*1cf60*/  PRMT R29, R12, 0x7770, RZ ;  /* 0x000077700c1d7816 */ /* 0x008fe400000000ff */
        /* <DEDUP_REMOVED lines=69> */
[----:B------:R-:W-:Y:S01]  /*1d3c0*/  VIADD R12, R0, 0x3d ;  /* 0x0000003d000c7836 */ /* 0x000fe20000000000 */
[C---:B------:R-:W-:Y:S01]  /*1d3d0*/  IADD3 R24, P6, R28.reuse, R3, RZ ;  /* 0x000000031c187210 */ /* 0x040fe20007fde0ff */
[----:B------:R-:W-:Y:S01]  /*1d3e0*/  VIADD R21, R28, UR4 ;  /* 0x000000041c157c36 */ /* 0x000fe20008000000 */
[----:B------:R-:W-:Y:S01]  /*1d3f0*/  ULDC UR5, c[0x0][0x22c] ;  /* 0x00008b0000057ab9 */ /* 0x000fe20000000800 */
[----:B------:R2:W-:Y:S01]  /*1d400*/  @P2 STG.E.U8 desc[UR40][R22.64], R31 ;  /* 0x0000001f16002986 */ /* 0x0005e2000c101128 */
[----:B------:R-:W-:Y:S01]  /*1d410*/  ISETP.LT.AND P2, PT, R12, UR5, !P0 ;  /* 0x000000050c007c0c */ /* 0x000fe2000c741270 */
[----:B------:R-:W-:Y:S01]  /*1d420*/  ULDC UR5, c[0x0][0x22c] ;  /* 0x00008b0000057ab9 */ /* 0x000fe20000000800 */
[----:B------:R-:W-:-:S02]  /*1d430*/  LEA.HI.X.SX32 R25, R28, R2, 0x1, P6 ;  /* 0x000000021c197211 */ /* 0x000fc400030f0eff */
[-C--:B------:R-:W-:Y:S01]  /*1d440*/  IADD3 R12, P6, R21, R3.reuse, RZ ;  /* 0x00000003150c7210 */ /* 0x080fe20007fde0ff */
[C---:B0-----:R-:W-:Y:S01]  /*1d450*/  VIADD R26, R0.reuse, 0x3e ;  /* 0x0000003e001a7836 */ /* 0x041fe20000000000 */
[C---:B------:R-:W-:Y:S02]  /*1d460*/  PRMT R29, R13.reuse, 0x7772, RZ ;  /* 0x000077720d1d7816 */ /* 0x040fe400000000ff */
[----:B------:R-:W-:Y:S02]  /*1d470*/  PRMT R27, R13, 0x7773, RZ ;  /* 0x000077730d1b7816 */ /* 0x000fe400000000ff */
[CC--:B------:R-:W-:Y:S01]  /*1d480*/  LEA.HI.X.SX32 R13, R21.reuse, R2.reuse, 0x1, P6 ;  /* 0x00000002150d7211 */ /* 0x0c0fe200030f0eff */
[----:B------:R-:W-:Y:S01]  /*1d490*/  VIADD R21, R21, UR4 ;  /* 0x0000000415157c36 */ /* 0x000fe20008000000 */
[----:B------:R0:W-:Y:S01]  /*1d4a0*/  @P4 STG.E.U8 desc[UR40][R24.64], R29 ;  /* 0x0000001d18004986 */ /* 0x0001e2000c101128 */
[----:B--2---:R-:W-:Y:S01]  /*1d4b0*/  VIADD R23, R0, 0x3f ;  /* 0x0000003f00177836 */ /* 0x004fe20000000000 */
        /* <DEDUP_REMOVED lines=25> */
[-C--:B------:R-:W-:Y:S01]  /*1d650*/  IADD3 R14, P6, R21, R3.reuse, RZ ;  /* 0x00000003150e7210 */ /* 0x080fe20007fde0ff */
[C---:B0-----:R-:W-:Y:S01]  /*1d660*/  VIADD R22, R0.reuse, 0x42 ;  /* 0x0000004200167836 */ /* 0x041fe20000000000 */
[----:B------:R-:W-:Y:S01]  /*1d670*/  PRMT R29, R15, 0x7772, RZ ;  /* 0x000077720f1d7816 */ /* 0x000fe200000000ff */
[----:B------:R-:W-:Y:S01]  /*1d680*/  VIADD R23, R0, 0x43 ;  /* 0x0000004300177836 */ /* 0x000fe20000000000 */
[CC--:B------:R-:W-:Y:S01]  /*1d690*/  LEA.HI.X.SX32 R15, R21.reuse, R2.reuse, 0x1, P6 ;  /* 0x00000002150f7211 */ /* 0x0c0fe200030f0eff */
[----:B------:R-:W-:Y:S02]  /*1d6a0*/  VIADD R21, R21, UR4 ;  /* 0x0000000415157c36 */ /* 0x000fe40008000000 */
[----:B------:R0:W-:Y:S01]  /*1d6b0*/  @P4 STG.E.U8 desc[UR40][R12.64], R29 ;  /* 0x0000001d0c004986 */ /* 0x0001e2000c101128 */
[----:B------:R-:W-:Y:S01]  /*1d6c0*/  ISETP.LT.AND P4, PT, R22, UR5, !P0 ;  /* 0x0000000516007c0c */ /* 0x000fe2000c781270 */
[C---:B--2---:R-:W-:Y:S01]  /*1d6d0*/  VIADD R24, R21.reuse, UR4 ;  /* 0x0000000415187c36 */ /* 0x044fe20008000000 */
[----:B------:R-:W-:Y:S01]  /*1d6e0*/  IADD3 R22, P6, R21, R3, RZ ;  /* 0x0000000315167210 */ /* 0x000fe20007fde0ff */
[----:B------:R-:W-:Y:S01]  /*1d6f0*/  ULDC UR5, c[0x0][0x22c] ;  /* 0x00008b0000057ab9 */ /* 0x000fe20000000800 */
[----:B------:R2:W-:Y:S01]  /*1d700*/  @P3 STG.E.U8 desc[UR40][R14.64], R27 ;  /* 0x0000001b0e003986 */ /* 0x0005e2000c101128 */
[----:B------:R-:W-:Y:S01]  /*1d710*/  ISETP.LT.AND P3, PT, R23, UR5, !P0 ;  /* 0x0000000517007c0c */ /* 0x000fe2000c761270 */
[----:B------:R-:W-:Y:S01]  /*1d720*/  ULDC UR5, c[0x0][0x22c] ;  /* 0x00008b0000057ab9 */ /* 0x000fe20000000800 */
[----:B------:R-:W-:Y:S01]  /*1d730*/  LEA.HI.X.SX32 R23, R21, R2, 0x1, P6 ;  /* 0x0000000215177211 */ /* 0x000fe200030f0eff */
[----:B------:R-:W-:Y:S01]  /*1d740*/  VIADD R21, R0, 0x44 ;  /* 0x0000004400157836 */ /* 0x000fe20000000000 */
[----:B----4-:R-:W-:-:S02]  /*1d750*/  PRMT R25, R8, 0x7770, RZ ;  /* 0x0000777008197816 */ /* 0x010fc400000000ff */
[----:B0-----:R-:W-:-:S03]  /*1d760*/  IADD3 R12, P6, R24, R3, RZ ;  /* 0x00000003180c7210 */ /* 0x001fc60007fde0ff */
[----:B------:R0:W-:Y:S01]  /*1d770*/  @P5 STG.E.U8 desc[UR40][R22.64], R25 ;  /* 0x0000001916005986 */ /* 0x0001e2000c101128 */
[CC--:B------:R-:W-:Y:S01]  /*1d780*/  LEA.HI.X.SX32 R13, R24.reuse, R2.reuse, 0x1, P6 ;  /* 0x00000002180d7211 */ /* 0x0c0fe200030f0eff */
[----:B------:R-:W-:Y:S01]  /*1d790*/  VIADD R24, R24, UR4 ;  /* 0x0000000418187c36 */ /* 0x000fe20008000000 */
[----:B--2---:R-:W-:Y:S01]  /*1d7a0*/  PRMT R27, R8, 0x7771, RZ ;  /* 0x00007771081b7816 */ /* 0x004fe200000000ff */
        /* <DEDUP_REMOVED lines=120> */
[----:B------:R-:W-:-:S02]  /*1df30*/  LEA.HI.X.SX32 R13, R21, R2, 0x1, P6 ;  /* 0x00000002150d7211 */ /* 0x000fc400030f0eff */
[----:B-1----:R-:W-:Y:S01]  /*1df40*/  PRMT R21, R16, 0x7770, RZ ;  /* 0x0000777010157816 */ /* 0x002fe200000000ff */
[----:B0-----:R-:W-:Y:S01]  /*1df50*/  VIADD R15, R0, 0x54 ;  /* 0x00000054000f7836 */ /* 0x001fe20000000000 */
[----:B------:R-:W-:-:S03]  /*1df60*/  IADD3 R8, P6, R14, R3, RZ ;  /* 0x000000030e087210 */ /* 0x000fc60007fde0ff */
        /* <DEDUP_REMOVED lines=18> */
[----:B-1----:R-:W-:Y:S01]  /*1e090*/  PRMT R23, R17, 0x7771, RZ ;  /* 0x0000777111177816 */ /* 0x002fe200000000ff */
        /* <DEDUP_REMOVED lines=63> */
[----:B------:R-:W-:Y:S01]  /*1e490*/  PRMT R17, R17, 0x7773, RZ ;  /* 0x0000777311117816 */ /* 0x000fe200000000ff */
[----:B------:R0:W-:Y:S01]  /*1e4a0*/  @P4 STG.E.U8 desc[UR40][R8.64], R21 ;  /* 0x0000001508004986 */ /* 0x0001e2000c101128 */
[----:B-1----:R-:W-:Y:S01]  /*1e4b0*/  VIADD R13, R0, 0x5f ;  /* 0x0000005f000d7836 */ /* 0x002fe20000000000 */
        /* <DEDUP_REMOVED lines=12> */
[----:B------:R0:W-:Y:S01]  /*1e580*/  @P5 STG.E.U8 desc[UR40][R12.64], R23 ;  /* 0x000000170c005986 */ /* 0x0001e2000c101128 */
[CC--:B------:R-:W-:Y:S01]  /*1e590*/  LEA.HI.X.SX32 R9, R14.reuse, R2.reuse, 0x1, P6 ;  /* 0x000000020e097211 */ /* 0x0c0fe200030f0eff */
[----:B------:R-:W-:Y:S01]  /*1e5a0*/  VIADD R14, R14, UR4 ;  /* 0x000000040e0e7c36 */ /* 0x000fe20008000000 */
[----:B------:R-:W-:Y:S01]  /*1e5b0*/  ISETP.LT.AND P5, PT, R15, UR5, !P0 ;  /* 0x000000050f007c0c */ /* 0x000fe2000c7a1270 */
[----:B-1----:R-:W-:Y:S01]  /*1e5c0*/  VIADD R11, R0, 0x61 ;  /* 0x00000061000b7836 */ /* 0x002fe20000000000 */
        /* <DEDUP_REMOVED lines=10> */
[----:B------:R-:W-:Y:S02]  /*1e670*/  PRMT R19, R19, 0x7772, RZ ;  /* 0x0000777213137816 */ /* 0x000fe400000000ff */
[CC--:B------:R-:W-:Y:S01]  /*1e680*/  LEA.HI.X.SX32 R13, R15.reuse, R2.reuse, 0x1, P6 ;  /* 0x000000020f0d7211 */ /* 0x0c0fe200030f0eff */
[----:B-1----:R-:W-:Y:S01]  /*1e690*/  VIADD R8, R0, 0x62 ;  /* 0x0000006200087836 */ /* 0x002fe20000000000 */
[----:B------:R-:W-:Y:S01]  /*1e6a0*/  PRMT R21, R4, 0x7770, RZ ;  /* 0x0000777004157816 */ /* 0x000fe200000000ff */
        /* <DEDUP_REMOVED lines=27> */
[----:B0-----:R-:W-:Y:S01]  /*1e860*/  IADD3 R8, P6, R15, R3, RZ ;  /* 0x000000030f087210 */ /* 0x001fe20007fde0ff */
[----:B------:R-:W0:Y:S01]  /*1e870*/  LDS.128 R20, [R20] ;  /* 0x0000000014147984 */ /* 0x000e220000000c00 */
[----:B------:R-:W-:-:S02]  /*1e880*/  PRMT R17, R5, 0x7770, RZ ;  /* 0x0000777005117816 */ /* 0x000fc400000000ff */
        /* <DEDUP_REMOVED lines=14> */
[----:B-1----:R-:W-:-:S02]  /*1e970*/  IADD3 R12, P6, R14, R3, RZ ;  /* 0x000000030e0c7210 */ /* 0x002fc40007fde0ff */
        /* <DEDUP_REMOVED lines=31> */
[----:B0-----:R-:W-:-:S02]  /*1eb70*/  PRMT R25, R21, 0x7773, RZ ;  /* 0x0000777315197816 */ /* 0x001fc400000000ff */
[-C--:B-1----:R-:W-:Y:S02]  /*1eb80*/  IADD3 R8, P6, R14, R3.reuse, RZ ;  /* 0x000000030e087210 */ /* 0x082fe40007fde0ff */
[----:B------:R-:W-:Y:S02]  /*1eb90*/  PRMT R17, R4, 0x7772, RZ ;  /* 0x0000777204117816 */ /* 0x000fe400000000ff */
[CC--:B------:R-:W-:Y:S01]  /*1eba0*/  LEA.HI.X.SX32 R9, R14.reuse, R2.reuse, 0x1, P6 ;  /* 0x000000020e097211 */ /* 0x0c0fe200030f0eff */
[----:B------:R-:W-:Y:S01]  /*1ebb0*/  VIADD R14, R14, UR4 ;  /* 0x000000040e0e7c36 */ /* 0x000fe20008000000 */
[----:B--2---:R-:W-:Y:S01]  /*1ebc0*/  PRMT R19, R4, 0x7773, RZ ;  /* 0x0000777304137816 */ /* 0x004fe200000000ff */
[----:B------:R0:W-:Y:S01]  /*1ebd0*/  @P5 STG.E.U8 desc[UR40][R12.64], R17 ;  /* 0x000000110c005986 */ /* 0x0001e2000c101128 */
[----:B------:R-:W-:Y:S01]  /*1ebe0*/  ISETP.LT.AND P6, PT, R15, UR5, !P0 ;  /* 0x000000050f007c0c */ /* 0x000fe2000c7c1270 */
[----:B------:R-:W-:Y:S01]  /*1ebf0*/  VIADD R4, R0, 0x6d ;  /* 0x0000006d00047836 */ /* 0x000fe20000000000 */
[CC--:B------:R-:W-:Y:S01]  /*1ec00*/  IADD3 R10, P5, R14.reuse, R3.reuse, RZ ;  /* 0x000000030e0a7210 */ /* 0x0c0fe20007fbe0ff */
[----:B------:R-:W-:Y:S01]  /*1ec10*/  VIADD R15, R14, UR4 ;  /* 0x000000040e0f7c36 */ /* 0x000fe20008000000 */
[----:B------:R-:W-:Y:S01]  /*1ec20*/  ULDC UR5, c[0x0][0x22c] ;  /* 0x00008b0000057ab9 */ /* 0x000fe20000000800 */
[----:B------:R1:W-:Y:S01]  /*1ec30*/  @P2 STG.E.U8 desc[UR40][R8.64], R19 ;  /* 0x0000001308002986 */ /* 0x0003e2000c101128 */
[----:B------:R-:W-:Y:S01]  /*1ec40*/  ISETP.LT.AND P2, PT, R4, UR5, !P0 ;  /* 0x0000000504007c0c */ /* 0x000fe2000c741270 */
[----:B------:R-:W-:Y:S01]  /*1ec50*/  ULDC UR5, c[0x0][0x22c] ;  /* 0x00008b0000057ab9 */ /* 0x000fe20000000800 */
[----:B------:R-:W-:Y:S01]  /*1ec60*/  LEA.HI.X.SX32 R11, R14, R2, 0x1, P5 ;  /* 0x000000020e0b7211 */ /* 0x000fe200028f0eff */
[C---:B------:R-:W-:Y:S01]  /*1ec70*/  VIADD R14, R0.reuse, 0x7c ;  /* 0x0000007c000e7836 */ /* 0x040fe20000000000 */
[----:B------:R-:W-:Y:S01]  /*1ec80*/  IADD3 R4, P5, R15, R3, RZ ;  /* 0x000000030f047210 */ /* 0x000fe20007fbe0ff */
[----:B0-----:R-:W-:Y:S01]  /*1ec90*/  VIADD R12, R0, 0x6e ;  /* 0x0000006e000c7836 */ /* 0x001fe20000000000 */
[----:B------:R-:W-:-:S02]  /*1eca0*/  PRMT R17, R5, 0x7772, RZ ;  /* 0x0000777205117816 */ /* 0x000fc400000000ff */
[----:B------:R-:W-:Y:S02]  /*1ecb0*/  PRMT R13, R5, 0x7773, RZ ;  /* 0x00007773050d7816 */ /* 0x000fe400000000ff */
[CC--:B------:R-:W-:Y:S01]  /*1ecc0*/  LEA.HI.X.SX32 R5, R15.reuse, R2.reuse, 0x1, P5 ;  /* 0x000000020f057211 */ /* 0x0c0fe200028f0eff */
[----:B------:R-:W-:Y:S01]  /*1ecd0*/  VIADD R15, R15, UR4 ;  /* 0x000000040f0f7c36 */ /* 0x000fe20008000000 */
        /* <DEDUP_REMOVED lines=10> */
[----:B------:R-:W-:Y:S01]  /*1ed80*/  PRMT R15, R6, 0x7772, RZ ;  /* 0x00007772060f7816 */ /* 0x000fe200000000ff */
[----:B0-----:R-:W-:Y:S01]  /*1ed90*/  VIADD R10, R0, 0x70 ;  /* 0x00000070000a7836 */ /* 0x001fe20000000000 */
[----:B------:R-:W-:Y:S01]  /*1eda0*/  PRMT R19, R20, 0x7772, RZ ;  /* 0x0000777214137816 */ /* 0x000fe200000000ff */
[----:B------:R-:W-:Y:S01]  /*1edb0*/  VIADD R11, R12, UR4 ;  /* 0x000000040c0b7c36 */ /* 0x000fe20008000000 */
[----:B------:R-:W-:Y:S01]  /*1edc0*/  PRMT R17, R20, 0x7773, RZ ;  /* 0x0000777314117816 */ /* 0x000fe200000000ff */
[----:B------:R0:W-:Y:S01]  /*1edd0*/  @P6 STG.E.U8 desc[UR40][R8.64], R15 ;  /* 0x0000000f08006986 */ /* 0x0001e2000c101128 */
[----:B------:R-:W-:Y:S01]  /*1ede0*/  ISETP.LT.AND P6, PT, R10, UR5, !P0 ;  /* 0x000000050a007c0c */ /* 0x000fe2000c7c1270 */
[----:B------:R-:W-:Y:S01]  /*1edf0*/  ULDC UR5, c[0x0][0x22c] ;  /* 0x00008b0000057ab9 */ /* 0x000fe20000000800 */
[----:B-1----:R-:W-:Y:S02]  /*1ee00*/  IADD3 R4, P4, R12, R3, RZ ;  /* 0x000000030c047210 */ /* 0x002fe40007f9e0ff */
[----:B------:R-:W-:Y:S01]  /*1ee10*/  PRMT R13, R6, 0x7773, RZ ;  /* 0x00007773060d7816 */ /* 0x000fe200000000ff */
[----:B------:R-:W-:Y:S01]  /*1ee20*/  VIADD R6, R0, 0x71 ;  /* 0x0000007100067836 */ /* 0x000fe20000000000 */
[----:B------:R-:W-:-:S02]  /*1ee30*/  LEA.HI.X.SX32 R5, R12, R2, 0x1, P4 ;  /* 0x000000020c057211 */ /* 0x000fc400020f0eff */
[----:B------:R-:W-:-:S03]  /*1ee40*/  IADD3 R10, P4, R11, R3, RZ ;  /* 0x000000030b0a7210 */ /* 0x000fc60007f9e0ff */
[----:B------:R1:W-:Y:S01]  /*1ee50*/  @P2 STG.E.U8 desc[UR40][R4.64], R13 ;  /* 0x0000000d04002986 */ /* 0x0003e2000c101128 */
[----:B------:R-:W-:Y:S01]  /*1ee60*/  ISETP.LT.AND P2, PT, R6, UR5, !P0 ;  /* 0x0000000506007c0c */ /* 0x000fe2000c741270 */
[C---:B------:R-:W-:Y:S01]  /*1ee70*/  VIADD R6, R11.reuse, UR4 ;  /* 0x000000040b067c36 */ /* 0x040fe20008000000 */
[-C--:B------:R-:W-:Y:S01]  /*1ee80*/  LEA.HI.X.SX32 R11, R11, R2.reuse, 0x1, P4 ;  /* 0x000000020b0b7211 */ /* 0x080fe200020f0eff */
[----:B0-----:R-:W-:Y:S01]  /*1ee90*/  VIADD R9, R0, 0x72 ;  /* 0x0000007200097836 */ /* 0x001fe20000000000 */
[----:B------:R-:W-:Y:S01]  /*1eea0*/  PRMT R15, R7, 0x7772, RZ ;  /* 0x00007772070f7816 */ /* 0x000fe200000000ff */
[----:B------:R-:W-:Y:S01]  /*1eeb0*/  ULDC UR5, c[0x0][0x22c] ;  /* 0x00008b0000057ab9 */ /* 0x000fe20000000800 */
[CC--:B------:R-:W-:Y:S01]  /*1eec0*/  IADD3 R8, P4, R6.reuse, R3.reuse, RZ ;  /* 0x0000000306087210 */ /* 0x0c0fe20007f9e0ff */
[----:B------:R-:W-:Y:S02]  /*1eed0*/  VIADD R12, R6, UR4 ;  /* 0x00000004060c7c36 */ /* 0x000fe40008000000 */
[----:B------:R0:W-:Y:S01]  /*1eee0*/  @P5 STG.E.U8 desc[UR40][R10.64], R15 ;  /* 0x0000000f0a005986 */ /* 0x0001e2000c101128 */
[----:B------:R-:W-:Y:S01]  /*1eef0*/  ISETP.LT.AND P5, PT, R9, UR5, !P0 ;  /* 0x0000000509007c0c */ /* 0x000fe2000c7a1270 */
[----:B-1----:R-:W-:Y:S01]  /*1ef00*/  VIADD R5, R0, 0x73 ;  /* 0x0000007300057836 */ /* 0x002fe20000000000 */
[----:B------:R-:W-:Y:S01]  /*1ef10*/  LEA.HI.X.SX32 R9, R6, R2, 0x1, P4 ;  /* 0x0000000206097211 */ /* 0x000fe200020f0eff */
[----:B------:R-:W-:Y:S01]  /*1ef20*/  ULDC UR5, c[0x0][0x22c] ;  /* 0x00008b0000057ab9 */ /* 0x000fe20000000800 */
[----:B------:R-:W-:Y:S01]  /*1ef30*/  PRMT R13, R7, 0x7773, RZ ;  /* 0x00007773070d7816 */ /* 0x000fe200000000ff */
[C---:B------:R-:W-:Y:S01]  /*1ef40*/  VIADD R7, R12.reuse, UR4 ;  /* 0x000000040c077c36 */ /* 0x040fe20008000000 */
[----:B------:R-:W-:-:S03]  /*1ef50*/  IADD3 R4, P4, R12, R3, RZ ;  /* 0x000000030c047210 */ /* 0x000fc60007f9e0ff */
[----:B------:R1:W-:Y:S01]  /*1ef60*/  @P3 STG.E.U8 desc[UR40][R8.64], R13 ;  /* 0x0000000d08003986 */ /* 0x0003e2000c101128 */
[----:B------:R-:W-:Y:S01]  /*1ef70*/  ISETP.LT.AND P3, PT, R5, UR5, !P0 ;  /* 0x0000000505007c0c */ /* 0x000fe2000c761270 */
[----:B0-----:R-:W-:Y:S01]  /*1ef80*/  VIADD R10, R0, 0x74 ;  /* 0x00000074000a7836 */ /* 0x001fe20000000000 */
[----:B------:R-:W-:Y:S01]  /*1ef90*/  LEA.HI.X.SX32 R5, R12, R2, 0x1, P4 ;  /* 0x000000020c057211 */ /* 0x000fe200020f0eff */
[----:B------:R-:W-:Y:S01]  /*1efa0*/  ULDC UR5, c[0x0][0x22c] ;  /* 0x00008b0000057ab9 */ /* 0x000fe20000000800 */
[----:B------:R-:W-:Y:S02]  /*1efb0*/  PRMT R15, R20, 0x7770, RZ ;  /* 0x00007770140f7816 */ /* 0x000fe400000000ff */
[----:B------:R-:W-:-:S03]  /*1efc0*/  IADD3 R6, P4, R7, R3, RZ ;  /* 0x0000000307067210 */ /* 0x000fc60007f9e0ff */
[----:B------:R0:W-:Y:S01]  /*1efd0*/  @P6 STG.E.U8 desc[UR40][R4.64], R15 ;  /* 0x0000000f04006986 */ /* 0x0001e2000c101128 */
[----:B------:R-:W-:Y:S01]  /*1efe0*/  ISETP.LT.AND P6, PT, R10, UR5, !P0 ;  /* 0x000000050a007c0c */ /* 0x000fe2000c7c1270 */
[C---:B------:R-:W-:Y:S01]  /*1eff0*/  VIADD R10, R7.reuse, UR4 ;  /* 0x00000004070a7c36 */ /* 0x040fe20008000000 */
[-C--:B------:R-:W-:Y:S01]  /*1f000*/  LEA.HI.X.SX32 R7, R7, R2.reuse, 0x1, P4 ;  /* 0x0000000207077211 */ /* 0x080fe200020f0eff */
[----:B-1----:R-:W-:Y:S01]  /*1f010*/  VIADD R9, R0, 0x75 ;  /* 0x0000007500097836 */ /* 0x002fe20000000000 */
[----:B------:R-:W-:Y:S01]  /*1f020*/  PRMT R13, R20, 0x7771, RZ ;  /* 0x00007771140d7816 */ /* 0x000fe200000000ff */
[----:B------:R-:W-:Y:S01]  /*1f030*/  ULDC UR5, c[0x0][0x22c] ;  /* 0x00008b0000057ab9 */ /* 0x000fe20000000800 */
[CC--:B------:R-:W-:Y:S01]  /*1f040*/  IADD3 R8, P4, R10.reuse, R3.reuse, RZ ;  /* 0x000000030a087210 */ /* 0x0c0fe20007f9e0ff */
[----:B------:R-:W-:Y:S02]  /*1f050*/  VIADD R11, R10, UR4 ;  /* 0x000000040a0b7c36 */ /* 0x000fe40008000000 */
[----:B------:R1:W-:Y:S01]  /*1f060*/  @P2 STG.E.U8 desc[UR40][R6.64], R13 ;  /* 0x0000000d06002986 */ /* 0x0003e2000c101128 */
[----:B------:R-:W-:Y:S01]  /*1f070*/  ISETP.LT.AND P2, PT, R9, UR5, !P0 ;  /* 0x0000000509007c0c */ /* 0x000fe2000c741270 */
[----:B0-----:R-:W-:Y:S01]  /*1f080*/  VIADD R5, R0, 0x76 ;  /* 0x0000007600057836 */ /* 0x001fe20000000000 */
[----:B------:R-:W-:Y:S01]  /*1f090*/  LEA.HI.X.SX32 R9, R10, R2, 0x1, P4 ;  /* 0x000000020a097211 */ /* 0x000fe200020f0eff */
[----:B------:R-:W-:Y:S01]  /*1f0a0*/  ULDC UR5, c[0x0][0x22c] ;  /* 0x00008b0000057ab9 */ /* 0x000fe20000000800 */
[----:B------:R-:W-:Y:S01]  /*1f0b0*/  PRMT R15, R21, 0x7770, RZ ;  /* 0x00007770150f7816 */ /* 0x000fe200000000ff */
[C---:B------:R-:W-:Y:S01]  /*1f0c0*/  VIADD R10, R11.reuse, UR4 ;  /* 0x000000040b0a7c36 */ /* 0x040fe20008000000 */
[----:B------:R-:W-:Y:S01]  /*1f0d0*/  IADD3 R4, P4, R11, R3, RZ ;  /* 0x000000030b047210 */ /* 0x000fe20007f9e0ff */
[----:B------:R-:W-:-:S02]  /*1f0e0*/  VIADD R20, R0, 0x7e ;  /* 0x0000007e00147836 */ /* 0x000fc40000000000 */
[----:B------:R0:W-:Y:S01]  /*1f0f0*/  @P5 STG.E.U8 desc[UR40][R8.64], R15 ;  /* 0x0000000f08005986 */ /* 0x0001e2000c101128 */
[----:B------:R-:W-:Y:S01]  /*1f100*/  ISETP.LT.AND P5, PT, R5, UR5, !P0 ;  /* 0x0000000505007c0c */ /* 0x000fe2000c7a1270 */
[----:B-1----:R-:W-:Y:S01]  /*1f110*/  VIADD R7, R0, 0x77 ;  /* 0x0000007700077836 */ /* 0x002fe20000000000 */
[-C--:B------:R-:W-:Y:S01]  /*1f120*/  LEA.HI.X.SX32 R5, R11, R2.reuse, 0x1, P4 ;  /* 0x000000020b057211 */ /* 0x080fe200020f0eff */
[----:B------:R-:W-:Y:S01]  /*1f130*/  ULDC UR5, c[0x0][0x22c] ;  /* 0x00008b0000057ab9 */ /* 0x000fe20000000800 */
[C---:B------:R-:W-:Y:S01]  /*1f140*/  PRMT R13, R21.reuse, 0x7771, RZ ;  /* 0x00007771150d7816 */ /* 0x040fe200000000ff */
[C---:B------:R-:W-:Y:S01]  /*1f150*/  VIADD R11, R10.reuse, UR4 ;  /* 0x000000040a0b7c36 */ /* 0x040fe20008000000 */
[-C--:B------:R-:W-:Y:S02]  /*1f160*/  IADD3 R6, P4, R10, R3.reuse, RZ ;  /* 0x000000030a067210 */ /* 0x080fe40007f9e0ff */
[----:B------:R-:W-:Y:S01]  /*1f170*/  PRMT R21, R21, 0x7772, RZ ;  /* 0x0000777215157816 */ /* 0x000fe200000000ff */
[----:B------:R1:W-:Y:S01]  /*1f180*/  @P3 STG.E.U8 desc[UR40][R4.64], R13 ;  /* 0x0000000d04003986 */ /* 0x0003e2000c101128 */
[----:B------:R-:W-:Y:S01]  /*1f190*/  ISETP.LT.AND P3, PT, R7, UR5, !P0 ;  /* 0x0000000507007c0c */ /* 0x000fe2000c761270 */
[----:B0-----:R-:W-:Y:S01]  /*1f1a0*/  VIADD R9, R0, 0x78 ;  /* 0x0000007800097836 */ /* 0x001fe20000000000 */
[----:B------:R-:W-:Y:S01]  /*1f1b0*/  LEA.HI.X.SX32 R7, R10, R2, 0x1, P4 ;  /* 0x000000020a077211 */ /* 0x000fe200020f0eff */
[----:B------:R-:W-:Y:S01]  /*1f1c0*/  ULDC UR5, c[0x0][0x22c] ;  /* 0x00008b0000057ab9 */ /* 0x000fe20000000800 */
[----:B------:R-:W-:Y:S01]  /*1f1d0*/  PRMT R15, R22, 0x7770, RZ ;  /* 0x00007770160f7816 */ /* 0x000fe200000000ff */
[C---:B------:R-:W-:Y:S01]  /*1f1e0*/  VIADD R10, R11.reuse, UR4 ;  /* 0x000000040b0a7c36 */ /* 0x040fe20008000000 */
[----:B------:R-:W-:-:S03]  /*1f1f0*/  IADD3 R8, P4, R11, R3, RZ ;  /* 0x000000030b087210 */ /* 0x000fc60007f9e0ff */
        /* <DEDUP_REMOVED lines=13> */
[----:B------:R-:W-:Y:S01]  /*1f2d0*/  PRMT R15, R23, 0x7770, RZ ;  /* 0x00007770170f7816 */ /* 0x000fe200000000ff */
[----:B------:R-:W-:Y:S01]  /*1f2e0*/  VIADD R10, R0, 0x7b ;  /* 0x0000007b000a7836 */ /* 0x000fe20000000000 */
[----:B------:R-:W-:-:S03]  /*1f2f0*/  IADD3 R6, P4, R11, R3, RZ ;  /* 0x000000030b067210 */ /* 0x000fc60007f9e0ff */
[----:B------:R0:W-:Y:S01]  /*1f300*/  @P5 STG.E.U8 desc[UR40][R4.64], R15 ;  /* 0x0000000f04005986 */ /* 0x0001e2000c101128 */
[----:B------:R-:W-:Y:S01]  /*1f310*/  ISETP.LT.AND P5, PT, R7, UR5, !P0 ;  /* 0x0000000507007c0c */ /* 0x000fe2000c7a1270 */
[----:B------:R-:W-:Y:S01]  /*1f320*/  ULDC UR5, c[0x0][0x22c] ;  /* 0x00008b0000057ab9 */ /* 0x000fe20000000800 */
[C---:B------:R-:W-:Y:S01]  /*1f330*/  LEA.HI.X.SX32 R7, R11.reuse, R2, 0x1, P4 ;  /* 0x000000020b077211 */ /* 0x040fe200020f0eff */
[----:B------:R-:W-:Y:S01]  /*1f340*/  VIADD R11, R11, UR4 ;  /* 0x000000040b0b7c36 */ /* 0x000fe20008000000 */
[----:B-1----:R-:W-:Y:S02]  /*1f350*/  PRMT R13, R23, 0x7771, RZ ;  /* 0x00007771170d7816 */ /* 0x002fe400000000ff */
[----:B------:R-:W-:Y:S01]  /*1f360*/  ISETP.LT.AND P4, PT, R10, UR5, !P0 ;  /* 0x000000050a007c0c */ /* 0x000fe2000c781270 */
[C---:B------:R-:W-:Y:S01]  /*1f370*/  VIADD R10, R11.reuse, UR4 ;  /* 0x000000040b0a7c36 */ /* 0x040fe20008000000 */
[----:B------:R-:W-:Y:S01]  /*1f380*/  ULDC UR5, c[0x0][0x22c] ;  /* 0x00008b0000057ab9 */ /* 0x000fe20000000800 */
[----:B------:R1:W-:Y:S01]  /*1f390*/  @P3 STG.E.U8 desc[UR40][R6.64], R13 ;  /* 0x0000000d06003986 */ /* 0x0003e2000c101128 */
[----:B------:R-:W-:-:S04]  /*1f3a0*/  IADD3 R8, P3, R11, R3, RZ ;  /* 0x000000030b087210 */ /* 0x000fc80007f7e0ff */
[----:B------:R-:W-:Y:S01]  /*1f3b0*/  LEA.HI.X.SX32 R9, R11, R2, 0x1, P3 ;  /* 0x000000020b097211 */ /* 0x000fe200018f0eff */
[C---:B------:R-:W-:Y:S01]  /*1f3c0*/  VIADD R11, R10.reuse, UR4 ;  /* 0x000000040a0b7c36 */ /* 0x040fe20008000000 */
[----:B0-----:R-:W-:-:S03]  /*1f3d0*/  IADD3 R4, P3, R10, R3, RZ ;  /* 0x000000030a047210 */ /* 0x001fc60007f7e0ff */
[C---:B------:R-:W-:Y:S01]  /*1f3e0*/  VIADD R12, R11.reuse, UR4 ;  /* 0x000000040b0c7c36 */ /* 0x040fe20008000000 */
[-C--:B------:R-:W-:Y:S01]  /*1f3f0*/  LEA.HI.X.SX32 R5, R10, R2.reuse, 0x1, P3 ;  /* 0x000000020a057211 */ /* 0x080fe200018f0eff */
[----:B------:R0:W-:Y:S01]  /*1f400*/  @P6 STG.E.U8 desc[UR40][R8.64], R19 ;  /* 0x0000001308006986 */ /* 0x0001e2000c101128 */
[----:B------:R-:W-:Y:S01]  /*1f410*/  ISETP.LT.AND P3, PT, R14, UR5, !P0 ;  /* 0x000000050e007c0c */ /* 0x000fe2000c761270 */
[C---:B-1----:R-:W-:Y:S01]  /*1f420*/  VIADD R13, R12.reuse, UR4 ;  /* 0x000000040c0d7c36 */ /* 0x042fe20008000000 */
[CC--:B------:R-:W-:Y:S01]  /*1f430*/  IADD3 R10, P6, R12.reuse, R3.reuse, RZ ;  /* 0x000000030c0a7210 */ /* 0x0c0fe20007fde0ff */
[----:B------:R1:W-:Y:S01]  /*1f440*/  @P2 STG.E.U8 desc[UR40][R4.64], R17 ;  /* 0x0000001104002986 */ /* 0x0003e2000c101128 */
[----:B------:R-:W-:Y:S01]  /*1f450*/  IADD3 R6, P2, R11, R3, RZ ;  /* 0x000000030b067210 */ /* 0x000fe20007f5e0ff */
[----:B------:R-:W-:Y:S01]  /*1f460*/  VIADD R15, R13, UR4 ;  /* 0x000000040d0f7c36 */ /* 0x000fe20008000000 */
[----:B------:R-:W-:Y:S02]  /*1f470*/  ULDC UR5, c[0x0][0x22c] ;  /* 0x00008b0000057ab9 */ /* 0x000fe40000000800 */
[-C--:B------:R-:W-:Y:S01]  /*1f480*/  LEA.HI.X.SX32 R7, R11, R2.reuse, 0x1, P2 ;  /* 0x000000020b077211 */ /* 0x080fe200010f0eff */
[----:B------:R-:W-:Y:S01]  /*1f490*/  VIADD R0, R15, UR4 ;  /* 0x000000040f007c36 */ /* 0x000fe20008000000 */
[----:B------:R-:W-:-:S02]  /*1f4a0*/  LEA.HI.X.SX32 R11, R12, R2, 0x1, P6 ;  /* 0x000000020c0b7211 */ /* 0x000fc400030f0eff */
[-C--:B0-----:R-:W-:Y:S01]  /*1f4b0*/  IADD3 R8, P2, R13, R3.reuse, RZ ;  /* 0x000000030d087210 */ /* 0x081fe20007f5e0ff */
[----:B------:R-:W-:Y:S01]  /*1f4c0*/  VIADD R16, R0, UR4 ;  /* 0x0000000400107c36 */ /* 0x000fe20008000000 */
[----:B------:R-:W-:Y:S01]  /*1f4d0*/  ULDC UR4, c[0x0][0x22c] ;  /* 0x00008b0000047ab9 */ /* 0x000fe20000000800 */
[-C--:B-1----:R-:W-:Y:S01]  /*1f4e0*/  IADD3 R4, P6, R15, R3.reuse, RZ ;  /* 0x000000030f047210 */ /* 0x082fe20007fde0ff */
[----:B------:R0:W-:Y:S01]  /*1f4f0*/  @P5 STG.E.U8 desc[UR40][R6.64], R21 ;  /* 0x0000001506005986 */ /* 0x0001e2000c101128 */
[-C--:B------:R-:W-:Y:S02]  /*1f500*/  LEA.HI.X.SX32 R9, R13, R2.reuse, 0x1, P2 ;  /* 0x000000020d097211 */ /* 0x080fe400010f0eff */
[C---:B------:R-:W-:Y:S01]  /*1f510*/  IADD3 R14, P2, R16.reuse, R3, RZ ;  /* 0x00000003100e7210 */ /* 0x040fe20007f5e0ff */
[----:B------:R0:W-:Y:S01]  /*1f520*/  @P4 STG.E.U8 desc[UR40][R10.64], R25 ;  /* 0x000000190a004986 */ /* 0x0001e2000c101128 */
[-C--:B------:R-:W-:Y:S02]  /*1f530*/  LEA.HI.X.SX32 R5, R15, R2.reuse, 0x1, P6 ;  /* 0x000000020f057211 */ /* 0x080fe400030f0eff */
[----:B------:R-:W-:-:S02]  /*1f540*/  LEA.HI.X.SX32 R15, R16, R2, 0x1, P2 ;  /* 0x00000002100f7211 */ /* 0x000fc400010f0eff */
[----:B------:R-:W-:Y:S02]  /*1f550*/  ISETP.LT.AND P2, PT, R18, UR5, !P0 ;  /* 0x0000000512007c0c */ /* 0x000fe4000c741270 */
[----:B------:R-:W-:Y:S02]  /*1f560*/  ISETP.LT.AND P0, PT, R20, UR4, !P0 ;  /* 0x0000000414007c0c */ /* 0x000fe4000c701270 */
[----:B------:R-:W-:Y:S02]  /*1f570*/  IADD3 R12, P6, R0, R3, RZ ;  /* 0x00000003000c7210 */ /* 0x000fe40007fde0ff */
[C---:B------:R-:W-:Y:S02]  /*1f580*/  PRMT R19, R22.reuse, 0x7772, RZ ;  /* 0x0000777216137816 */ /* 0x040fe400000000ff */
[----:B------:R-:W-:Y:S02]  /*1f590*/  PRMT R17, R22, 0x7773, RZ ;  /* 0x0000777316117816 */ /* 0x000fe400000000ff */
[----:B------:R-:W-:Y:S01]  /*1f5a0*/  PRMT R3, R23, 0x7773, RZ ;  /* 0x0000777317037816 */ /* 0x000fe200000000ff */
[----:B------:R0:W-:Y:S01]  /*1f5b0*/  @P3 STG.E.U8 desc[UR40][R8.64], R19 ;  /* 0x0000001308003986 */ /* 0x0001e2000c101128 */
[----:B------:R-:W-:-:S02]  /*1f5c0*/  LEA.HI.X.SX32 R13, R0, R2, 0x1, P6 ;  /* 0x00000002000d7211 */ /* 0x000fc400030f0eff */
[----:B------:R-:W-:Y:S01]  /*1f5d0*/  PRMT R23, R23, 0x7772, RZ ;  /* 0x0000777217177816 */ /* 0x000fe200000000ff */
[----:B------:R0:W-:Y:S04]  /*1f5e0*/  @P2 STG.E.U8 desc[UR40][R4.64], R17 ;  /* 0x0000001104002986 */ /* 0x0001e8000c101128 */
[----:B------:R0:W-:Y:S01]  /*1f5f0*/  @P0 STG.E.U8 desc[UR40][R12.64], R23 ;  /* 0x000000170c000986 */ /* 0x0001e2000c101128 */
[----:B------:R-:W-:Y:S05]  /*1f600*/  @!P1 EXIT ;  /* 0x000000000000994d */ /* 0x000fea0003800000 */
[----:B------:R-:W-:Y:S01]  /*1f610*/  STG.E.U8 desc[UR40][R14.64], R3 ;  /* 0x000000030e007986 */ /* 0x000fe2000c101128 */
[----:B------:R-:W-:Y:S05]  /*1f620*/  EXIT ;  /* 0x000000000000794d */ /* 0x000fea0003800000 */
.L_x_3:
[----:B------:R-:W-:-:S00]  /*1f630*/  BRA `(.L_x_3) ;  /* 0xfffffffc00fc7947 */ /* 0x000fc0000383ffff */
[----:B------:R-:W-:-:S00]  /*1f640*/  NOP ;  /* 0x0000000000007918 */ /* 0x000fc00000000000 */
        /* <DEDUP_REMOVED lines=11> */
.L_x_4:


//--------------------- .nv.shared.matmul_kernel  --------------------------
	.section	.nv.shared.matmul_kernel,"aw",@nobits
	.sectionflags	@""
	.align	16
	.zero		1024


//--------------------- .nv.shared.reserved.0     --------------------------
	.section	.nv.shared.reserved.0,"aw",@nobits
	.weak		__nv_reservedSMEM_offset_0_alias
	.size		__nv_reservedSMEM_offset_0_alias, 0, 0
	.other		__nv_reservedSMEM_offset_0_alias,@"STO_CUDA_RESERVED_SHARED STV_DEFAULT"
__nv_reservedSMEM_offset_0_alias:
	.zero		0


//--------------------- .nv.constant0.matmul_kernel --------------------------
	.section	.nv.constant0.matmul_kernel,"a",@progbits
	.sectionflags	@""
	.align	4
.nv.constant0.matmul_kernel:
	.zero		608


//--------------------- SYMBOLS --------------------------

	.type		.nv.reservedSmem.offset0,@object
	.size		.nv.reservedSmem.offset0,0x4
